//
// Generated by NVIDIA NVVM Compiler
//
// Compiler Build ID: CL-36424714
// Cuda compilation tools, release 13.0, V13.0.88
// Based on NVVM 20.0.0
//

.version 9.0
.target sm_100
.address_size 64

	// .globl	_ZN3cub18CUB_300001_SM_10006detail11EmptyKernelIvEEvv
.func  (.param .b64 func_retval0) __internal_accurate_pow
(
	.param .b64 __internal_accurate_pow_param_0
)
;
// _ZZN3cub18CUB_300001_SM_10006detail6reduce28DeviceReduceSingleTileKernelINS2_10policy_hubIdjN4cuda3std3__44plusIdEEE10Policy1000EN6thrust24THRUST_300001_SM_1000_NS6detail15normal_iteratorINSD_10device_ptrIiEEEEPdjS9_dd6squareIdEEEvT0_T1_T2_T3_T4_T6_E12temp_storage has been demoted
// _ZZN3cub18CUB_300001_SM_10006detail6reduce18DeviceReduceKernelINS2_10policy_hubIdjN4cuda3std3__44plusIdEEE10Policy1000EN6thrust24THRUST_300001_SM_1000_NS6detail15normal_iteratorINSD_10device_ptrIiEEEEjS9_d6squareIdEEEvT0_PT3_T1_NS0_13GridEvenShareISO_EET2_T4_E12temp_storage has been demoted
// _ZZN3cub18CUB_300001_SM_10006detail6reduce28DeviceReduceSingleTileKernelINS2_10policy_hubIdjN4cuda3std3__44plusIdEEE10Policy1000EPdSC_iS9_ddNS7_10__identityEEEvT0_T1_T2_T3_T4_T6_E12temp_storage has been demoted
// _ZZN3cub18CUB_300001_SM_10006detail6reduce28DeviceReduceSingleTileKernelINS2_10policy_hubIdyN4cuda3std3__44plusIdEEE10Policy1000EN6thrust24THRUST_300001_SM_1000_NS6detail15normal_iteratorINSD_10device_ptrIiEEEEPdyS9_dd6squareIdEEEvT0_T1_T2_T3_T4_T6_E12temp_storage has been demoted
// _ZZN3cub18CUB_300001_SM_10006detail6reduce18DeviceReduceKernelINS2_10policy_hubIdyN4cuda3std3__44plusIdEEE10Policy1000EN6thrust24THRUST_300001_SM_1000_NS6detail15normal_iteratorINSD_10device_ptrIiEEEEyS9_d6squareIdEEEvT0_PT3_T1_NS0_13GridEvenShareISO_EET2_T4_E12temp_storage has been demoted
// _ZZN3cub18CUB_300001_SM_10006detail6reduce28DeviceReduceSingleTileKernelINS2_10policy_hubIdyN4cuda3std3__44plusIdEEE10Policy1000EPdSC_iS9_ddNS7_10__identityEEEvT0_T1_T2_T3_T4_T6_E12temp_storage has been demoted
.global .align 1 .b8 _ZN30_INTERNAL_c525509a_4_k_cu_main4cuda3std3__45__cpo5beginE[1];
.global .align 1 .b8 _ZN30_INTERNAL_c525509a_4_k_cu_main4cuda3std3__45__cpo3endE[1];
.global .align 1 .b8 _ZN30_INTERNAL_c525509a_4_k_cu_main4cuda3std3__45__cpo6cbeginE[1];
.global .align 1 .b8 _ZN30_INTERNAL_c525509a_4_k_cu_main4cuda3std3__45__cpo4cendE[1];
.global .align 1 .b8 _ZN30_INTERNAL_c525509a_4_k_cu_main4cuda3std3__45__cpo6rbeginE[1];
.global .align 1 .b8 _ZN30_INTERNAL_c525509a_4_k_cu_main4cuda3std3__45__cpo4rendE[1];
.global .align 1 .b8 _ZN30_INTERNAL_c525509a_4_k_cu_main4cuda3std3__45__cpo7crbeginE[1];
.global .align 1 .b8 _ZN30_INTERNAL_c525509a_4_k_cu_main4cuda3std3__45__cpo5crendE[1];
.global .align 1 .b8 _ZN30_INTERNAL_c525509a_4_k_cu_main4cuda3std3__432_GLOBAL__N__c525509a_4_k_cu_main6ignoreE[1];
.global .align 1 .b8 _ZN30_INTERNAL_c525509a_4_k_cu_main4cuda3std3__419piecewise_constructE[1];
.global .align 1 .b8 _ZN30_INTERNAL_c525509a_4_k_cu_main4cuda3std3__48in_placeE[1];
.global .align 1 .b8 _ZN30_INTERNAL_c525509a_4_k_cu_main4cuda3std3__420unreachable_sentinelE[1];
.global .align 1 .b8 _ZN30_INTERNAL_c525509a_4_k_cu_main4cuda3std3__47nulloptE[1];
.global .align 1 .b8 _ZN30_INTERNAL_c525509a_4_k_cu_main4cuda3std3__48unexpectE[1];
.global .align 1 .b8 _ZN30_INTERNAL_c525509a_4_k_cu_main4cuda3std6ranges3__45__cpo4swapE[1];
.global .align 1 .b8 _ZN30_INTERNAL_c525509a_4_k_cu_main4cuda3std6ranges3__45__cpo9iter_moveE[1];
.global .align 1 .b8 _ZN30_INTERNAL_c525509a_4_k_cu_main4cuda3std6ranges3__45__cpo5beginE[1];
.global .align 1 .b8 _ZN30_INTERNAL_c525509a_4_k_cu_main4cuda3std6ranges3__45__cpo3endE[1];
.global .align 1 .b8 _ZN30_INTERNAL_c525509a_4_k_cu_main4cuda3std6ranges3__45__cpo6cbeginE[1];
.global .align 1 .b8 _ZN30_INTERNAL_c525509a_4_k_cu_main4cuda3std6ranges3__45__cpo4cendE[1];
.global .align 1 .b8 _ZN30_INTERNAL_c525509a_4_k_cu_main4cuda3std6ranges3__45__cpo7advanceE[1];
.global .align 1 .b8 _ZN30_INTERNAL_c525509a_4_k_cu_main4cuda3std6ranges3__45__cpo9iter_swapE[1];
.global .align 1 .b8 _ZN30_INTERNAL_c525509a_4_k_cu_main4cuda3std6ranges3__45__cpo4nextE[1];
.global .align 1 .b8 _ZN30_INTERNAL_c525509a_4_k_cu_main4cuda3std6ranges3__45__cpo4prevE[1];
.global .align 1 .b8 _ZN30_INTERNAL_c525509a_4_k_cu_main4cuda3std6ranges3__45__cpo4dataE[1];
.global .align 1 .b8 _ZN30_INTERNAL_c525509a_4_k_cu_main4cuda3std6ranges3__45__cpo5cdataE[1];
.global .align 1 .b8 _ZN30_INTERNAL_c525509a_4_k_cu_main4cuda3std6ranges3__45__cpo4sizeE[1];
.global .align 1 .b8 _ZN30_INTERNAL_c525509a_4_k_cu_main4cuda3std6ranges3__45__cpo5ssizeE[1];
.global .align 1 .b8 _ZN30_INTERNAL_c525509a_4_k_cu_main4cuda3std6ranges3__45__cpo8distanceE[1];
.global .align 1 .b8 _ZN30_INTERNAL_c525509a_4_k_cu_main6thrust24THRUST_300001_SM_1000_NS8cuda_cub3parE[1];
.global .align 1 .b8 _ZN30_INTERNAL_c525509a_4_k_cu_main6thrust24THRUST_300001_SM_1000_NS8cuda_cub10par_nosyncE[1];
.global .align 1 .b8 _ZN30_INTERNAL_c525509a_4_k_cu_main6thrust24THRUST_300001_SM_1000_NS6system6detail10sequential3seqE[1];
.global .align 1 .b8 _ZN30_INTERNAL_c525509a_4_k_cu_main6thrust24THRUST_300001_SM_1000_NS12placeholders2_1E[1];
.global .align 1 .b8 _ZN30_INTERNAL_c525509a_4_k_cu_main6thrust24THRUST_300001_SM_1000_NS12placeholders2_2E[1];
.global .align 1 .b8 _ZN30_INTERNAL_c525509a_4_k_cu_main6thrust24THRUST_300001_SM_1000_NS12placeholders2_3E[1];
.global .align 1 .b8 _ZN30_INTERNAL_c525509a_4_k_cu_main6thrust24THRUST_300001_SM_1000_NS12placeholders2_4E[1];
.global .align 1 .b8 _ZN30_INTERNAL_c525509a_4_k_cu_main6thrust24THRUST_300001_SM_1000_NS12placeholders2_5E[1];
.global .align 1 .b8 _ZN30_INTERNAL_c525509a_4_k_cu_main6thrust24THRUST_300001_SM_1000_NS12placeholders2_6E[1];
.global .align 1 .b8 _ZN30_INTERNAL_c525509a_4_k_cu_main6thrust24THRUST_300001_SM_1000_NS12placeholders2_7E[1];
.global .align 1 .b8 _ZN30_INTERNAL_c525509a_4_k_cu_main6thrust24THRUST_300001_SM_1000_NS12placeholders2_8E[1];
.global .align 1 .b8 _ZN30_INTERNAL_c525509a_4_k_cu_main6thrust24THRUST_300001_SM_1000_NS12placeholders2_9E[1];
.global .align 1 .b8 _ZN30_INTERNAL_c525509a_4_k_cu_main6thrust24THRUST_300001_SM_1000_NS12placeholders3_10E[1];
.global .align 1 .b8 _ZN30_INTERNAL_c525509a_4_k_cu_main6thrust24THRUST_300001_SM_1000_NS3seqE[1];

.visible .entry _ZN3cub18CUB_300001_SM_10006detail11EmptyKernelIvEEvv()
{


	ret;

}
	// .globl	_ZN3cub18CUB_300001_SM_10006detail8for_each13static_kernelINS2_12policy_hub_t12policy_500_tEmN6thrust24THRUST_300001_SM_1000_NS8cuda_cub20__uninitialized_fill7functorINS7_10device_ptrIiEEiEEEEvT0_T1_
.visible .entry _ZN3cub18CUB_300001_SM_10006detail8for_each13static_kernelINS2_12policy_hub_t12policy_500_tEmN6thrust24THRUST_300001_SM_1000_NS8cuda_cub20__uninitialized_fill7functorINS7_10device_ptrIiEEiEEEEvT0_T1_(
	.param .u64 _ZN3cub18CUB_300001_SM_10006detail8for_each13static_kernelINS2_12policy_hub_t12policy_500_tEmN6thrust24THRUST_300001_SM_1000_NS8cuda_cub20__uninitialized_fill7functorINS7_10device_ptrIiEEiEEEEvT0_T1__param_0,
	.param .align 8 .b8 _ZN3cub18CUB_300001_SM_10006detail8for_each13static_kernelINS2_12policy_hub_t12policy_500_tEmN6thrust24THRUST_300001_SM_1000_NS8cuda_cub20__uninitialized_fill7functorINS7_10device_ptrIiEEiEEEEvT0_T1__param_1[16]
)
.maxntid 256
{
	.reg .pred 	%p<4>;
	.reg .b16 	%rs<5>;
	.reg .b32 	%r<12>;
	.reg .b64 	%rd<16>;

	ld.param.u32 	%r3, [_ZN3cub18CUB_300001_SM_10006detail8for_each13static_kernelINS2_12policy_hub_t12policy_500_tEmN6thrust24THRUST_300001_SM_1000_NS8cuda_cub20__uninitialized_fill7functorINS7_10device_ptrIiEEiEEEEvT0_T1__param_1+8];
	ld.param.u64 	%rd4, [_ZN3cub18CUB_300001_SM_10006detail8for_each13static_kernelINS2_12policy_hub_t12policy_500_tEmN6thrust24THRUST_300001_SM_1000_NS8cuda_cub20__uninitialized_fill7functorINS7_10device_ptrIiEEiEEEEvT0_T1__param_1];
	ld.param.u64 	%rd5, [_ZN3cub18CUB_300001_SM_10006detail8for_each13static_kernelINS2_12policy_hub_t12policy_500_tEmN6thrust24THRUST_300001_SM_1000_NS8cuda_cub20__uninitialized_fill7functorINS7_10device_ptrIiEEiEEEEvT0_T1__param_0];
	mov.u32 	%r9, %ctaid.x;
	mul.wide.u32 	%rd1, %r9, 512;
	sub.s64 	%rd2, %rd5, %rd1;
	setp.lt.u64 	%p1, %rd2, 512;
	@%p1 bra 	$L__BB1_2;
	mov.u32 	%r11, %tid.x;
	cvta.to.global.u64 	%rd11, %rd4;
	cvt.u64.u32 	%rd12, %r11;
	add.s64 	%rd13, %rd1, %rd12;
	shl.b64 	%rd14, %rd13, 2;
	add.s64 	%rd15, %rd11, %rd14;
	st.global.u32 	[%rd15], %r3;
	st.global.u32 	[%rd15+1024], %r3;
	bra.uni 	$L__BB1_6;
$L__BB1_2:
	cvta.to.global.u64 	%rd6, %rd4;
	mov.u32 	%r2, %tid.x;
	cvt.u64.u32 	%rd7, %r2;
	setp.le.u64 	%p2, %rd2, %rd7;
	add.s64 	%rd8, %rd1, %rd7;
	shl.b64 	%rd9, %rd8, 2;
	add.s64 	%rd3, %rd6, %rd9;
	@%p2 bra 	$L__BB1_4;
	st.global.u32 	[%rd3], %r3;
$L__BB1_4:
	add.s32 	%r10, %r2, 256;
	cvt.u64.u32 	%rd10, %r10;
	setp.le.u64 	%p3, %rd2, %rd10;
	@%p3 bra 	$L__BB1_6;
	st.global.u32 	[%rd3+1024], %r3;
$L__BB1_6:
	ret;

}
	// .globl	_ZN3cub18CUB_300001_SM_10006detail8for_each13static_kernelINS2_12policy_hub_t12policy_500_tElN6thrust24THRUST_300001_SM_1000_NS8cuda_cub10__tabulate7functorINS7_6detail15normal_iteratorINS7_10device_ptrIiEEEENS7_6system6detail7generic6detail22compute_sequence_valueIivEElEEEEvT0_T1_
.visible .entry _ZN3cub18CUB_300001_SM_10006detail8for_each13static_kernelINS2_12policy_hub_t12policy_500_tElN6thrust24THRUST_300001_SM_1000_NS8cuda_cub10__tabulate7functorINS7_6detail15normal_iteratorINS7_10device_ptrIiEEEENS7_6system6detail7generic6detail22compute_sequence_valueIivEElEEEEvT0_T1_(
	.param .u64 _ZN3cub18CUB_300001_SM_10006detail8for_each13static_kernelINS2_12policy_hub_t12policy_500_tElN6thrust24THRUST_300001_SM_1000_NS8cuda_cub10__tabulate7functorINS7_6detail15normal_iteratorINS7_10device_ptrIiEEEENS7_6system6detail7generic6detail22compute_sequence_valueIivEElEEEEvT0_T1__param_0,
	.param .align 8 .b8 _ZN3cub18CUB_300001_SM_10006detail8for_each13static_kernelINS2_12policy_hub_t12policy_500_tElN6thrust24THRUST_300001_SM_1000_NS8cuda_cub10__tabulate7functorINS7_6detail15normal_iteratorINS7_10device_ptrIiEEEENS7_6system6detail7generic6detail22compute_sequence_valueIivEElEEEEvT0_T1__param_1[16]
)
.maxntid 256
{
	.reg .pred 	%p<4>;
	.reg .b32 	%r<18>;
	.reg .b64 	%rd<20>;

	ld.param.u64 	%rd7, [_ZN3cub18CUB_300001_SM_10006detail8for_each13static_kernelINS2_12policy_hub_t12policy_500_tElN6thrust24THRUST_300001_SM_1000_NS8cuda_cub10__tabulate7functorINS7_6detail15normal_iteratorINS7_10device_ptrIiEEEENS7_6system6detail7generic6detail22compute_sequence_valueIivEElEEEEvT0_T1__param_1];
	ld.param.u64 	%rd8, [_ZN3cub18CUB_300001_SM_10006detail8for_each13static_kernelINS2_12policy_hub_t12policy_500_tElN6thrust24THRUST_300001_SM_1000_NS8cuda_cub10__tabulate7functorINS7_6detail15normal_iteratorINS7_10device_ptrIiEEEENS7_6system6detail7generic6detail22compute_sequence_valueIivEElEEEEvT0_T1__param_0];
	ld.param.v2.u32 	{%r3, %r4}, [_ZN3cub18CUB_300001_SM_10006detail8for_each13static_kernelINS2_12policy_hub_t12policy_500_tElN6thrust24THRUST_300001_SM_1000_NS8cuda_cub10__tabulate7functorINS7_6detail15normal_iteratorINS7_10device_ptrIiEEEENS7_6system6detail7generic6detail22compute_sequence_valueIivEElEEEEvT0_T1__param_1+8];
	mov.u32 	%r5, %ctaid.x;
	mul.wide.u32 	%rd1, %r5, 512;
	sub.s64 	%rd2, %rd8, %rd1;
	setp.lt.s64 	%p1, %rd2, 512;
	@%p1 bra 	$L__BB2_2;
	mov.u32 	%r13, %tid.x;
	cvta.to.global.u64 	%rd15, %rd7;
	cvt.u64.u32 	%rd16, %r13;
	add.s64 	%rd17, %rd1, %rd16;
	cvt.u32.u64 	%r14, %rd17;
	mad.lo.s32 	%r15, %r4, %r14, %r3;
	shl.b64 	%rd18, %rd17, 2;
	add.s64 	%rd19, %rd15, %rd18;
	st.global.u32 	[%rd19], %r15;
	add.s32 	%r16, %r14, 256;
	mad.lo.s32 	%r17, %r4, %r16, %r3;
	st.global.u32 	[%rd19+1024], %r17;
	bra.uni 	$L__BB2_6;
$L__BB2_2:
	cvta.to.global.u64 	%rd3, %rd7;
	mov.u32 	%r6, %tid.x;
	cvt.s64.s32 	%rd4, %rd2;
	cvt.u64.u32 	%rd5, %r6;
	setp.le.s64 	%p2, %rd4, %rd5;
	@%p2 bra 	$L__BB2_4;
	add.s64 	%rd9, %rd1, %rd5;
	cvt.u32.u64 	%r7, %rd9;
	mad.lo.s32 	%r8, %r4, %r7, %r3;
	shl.b64 	%rd10, %rd9, 2;
	add.s64 	%rd11, %rd3, %rd10;
	st.global.u32 	[%rd11], %r8;
$L__BB2_4:
	cvt.u32.u64 	%r9, %rd5;
	add.s32 	%r10, %r9, 256;
	cvt.u64.u32 	%rd6, %r10;
	setp.le.s64 	%p3, %rd4, %rd6;
	@%p3 bra 	$L__BB2_6;
	add.s64 	%rd12, %rd1, %rd6;
	shl.b64 	%rd13, %rd12, 2;
	cvt.u32.u64 	%r11, %rd12;
	mad.lo.s32 	%r12, %r4, %r11, %r3;
	add.s64 	%rd14, %rd13, %rd3;
	st.global.u32 	[%rd14], %r12;
$L__BB2_6:
	ret;

}
	// .globl	_ZN3cub18CUB_300001_SM_10006detail6reduce28DeviceReduceSingleTileKernelINS2_10policy_hubIdjN4cuda3std3__44plusIdEEE10Policy1000EN6thrust24THRUST_300001_SM_1000_NS6detail15normal_iteratorINSD_10device_ptrIiEEEEPdjS9_dd6squareIdEEEvT0_T1_T2_T3_T4_T6_
.visible .entry _ZN3cub18CUB_300001_SM_10006detail6reduce28DeviceReduceSingleTileKernelINS2_10policy_hubIdjN4cuda3std3__44plusIdEEE10Policy1000EN6thrust24THRUST_300001_SM_1000_NS6detail15normal_iteratorINSD_10device_ptrIiEEEEPdjS9_dd6squareIdEEEvT0_T1_T2_T3_T4_T6_(
	.param .align 8 .b8 _ZN3cub18CUB_300001_SM_10006detail6reduce28DeviceReduceSingleTileKernelINS2_10policy_hubIdjN4cuda3std3__44plusIdEEE10Policy1000EN6thrust24THRUST_300001_SM_1000_NS6detail15normal_iteratorINSD_10device_ptrIiEEEEPdjS9_dd6squareIdEEEvT0_T1_T2_T3_T4_T6__param_0[8],
	.param .u64 .ptr .align 1 _ZN3cub18CUB_300001_SM_10006detail6reduce28DeviceReduceSingleTileKernelINS2_10policy_hubIdjN4cuda3std3__44plusIdEEE10Policy1000EN6thrust24THRUST_300001_SM_1000_NS6detail15normal_iteratorINSD_10device_ptrIiEEEEPdjS9_dd6squareIdEEEvT0_T1_T2_T3_T4_T6__param_1,
	.param .u32 _ZN3cub18CUB_300001_SM_10006detail6reduce28DeviceReduceSingleTileKernelINS2_10policy_hubIdjN4cuda3std3__44plusIdEEE10Policy1000EN6thrust24THRUST_300001_SM_1000_NS6detail15normal_iteratorINSD_10device_ptrIiEEEEPdjS9_dd6squareIdEEEvT0_T1_T2_T3_T4_T6__param_2,
	.param .align 1 .b8 _ZN3cub18CUB_300001_SM_10006detail6reduce28DeviceReduceSingleTileKernelINS2_10policy_hubIdjN4cuda3std3__44plusIdEEE10Policy1000EN6thrust24THRUST_300001_SM_1000_NS6detail15normal_iteratorINSD_10device_ptrIiEEEEPdjS9_dd6squareIdEEEvT0_T1_T2_T3_T4_T6__param_3[1],
	.param .f64 _ZN3cub18CUB_300001_SM_10006detail6reduce28DeviceReduceSingleTileKernelINS2_10policy_hubIdjN4cuda3std3__44plusIdEEE10Policy1000EN6thrust24THRUST_300001_SM_1000_NS6detail15normal_iteratorINSD_10device_ptrIiEEEEPdjS9_dd6squareIdEEEvT0_T1_T2_T3_T4_T6__param_4,
	.param .align 4 .b8 _ZN3cub18CUB_300001_SM_10006detail6reduce28DeviceReduceSingleTileKernelINS2_10policy_hubIdjN4cuda3std3__44plusIdEEE10Policy1000EN6thrust24THRUST_300001_SM_1000_NS6detail15normal_iteratorINSD_10device_ptrIiEEEEPdjS9_dd6squareIdEEEvT0_T1_T2_T3_T4_T6__param_5[4]
)
.maxntid 640
.minnctapersm 1
{
	.reg .pred 	%p<341>;
	.reg .b32 	%r<562>;
	.reg .b64 	%rd<62>;
	.reg .b64 	%fd<814>;
	// demoted variable
	.shared .align 8 .b8 _ZZN3cub18CUB_300001_SM_10006detail6reduce28DeviceReduceSingleTileKernelINS2_10policy_hubIdjN4cuda3std3__44plusIdEEE10Policy1000EN6thrust24THRUST_300001_SM_1000_NS6detail15normal_iteratorINSD_10device_ptrIiEEEEPdjS9_dd6squareIdEEEvT0_T1_T2_T3_T4_T6_E12temp_storage[192];
	ld.param.u32 	%r76, [_ZN3cub18CUB_300001_SM_10006detail6reduce28DeviceReduceSingleTileKernelINS2_10policy_hubIdjN4cuda3std3__44plusIdEEE10Policy1000EN6thrust24THRUST_300001_SM_1000_NS6detail15normal_iteratorINSD_10device_ptrIiEEEEPdjS9_dd6squareIdEEEvT0_T1_T2_T3_T4_T6__param_5];
	ld.param.u64 	%rd11, [_ZN3cub18CUB_300001_SM_10006detail6reduce28DeviceReduceSingleTileKernelINS2_10policy_hubIdjN4cuda3std3__44plusIdEEE10Policy1000EN6thrust24THRUST_300001_SM_1000_NS6detail15normal_iteratorINSD_10device_ptrIiEEEEPdjS9_dd6squareIdEEEvT0_T1_T2_T3_T4_T6__param_0];
	ld.param.u64 	%rd12, [_ZN3cub18CUB_300001_SM_10006detail6reduce28DeviceReduceSingleTileKernelINS2_10policy_hubIdjN4cuda3std3__44plusIdEEE10Policy1000EN6thrust24THRUST_300001_SM_1000_NS6detail15normal_iteratorINSD_10device_ptrIiEEEEPdjS9_dd6squareIdEEEvT0_T1_T2_T3_T4_T6__param_1];
	ld.param.u32 	%r75, [_ZN3cub18CUB_300001_SM_10006detail6reduce28DeviceReduceSingleTileKernelINS2_10policy_hubIdjN4cuda3std3__44plusIdEEE10Policy1000EN6thrust24THRUST_300001_SM_1000_NS6detail15normal_iteratorINSD_10device_ptrIiEEEEPdjS9_dd6squareIdEEEvT0_T1_T2_T3_T4_T6__param_2];
	ld.param.f64 	%fd216, [_ZN3cub18CUB_300001_SM_10006detail6reduce28DeviceReduceSingleTileKernelINS2_10policy_hubIdjN4cuda3std3__44plusIdEEE10Policy1000EN6thrust24THRUST_300001_SM_1000_NS6detail15normal_iteratorINSD_10device_ptrIiEEEEPdjS9_dd6squareIdEEEvT0_T1_T2_T3_T4_T6__param_4];
	cvta.to.global.u64 	%rd1, %rd12;
	setp.ne.s32 	%p3, %r75, 0;
	@%p3 bra 	$L__BB3_3;
	mov.u32 	%r548, %tid.x;
	setp.ne.s32 	%p340, %r548, 0;
	@%p340 bra 	$L__BB3_177;
	st.global.f64 	[%rd1], %fd216;
	bra.uni 	$L__BB3_177;
$L__BB3_3:
	cvta.to.global.u64 	%rd2, %rd11;
	setp.gt.u32 	%p4, %r75, 5119;
	@%p4 bra 	$L__BB3_54;
	mov.u32 	%r2, %tid.x;
	setp.ge.u32 	%p232, %r2, %r75;
	mov.f64 	%fd784, 0d0000000000000000;
	mov.u32 	%r552, %r2;
	@%p232 bra 	$L__BB3_13;
	mul.wide.u32 	%rd35, %r2, 4;
	add.s64 	%rd36, %rd2, %rd35;
	ld.global.u32 	%r357, [%rd36];
	cvt.rn.f64.s32 	%fd564, %r357;
	cvt.rn.f64.s32 	%fd565, %r76;
	rcp.rn.f64 	%fd566, %fd565;
	add.f64 	%fd567, %fd564, 0d3FE0000000000000;
	mul.f64 	%fd1, %fd566, %fd567;
	{
	.reg .b32 %temp; 
	mov.b64 	{%temp, %r3}, %fd1;
	}
	mov.f64 	%fd568, 0d4000000000000000;
	{
	.reg .b32 %temp; 
	mov.b64 	{%temp, %r358}, %fd568;
	}
	and.b32  	%r5, %r358, 2146435072;
	setp.eq.s32 	%p233, %r5, 1062207488;
	abs.f64 	%fd2, %fd1;
	{ // callseq 21, 0
	.param .b64 param0;
	st.param.f64 	[param0], %fd2;
	.param .b64 retval0;
	call.uni (retval0), 
	__internal_accurate_pow, 
	(
	param0
	);
	ld.param.f64 	%fd569, [retval0];
	} // callseq 21
	setp.lt.s32 	%p234, %r3, 0;
	neg.f64 	%fd571, %fd569;
	selp.f64 	%fd572, %fd571, %fd569, %p233;
	selp.f64 	%fd773, %fd572, %fd569, %p234;
	setp.neu.f64 	%p235, %fd1, 0d0000000000000000;
	@%p235 bra 	$L__BB3_7;
	setp.eq.s32 	%p236, %r5, 1062207488;
	selp.b32 	%r359, %r3, 0, %p236;
	setp.lt.s32 	%p237, %r358, 0;
	or.b32  	%r360, %r359, 2146435072;
	selp.b32 	%r361, %r360, %r359, %p237;
	mov.b32 	%r362, 0;
	mov.b64 	%fd773, {%r362, %r361};
$L__BB3_7:
	add.f64 	%fd573, %fd1, 0d4000000000000000;
	{
	.reg .b32 %temp; 
	mov.b64 	{%temp, %r363}, %fd573;
	}
	and.b32  	%r364, %r363, 2146435072;
	setp.ne.s32 	%p238, %r364, 2146435072;
	@%p238 bra 	$L__BB3_12;
	setp.num.f64 	%p239, %fd1, %fd1;
	@%p239 bra 	$L__BB3_10;
	mov.f64 	%fd574, 0d4000000000000000;
	add.rn.f64 	%fd773, %fd1, %fd574;
	bra.uni 	$L__BB3_12;
$L__BB3_10:
	setp.neu.f64 	%p240, %fd2, 0d7FF0000000000000;
	@%p240 bra 	$L__BB3_12;
	setp.lt.s32 	%p241, %r3, 0;
	setp.eq.s32 	%p242, %r5, 1062207488;
	setp.lt.s32 	%p243, %r358, 0;
	selp.b32 	%r366, 0, 2146435072, %p243;
	and.b32  	%r367, %r358, 2147483647;
	setp.ne.s32 	%p244, %r367, 1071644672;
	or.b32  	%r368, %r366, -2147483648;
	selp.b32 	%r369, %r368, %r366, %p244;
	selp.b32 	%r370, %r369, %r366, %p242;
	selp.b32 	%r371, %r370, %r366, %p241;
	mov.b32 	%r372, 0;
	mov.b64 	%fd773, {%r372, %r371};
$L__BB3_12:
	setp.eq.f64 	%p245, %fd1, 0d3FF0000000000000;
	add.f64 	%fd575, %fd773, 0d3FF0000000000000;
	mov.f64 	%fd576, 0d4010000000000000;
	div.rn.f64 	%fd577, %fd576, %fd575;
	selp.f64 	%fd784, 0d4000000000000000, %fd577, %p245;
	add.s32 	%r552, %r2, 640;
$L__BB3_13:
	setp.ge.u32 	%p246, %r552, %r75;
	@%p246 bra 	$L__BB3_45;
	cvt.rn.f64.s32 	%fd579, %r76;
	rcp.rn.f64 	%fd11, %fd579;
	mov.f64 	%fd580, 0d4000000000000000;
	{
	.reg .b32 %temp; 
	mov.b64 	{%temp, %r8}, %fd580;
	}
	and.b32  	%r9, %r8, 2146435072;
	setp.eq.s32 	%p247, %r9, 1062207488;
	setp.lt.s32 	%p248, %r8, 0;
	selp.b32 	%r10, 0, 2146435072, %p248;
	and.b32  	%r373, %r8, 2147483647;
	setp.ne.s32 	%p249, %r373, 1071644672;
	and.pred  	%p1, %p247, %p249;
	or.b32  	%r11, %r10, -2147483648;
	not.b32 	%r374, %r552;
	add.s32 	%r12, %r75, %r374;
	mul.hi.u32 	%r375, %r12, -858993459;
	shr.u32 	%r376, %r375, 9;
	add.s32 	%r13, %r376, 1;
	and.b32  	%r377, %r376, 3;
	setp.eq.s32 	%p250, %r377, 3;
	@%p250 bra 	$L__BB3_22;
	mul.wide.u32 	%rd37, %r552, 4;
	add.s64 	%rd60, %rd2, %rd37;
	and.b32  	%r378, %r13, 3;
	neg.s32 	%r550, %r378;
$L__BB3_16:
	.pragma "nounroll";
	setp.lt.s32 	%p251, %r8, 0;
	setp.eq.s32 	%p252, %r9, 1062207488;
	ld.global.u32 	%r379, [%rd60];
	cvt.rn.f64.s32 	%fd581, %r379;
	add.f64 	%fd582, %fd581, 0d3FE0000000000000;
	mul.f64 	%fd13, %fd11, %fd582;
	{
	.reg .b32 %temp; 
	mov.b64 	{%temp, %r17}, %fd13;
	}
	abs.f64 	%fd14, %fd13;
	{ // callseq 22, 0
	.param .b64 param0;
	st.param.f64 	[param0], %fd14;
	.param .b64 retval0;
	call.uni (retval0), 
	__internal_accurate_pow, 
	(
	param0
	);
	ld.param.f64 	%fd583, [retval0];
	} // callseq 22
	setp.lt.s32 	%p254, %r17, 0;
	neg.f64 	%fd585, %fd583;
	selp.f64 	%fd586, %fd585, %fd583, %p252;
	selp.f64 	%fd587, %fd586, %fd583, %p254;
	setp.eq.f64 	%p255, %fd13, 0d0000000000000000;
	selp.b32 	%r380, %r17, 0, %p252;
	or.b32  	%r381, %r380, 2146435072;
	selp.b32 	%r382, %r381, %r380, %p251;
	mov.b32 	%r383, 0;
	mov.b64 	%fd588, {%r383, %r382};
	selp.f64 	%fd776, %fd588, %fd587, %p255;
	add.f64 	%fd589, %fd13, 0d4000000000000000;
	{
	.reg .b32 %temp; 
	mov.b64 	{%temp, %r384}, %fd589;
	}
	and.b32  	%r385, %r384, 2146435072;
	setp.ne.s32 	%p256, %r385, 2146435072;
	@%p256 bra 	$L__BB3_21;
	setp.nan.f64 	%p257, %fd13, %fd13;
	@%p257 bra 	$L__BB3_20;
	setp.neu.f64 	%p258, %fd14, 0d7FF0000000000000;
	@%p258 bra 	$L__BB3_21;
	setp.lt.s32 	%p259, %r17, 0;
	selp.b32 	%r386, %r11, %r10, %p1;
	selp.b32 	%r387, %r386, %r10, %p259;
	mov.b32 	%r388, 0;
	mov.b64 	%fd776, {%r388, %r387};
	bra.uni 	$L__BB3_21;
$L__BB3_20:
	mov.f64 	%fd590, 0d4000000000000000;
	add.rn.f64 	%fd776, %fd13, %fd590;
$L__BB3_21:
	setp.eq.f64 	%p260, %fd13, 0d3FF0000000000000;
	add.f64 	%fd591, %fd776, 0d3FF0000000000000;
	mov.f64 	%fd592, 0d4010000000000000;
	div.rn.f64 	%fd593, %fd592, %fd591;
	selp.f64 	%fd594, 0d4000000000000000, %fd593, %p260;
	add.f64 	%fd784, %fd784, %fd594;
	add.s32 	%r552, %r552, 640;
	add.s64 	%rd60, %rd60, 2560;
	add.s32 	%r550, %r550, 1;
	setp.ne.s32 	%p261, %r550, 0;
	@%p261 bra 	$L__BB3_16;
$L__BB3_22:
	setp.lt.u32 	%p262, %r12, 1920;
	@%p262 bra 	$L__BB3_45;
	mul.wide.u32 	%rd38, %r552, 4;
	add.s64 	%rd39, %rd38, %rd2;
	add.s64 	%rd61, %rd39, 5120;
	selp.b32 	%r396, %r11, %r10, %p1;
$L__BB3_24:
	setp.lt.s32 	%p263, %r8, 0;
	setp.eq.s32 	%p264, %r9, 1062207488;
	ld.global.u32 	%r389, [%rd61+-5120];
	cvt.rn.f64.s32 	%fd595, %r389;
	add.f64 	%fd596, %fd595, 0d3FE0000000000000;
	mul.f64 	%fd23, %fd11, %fd596;
	{
	.reg .b32 %temp; 
	mov.b64 	{%temp, %r22}, %fd23;
	}
	abs.f64 	%fd24, %fd23;
	{ // callseq 23, 0
	.param .b64 param0;
	st.param.f64 	[param0], %fd24;
	.param .b64 retval0;
	call.uni (retval0), 
	__internal_accurate_pow, 
	(
	param0
	);
	ld.param.f64 	%fd597, [retval0];
	} // callseq 23
	setp.lt.s32 	%p266, %r22, 0;
	neg.f64 	%fd599, %fd597;
	selp.f64 	%fd600, %fd599, %fd597, %p264;
	selp.f64 	%fd601, %fd600, %fd597, %p266;
	setp.eq.f64 	%p267, %fd23, 0d0000000000000000;
	selp.b32 	%r390, %r22, 0, %p264;
	or.b32  	%r391, %r390, 2146435072;
	selp.b32 	%r392, %r391, %r390, %p263;
	mov.b32 	%r393, 0;
	mov.b64 	%fd602, {%r393, %r392};
	selp.f64 	%fd780, %fd602, %fd601, %p267;
	add.f64 	%fd603, %fd23, 0d4000000000000000;
	{
	.reg .b32 %temp; 
	mov.b64 	{%temp, %r394}, %fd603;
	}
	and.b32  	%r395, %r394, 2146435072;
	setp.ne.s32 	%p268, %r395, 2146435072;
	@%p268 bra 	$L__BB3_29;
	setp.num.f64 	%p269, %fd23, %fd23;
	@%p269 bra 	$L__BB3_27;
	mov.f64 	%fd604, 0d4000000000000000;
	add.rn.f64 	%fd780, %fd23, %fd604;
	bra.uni 	$L__BB3_29;
$L__BB3_27:
	setp.neu.f64 	%p270, %fd24, 0d7FF0000000000000;
	@%p270 bra 	$L__BB3_29;
	setp.lt.s32 	%p271, %r22, 0;
	selp.b32 	%r397, %r396, %r10, %p271;
	mov.b32 	%r398, 0;
	mov.b64 	%fd780, {%r398, %r397};
$L__BB3_29:
	setp.lt.s32 	%p272, %r8, 0;
	setp.eq.s32 	%p273, %r9, 1062207488;
	setp.eq.f64 	%p275, %fd23, 0d3FF0000000000000;
	add.f64 	%fd605, %fd780, 0d3FF0000000000000;
	mov.f64 	%fd606, 0d4010000000000000;
	div.rn.f64 	%fd607, %fd606, %fd605;
	selp.f64 	%fd608, 0d4000000000000000, %fd607, %p275;
	add.f64 	%fd29, %fd784, %fd608;
	ld.global.u32 	%r399, [%rd61+-2560];
	cvt.rn.f64.s32 	%fd609, %r399;
	add.f64 	%fd610, %fd609, 0d3FE0000000000000;
	mul.f64 	%fd30, %fd11, %fd610;
	{
	.reg .b32 %temp; 
	mov.b64 	{%temp, %r23}, %fd30;
	}
	abs.f64 	%fd31, %fd30;
	{ // callseq 24, 0
	.param .b64 param0;
	st.param.f64 	[param0], %fd31;
	.param .b64 retval0;
	call.uni (retval0), 
	__internal_accurate_pow, 
	(
	param0
	);
	ld.param.f64 	%fd611, [retval0];
	} // callseq 24
	setp.lt.s32 	%p276, %r23, 0;
	neg.f64 	%fd613, %fd611;
	selp.f64 	%fd614, %fd613, %fd611, %p273;
	selp.f64 	%fd615, %fd614, %fd611, %p276;
	setp.eq.f64 	%p277, %fd30, 0d0000000000000000;
	selp.b32 	%r400, %r23, 0, %p273;
	or.b32  	%r401, %r400, 2146435072;
	selp.b32 	%r402, %r401, %r400, %p272;
	mov.b32 	%r403, 0;
	mov.b64 	%fd616, {%r403, %r402};
	selp.f64 	%fd781, %fd616, %fd615, %p277;
	add.f64 	%fd617, %fd30, 0d4000000000000000;
	{
	.reg .b32 %temp; 
	mov.b64 	{%temp, %r404}, %fd617;
	}
	and.b32  	%r405, %r404, 2146435072;
	setp.ne.s32 	%p278, %r405, 2146435072;
	@%p278 bra 	$L__BB3_34;
	setp.nan.f64 	%p279, %fd30, %fd30;
	@%p279 bra 	$L__BB3_33;
	setp.neu.f64 	%p280, %fd31, 0d7FF0000000000000;
	@%p280 bra 	$L__BB3_34;
	setp.lt.s32 	%p281, %r23, 0;
	selp.b32 	%r407, %r396, %r10, %p281;
	mov.b32 	%r408, 0;
	mov.b64 	%fd781, {%r408, %r407};
	bra.uni 	$L__BB3_34;
$L__BB3_33:
	mov.f64 	%fd618, 0d4000000000000000;
	add.rn.f64 	%fd781, %fd30, %fd618;
$L__BB3_34:
	setp.lt.s32 	%p282, %r8, 0;
	setp.eq.s32 	%p283, %r9, 1062207488;
	setp.eq.f64 	%p285, %fd30, 0d3FF0000000000000;
	add.f64 	%fd619, %fd781, 0d3FF0000000000000;
	mov.f64 	%fd620, 0d4010000000000000;
	div.rn.f64 	%fd621, %fd620, %fd619;
	selp.f64 	%fd622, 0d4000000000000000, %fd621, %p285;
	add.f64 	%fd36, %fd29, %fd622;
	ld.global.u32 	%r409, [%rd61];
	cvt.rn.f64.s32 	%fd623, %r409;
	add.f64 	%fd624, %fd623, 0d3FE0000000000000;
	mul.f64 	%fd37, %fd11, %fd624;
	{
	.reg .b32 %temp; 
	mov.b64 	{%temp, %r24}, %fd37;
	}
	abs.f64 	%fd38, %fd37;
	{ // callseq 25, 0
	.param .b64 param0;
	st.param.f64 	[param0], %fd38;
	.param .b64 retval0;
	call.uni (retval0), 
	__internal_accurate_pow, 
	(
	param0
	);
	ld.param.f64 	%fd625, [retval0];
	} // callseq 25
	setp.lt.s32 	%p286, %r24, 0;
	neg.f64 	%fd627, %fd625;
	selp.f64 	%fd628, %fd627, %fd625, %p283;
	selp.f64 	%fd629, %fd628, %fd625, %p286;
	setp.eq.f64 	%p287, %fd37, 0d0000000000000000;
	selp.b32 	%r410, %r24, 0, %p283;
	or.b32  	%r411, %r410, 2146435072;
	selp.b32 	%r412, %r411, %r410, %p282;
	mov.b32 	%r413, 0;
	mov.b64 	%fd630, {%r413, %r412};
	selp.f64 	%fd782, %fd630, %fd629, %p287;
	add.f64 	%fd631, %fd37, 0d4000000000000000;
	{
	.reg .b32 %temp; 
	mov.b64 	{%temp, %r414}, %fd631;
	}
	and.b32  	%r415, %r414, 2146435072;
	setp.ne.s32 	%p288, %r415, 2146435072;
	@%p288 bra 	$L__BB3_39;
	setp.nan.f64 	%p289, %fd37, %fd37;
	@%p289 bra 	$L__BB3_38;
	setp.neu.f64 	%p290, %fd38, 0d7FF0000000000000;
	@%p290 bra 	$L__BB3_39;
	setp.lt.s32 	%p291, %r24, 0;
	selp.b32 	%r417, %r396, %r10, %p291;
	mov.b32 	%r418, 0;
	mov.b64 	%fd782, {%r418, %r417};
	bra.uni 	$L__BB3_39;
$L__BB3_38:
	mov.f64 	%fd632, 0d4000000000000000;
	add.rn.f64 	%fd782, %fd37, %fd632;
$L__BB3_39:
	setp.lt.s32 	%p292, %r8, 0;
	setp.eq.s32 	%p293, %r9, 1062207488;
	setp.eq.f64 	%p295, %fd37, 0d3FF0000000000000;
	add.f64 	%fd633, %fd782, 0d3FF0000000000000;
	mov.f64 	%fd634, 0d4010000000000000;
	div.rn.f64 	%fd635, %fd634, %fd633;
	selp.f64 	%fd636, 0d4000000000000000, %fd635, %p295;
	add.f64 	%fd43, %fd36, %fd636;
	ld.global.u32 	%r419, [%rd61+2560];
	cvt.rn.f64.s32 	%fd637, %r419;
	add.f64 	%fd638, %fd637, 0d3FE0000000000000;
	mul.f64 	%fd44, %fd11, %fd638;
	{
	.reg .b32 %temp; 
	mov.b64 	{%temp, %r25}, %fd44;
	}
	abs.f64 	%fd45, %fd44;
	{ // callseq 26, 0
	.param .b64 param0;
	st.param.f64 	[param0], %fd45;
	.param .b64 retval0;
	call.uni (retval0), 
	__internal_accurate_pow, 
	(
	param0
	);
	ld.param.f64 	%fd639, [retval0];
	} // callseq 26
	setp.lt.s32 	%p296, %r25, 0;
	neg.f64 	%fd641, %fd639;
	selp.f64 	%fd642, %fd641, %fd639, %p293;
	selp.f64 	%fd643, %fd642, %fd639, %p296;
	setp.eq.f64 	%p297, %fd44, 0d0000000000000000;
	selp.b32 	%r420, %r25, 0, %p293;
	or.b32  	%r421, %r420, 2146435072;
	selp.b32 	%r422, %r421, %r420, %p292;
	mov.b32 	%r423, 0;
	mov.b64 	%fd644, {%r423, %r422};
	selp.f64 	%fd783, %fd644, %fd643, %p297;
	add.f64 	%fd645, %fd44, 0d4000000000000000;
	{
	.reg .b32 %temp; 
	mov.b64 	{%temp, %r424}, %fd645;
	}
	and.b32  	%r425, %r424, 2146435072;
	setp.ne.s32 	%p298, %r425, 2146435072;
	@%p298 bra 	$L__BB3_44;
	setp.nan.f64 	%p299, %fd44, %fd44;
	@%p299 bra 	$L__BB3_43;
	setp.neu.f64 	%p300, %fd45, 0d7FF0000000000000;
	@%p300 bra 	$L__BB3_44;
	setp.lt.s32 	%p301, %r25, 0;
	selp.b32 	%r427, %r396, %r10, %p301;
	mov.b32 	%r428, 0;
	mov.b64 	%fd783, {%r428, %r427};
	bra.uni 	$L__BB3_44;
$L__BB3_43:
	mov.f64 	%fd646, 0d4000000000000000;
	add.rn.f64 	%fd783, %fd44, %fd646;
$L__BB3_44:
	setp.eq.f64 	%p302, %fd44, 0d3FF0000000000000;
	add.f64 	%fd647, %fd783, 0d3FF0000000000000;
	mov.f64 	%fd648, 0d4010000000000000;
	div.rn.f64 	%fd649, %fd648, %fd647;
	selp.f64 	%fd650, 0d4000000000000000, %fd649, %p302;
	add.f64 	%fd784, %fd43, %fd650;
	add.s32 	%r552, %r552, 2560;
	add.s64 	%rd61, %rd61, 10240;
	setp.lt.s32 	%p303, %r552, %r75;
	@%p303 bra 	$L__BB3_24;
$L__BB3_45:
	setp.lt.s32 	%p304, %r75, 640;
	@%p304 bra 	$L__BB3_50;
	// begin inline asm
	mov.u32 %r492, %laneid;
	// end inline asm
	mov.b64 	%rd50, %fd784;
	mov.b64 	{%r494, %r499}, %rd50;
	mov.b32 	%r500, 1;
	mov.b32 	%r541, 31;
	mov.b32 	%r542, -1;
	// begin inline asm
	shfl.sync.down.b32 %r493, %r494, %r500, %r541, %r542;
	// end inline asm
	// begin inline asm
	shfl.sync.down.b32 %r498, %r499, %r500, %r541, %r542;
	// end inline asm
	mov.b64 	%rd51, {%r493, %r498};
	mov.b64 	%fd721, %rd51;
	setp.gt.s32 	%p332, %r492, 30;
	add.f64 	%fd722, %fd784, %fd721;
	selp.f64 	%fd723, %fd784, %fd722, %p332;
	mov.b64 	%rd52, %fd723;
	mov.b64 	{%r504, %r509}, %rd52;
	mov.b32 	%r510, 2;
	// begin inline asm
	shfl.sync.down.b32 %r503, %r504, %r510, %r541, %r542;
	// end inline asm
	// begin inline asm
	shfl.sync.down.b32 %r508, %r509, %r510, %r541, %r542;
	// end inline asm
	mov.b64 	%rd53, {%r503, %r508};
	mov.b64 	%fd724, %rd53;
	setp.gt.s32 	%p333, %r492, 29;
	add.f64 	%fd725, %fd723, %fd724;
	selp.f64 	%fd726, %fd723, %fd725, %p333;
	mov.b64 	%rd54, %fd726;
	mov.b64 	{%r514, %r519}, %rd54;
	mov.b32 	%r520, 4;
	// begin inline asm
	shfl.sync.down.b32 %r513, %r514, %r520, %r541, %r542;
	// end inline asm
	// begin inline asm
	shfl.sync.down.b32 %r518, %r519, %r520, %r541, %r542;
	// end inline asm
	mov.b64 	%rd55, {%r513, %r518};
	mov.b64 	%fd727, %rd55;
	setp.gt.s32 	%p334, %r492, 27;
	add.f64 	%fd728, %fd726, %fd727;
	selp.f64 	%fd729, %fd726, %fd728, %p334;
	mov.b64 	%rd56, %fd729;
	mov.b64 	{%r524, %r529}, %rd56;
	mov.b32 	%r530, 8;
	// begin inline asm
	shfl.sync.down.b32 %r523, %r524, %r530, %r541, %r542;
	// end inline asm
	// begin inline asm
	shfl.sync.down.b32 %r528, %r529, %r530, %r541, %r542;
	// end inline asm
	mov.b64 	%rd57, {%r523, %r528};
	mov.b64 	%fd730, %rd57;
	setp.gt.s32 	%p335, %r492, 23;
	add.f64 	%fd731, %fd729, %fd730;
	selp.f64 	%fd732, %fd729, %fd731, %p335;
	mov.b64 	%rd58, %fd732;
	mov.b64 	{%r534, %r539}, %rd58;
	mov.b32 	%r540, 16;
	// begin inline asm
	shfl.sync.down.b32 %r533, %r534, %r540, %r541, %r542;
	// end inline asm
	// begin inline asm
	shfl.sync.down.b32 %r538, %r539, %r540, %r541, %r542;
	// end inline asm
	mov.b64 	%rd59, {%r533, %r538};
	mov.b64 	%fd733, %rd59;
	setp.gt.s32 	%p336, %r492, 15;
	add.f64 	%fd52, %fd732, %fd733;
	selp.f64 	%fd813, %fd732, %fd52, %p336;
	setp.ne.s32 	%p337, %r492, 0;
	@%p337 bra 	$L__BB3_48;
	shr.u32 	%r543, %r2, 2;
	and.b32  	%r544, %r543, 248;
	mov.u32 	%r545, _ZZN3cub18CUB_300001_SM_10006detail6reduce28DeviceReduceSingleTileKernelINS2_10policy_hubIdjN4cuda3std3__44plusIdEEE10Policy1000EN6thrust24THRUST_300001_SM_1000_NS6detail15normal_iteratorINSD_10device_ptrIiEEEEPdjS9_dd6squareIdEEEvT0_T1_T2_T3_T4_T6_E12temp_storage;
	add.s32 	%r546, %r545, %r544;
	st.shared.f64 	[%r546+24], %fd52;
$L__BB3_48:
	bar.sync 	0;
	setp.ne.s32 	%p338, %r2, 0;
	@%p338 bra 	$L__BB3_175;
	ld.shared.f64 	%fd734, [_ZZN3cub18CUB_300001_SM_10006detail6reduce28DeviceReduceSingleTileKernelINS2_10policy_hubIdjN4cuda3std3__44plusIdEEE10Policy1000EN6thrust24THRUST_300001_SM_1000_NS6detail15normal_iteratorINSD_10device_ptrIiEEEEPdjS9_dd6squareIdEEEvT0_T1_T2_T3_T4_T6_E12temp_storage+32];
	add.f64 	%fd735, %fd813, %fd734;
	ld.shared.f64 	%fd736, [_ZZN3cub18CUB_300001_SM_10006detail6reduce28DeviceReduceSingleTileKernelINS2_10policy_hubIdjN4cuda3std3__44plusIdEEE10Policy1000EN6thrust24THRUST_300001_SM_1000_NS6detail15normal_iteratorINSD_10device_ptrIiEEEEPdjS9_dd6squareIdEEEvT0_T1_T2_T3_T4_T6_E12temp_storage+40];
	add.f64 	%fd737, %fd735, %fd736;
	ld.shared.f64 	%fd738, [_ZZN3cub18CUB_300001_SM_10006detail6reduce28DeviceReduceSingleTileKernelINS2_10policy_hubIdjN4cuda3std3__44plusIdEEE10Policy1000EN6thrust24THRUST_300001_SM_1000_NS6detail15normal_iteratorINSD_10device_ptrIiEEEEPdjS9_dd6squareIdEEEvT0_T1_T2_T3_T4_T6_E12temp_storage+48];
	add.f64 	%fd739, %fd737, %fd738;
	ld.shared.f64 	%fd740, [_ZZN3cub18CUB_300001_SM_10006detail6reduce28DeviceReduceSingleTileKernelINS2_10policy_hubIdjN4cuda3std3__44plusIdEEE10Policy1000EN6thrust24THRUST_300001_SM_1000_NS6detail15normal_iteratorINSD_10device_ptrIiEEEEPdjS9_dd6squareIdEEEvT0_T1_T2_T3_T4_T6_E12temp_storage+56];
	add.f64 	%fd741, %fd739, %fd740;
	ld.shared.f64 	%fd742, [_ZZN3cub18CUB_300001_SM_10006detail6reduce28DeviceReduceSingleTileKernelINS2_10policy_hubIdjN4cuda3std3__44plusIdEEE10Policy1000EN6thrust24THRUST_300001_SM_1000_NS6detail15normal_iteratorINSD_10device_ptrIiEEEEPdjS9_dd6squareIdEEEvT0_T1_T2_T3_T4_T6_E12temp_storage+64];
	add.f64 	%fd743, %fd741, %fd742;
	ld.shared.f64 	%fd744, [_ZZN3cub18CUB_300001_SM_10006detail6reduce28DeviceReduceSingleTileKernelINS2_10policy_hubIdjN4cuda3std3__44plusIdEEE10Policy1000EN6thrust24THRUST_300001_SM_1000_NS6detail15normal_iteratorINSD_10device_ptrIiEEEEPdjS9_dd6squareIdEEEvT0_T1_T2_T3_T4_T6_E12temp_storage+72];
	add.f64 	%fd745, %fd743, %fd744;
	ld.shared.f64 	%fd746, [_ZZN3cub18CUB_300001_SM_10006detail6reduce28DeviceReduceSingleTileKernelINS2_10policy_hubIdjN4cuda3std3__44plusIdEEE10Policy1000EN6thrust24THRUST_300001_SM_1000_NS6detail15normal_iteratorINSD_10device_ptrIiEEEEPdjS9_dd6squareIdEEEvT0_T1_T2_T3_T4_T6_E12temp_storage+80];
	add.f64 	%fd747, %fd745, %fd746;
	ld.shared.f64 	%fd748, [_ZZN3cub18CUB_300001_SM_10006detail6reduce28DeviceReduceSingleTileKernelINS2_10policy_hubIdjN4cuda3std3__44plusIdEEE10Policy1000EN6thrust24THRUST_300001_SM_1000_NS6detail15normal_iteratorINSD_10device_ptrIiEEEEPdjS9_dd6squareIdEEEvT0_T1_T2_T3_T4_T6_E12temp_storage+88];
	add.f64 	%fd749, %fd747, %fd748;
	ld.shared.f64 	%fd750, [_ZZN3cub18CUB_300001_SM_10006detail6reduce28DeviceReduceSingleTileKernelINS2_10policy_hubIdjN4cuda3std3__44plusIdEEE10Policy1000EN6thrust24THRUST_300001_SM_1000_NS6detail15normal_iteratorINSD_10device_ptrIiEEEEPdjS9_dd6squareIdEEEvT0_T1_T2_T3_T4_T6_E12temp_storage+96];
	add.f64 	%fd751, %fd749, %fd750;
	ld.shared.f64 	%fd752, [_ZZN3cub18CUB_300001_SM_10006detail6reduce28DeviceReduceSingleTileKernelINS2_10policy_hubIdjN4cuda3std3__44plusIdEEE10Policy1000EN6thrust24THRUST_300001_SM_1000_NS6detail15normal_iteratorINSD_10device_ptrIiEEEEPdjS9_dd6squareIdEEEvT0_T1_T2_T3_T4_T6_E12temp_storage+104];
	add.f64 	%fd753, %fd751, %fd752;
	ld.shared.f64 	%fd754, [_ZZN3cub18CUB_300001_SM_10006detail6reduce28DeviceReduceSingleTileKernelINS2_10policy_hubIdjN4cuda3std3__44plusIdEEE10Policy1000EN6thrust24THRUST_300001_SM_1000_NS6detail15normal_iteratorINSD_10device_ptrIiEEEEPdjS9_dd6squareIdEEEvT0_T1_T2_T3_T4_T6_E12temp_storage+112];
	add.f64 	%fd755, %fd753, %fd754;
	ld.shared.f64 	%fd756, [_ZZN3cub18CUB_300001_SM_10006detail6reduce28DeviceReduceSingleTileKernelINS2_10policy_hubIdjN4cuda3std3__44plusIdEEE10Policy1000EN6thrust24THRUST_300001_SM_1000_NS6detail15normal_iteratorINSD_10device_ptrIiEEEEPdjS9_dd6squareIdEEEvT0_T1_T2_T3_T4_T6_E12temp_storage+120];
	add.f64 	%fd757, %fd755, %fd756;
	ld.shared.f64 	%fd758, [_ZZN3cub18CUB_300001_SM_10006detail6reduce28DeviceReduceSingleTileKernelINS2_10policy_hubIdjN4cuda3std3__44plusIdEEE10Policy1000EN6thrust24THRUST_300001_SM_1000_NS6detail15normal_iteratorINSD_10device_ptrIiEEEEPdjS9_dd6squareIdEEEvT0_T1_T2_T3_T4_T6_E12temp_storage+128];
	add.f64 	%fd759, %fd757, %fd758;
	ld.shared.f64 	%fd760, [_ZZN3cub18CUB_300001_SM_10006detail6reduce28DeviceReduceSingleTileKernelINS2_10policy_hubIdjN4cuda3std3__44plusIdEEE10Policy1000EN6thrust24THRUST_300001_SM_1000_NS6detail15normal_iteratorINSD_10device_ptrIiEEEEPdjS9_dd6squareIdEEEvT0_T1_T2_T3_T4_T6_E12temp_storage+136];
	add.f64 	%fd761, %fd759, %fd760;
	ld.shared.f64 	%fd762, [_ZZN3cub18CUB_300001_SM_10006detail6reduce28DeviceReduceSingleTileKernelINS2_10policy_hubIdjN4cuda3std3__44plusIdEEE10Policy1000EN6thrust24THRUST_300001_SM_1000_NS6detail15normal_iteratorINSD_10device_ptrIiEEEEPdjS9_dd6squareIdEEEvT0_T1_T2_T3_T4_T6_E12temp_storage+144];
	add.f64 	%fd763, %fd761, %fd762;
	ld.shared.f64 	%fd764, [_ZZN3cub18CUB_300001_SM_10006detail6reduce28DeviceReduceSingleTileKernelINS2_10policy_hubIdjN4cuda3std3__44plusIdEEE10Policy1000EN6thrust24THRUST_300001_SM_1000_NS6detail15normal_iteratorINSD_10device_ptrIiEEEEPdjS9_dd6squareIdEEEvT0_T1_T2_T3_T4_T6_E12temp_storage+152];
	add.f64 	%fd765, %fd763, %fd764;
	ld.shared.f64 	%fd766, [_ZZN3cub18CUB_300001_SM_10006detail6reduce28DeviceReduceSingleTileKernelINS2_10policy_hubIdjN4cuda3std3__44plusIdEEE10Policy1000EN6thrust24THRUST_300001_SM_1000_NS6detail15normal_iteratorINSD_10device_ptrIiEEEEPdjS9_dd6squareIdEEEvT0_T1_T2_T3_T4_T6_E12temp_storage+160];
	add.f64 	%fd767, %fd765, %fd766;
	ld.shared.f64 	%fd768, [_ZZN3cub18CUB_300001_SM_10006detail6reduce28DeviceReduceSingleTileKernelINS2_10policy_hubIdjN4cuda3std3__44plusIdEEE10Policy1000EN6thrust24THRUST_300001_SM_1000_NS6detail15normal_iteratorINSD_10device_ptrIiEEEEPdjS9_dd6squareIdEEEvT0_T1_T2_T3_T4_T6_E12temp_storage+168];
	add.f64 	%fd769, %fd767, %fd768;
	ld.shared.f64 	%fd770, [_ZZN3cub18CUB_300001_SM_10006detail6reduce28DeviceReduceSingleTileKernelINS2_10policy_hubIdjN4cuda3std3__44plusIdEEE10Policy1000EN6thrust24THRUST_300001_SM_1000_NS6detail15normal_iteratorINSD_10device_ptrIiEEEEPdjS9_dd6squareIdEEEvT0_T1_T2_T3_T4_T6_E12temp_storage+176];
	add.f64 	%fd813, %fd769, %fd770;
	bra.uni 	$L__BB3_175;
$L__BB3_50:
	// begin inline asm
	mov.u32 %r429, %laneid;
	// end inline asm
	and.b32  	%r480, %r2, 992;
	add.s32 	%r481, %r480, 32;
	setp.gt.s32 	%p305, %r481, %r75;
	not.b32 	%r482, %r480;
	add.s32 	%r483, %r75, %r482;
	selp.b32 	%r478, %r483, 31, %p305;
	mov.b64 	%rd40, %fd784;
	mov.b64 	{%r431, %r436}, %rd40;
	mov.b32 	%r437, 1;
	mov.b32 	%r479, -1;
	// begin inline asm
	shfl.sync.down.b32 %r430, %r431, %r437, %r478, %r479;
	// end inline asm
	// begin inline asm
	shfl.sync.down.b32 %r435, %r436, %r437, %r478, %r479;
	// end inline asm
	mov.b64 	%rd41, {%r430, %r435};
	mov.b64 	%fd651, %rd41;
	setp.lt.s32 	%p306, %r429, %r478;
	add.f64 	%fd652, %fd784, %fd651;
	selp.f64 	%fd653, %fd652, %fd784, %p306;
	mov.b64 	%rd42, %fd653;
	mov.b64 	{%r441, %r446}, %rd42;
	mov.b32 	%r447, 2;
	// begin inline asm
	shfl.sync.down.b32 %r440, %r441, %r447, %r478, %r479;
	// end inline asm
	// begin inline asm
	shfl.sync.down.b32 %r445, %r446, %r447, %r478, %r479;
	// end inline asm
	mov.b64 	%rd43, {%r440, %r445};
	mov.b64 	%fd654, %rd43;
	add.s32 	%r484, %r429, 2;
	setp.gt.s32 	%p307, %r484, %r478;
	add.f64 	%fd655, %fd653, %fd654;
	selp.f64 	%fd656, %fd653, %fd655, %p307;
	mov.b64 	%rd44, %fd656;
	mov.b64 	{%r451, %r456}, %rd44;
	mov.b32 	%r457, 4;
	// begin inline asm
	shfl.sync.down.b32 %r450, %r451, %r457, %r478, %r479;
	// end inline asm
	// begin inline asm
	shfl.sync.down.b32 %r455, %r456, %r457, %r478, %r479;
	// end inline asm
	mov.b64 	%rd45, {%r450, %r455};
	mov.b64 	%fd657, %rd45;
	add.s32 	%r485, %r429, 4;
	setp.gt.s32 	%p308, %r485, %r478;
	add.f64 	%fd658, %fd656, %fd657;
	selp.f64 	%fd659, %fd656, %fd658, %p308;
	mov.b64 	%rd46, %fd659;
	mov.b64 	{%r461, %r466}, %rd46;
	mov.b32 	%r467, 8;
	// begin inline asm
	shfl.sync.down.b32 %r460, %r461, %r467, %r478, %r479;
	// end inline asm
	// begin inline asm
	shfl.sync.down.b32 %r465, %r466, %r467, %r478, %r479;
	// end inline asm
	mov.b64 	%rd47, {%r460, %r465};
	mov.b64 	%fd660, %rd47;
	add.s32 	%r486, %r429, 8;
	setp.gt.s32 	%p309, %r486, %r478;
	add.f64 	%fd661, %fd659, %fd660;
	selp.f64 	%fd662, %fd659, %fd661, %p309;
	mov.b64 	%rd48, %fd662;
	mov.b64 	{%r471, %r476}, %rd48;
	mov.b32 	%r477, 16;
	// begin inline asm
	shfl.sync.down.b32 %r470, %r471, %r477, %r478, %r479;
	// end inline asm
	// begin inline asm
	shfl.sync.down.b32 %r475, %r476, %r477, %r478, %r479;
	// end inline asm
	mov.b64 	%rd49, {%r470, %r475};
	mov.b64 	%fd663, %rd49;
	add.s32 	%r487, %r429, 16;
	setp.gt.s32 	%p310, %r487, %r478;
	add.f64 	%fd664, %fd662, %fd663;
	selp.f64 	%fd813, %fd662, %fd664, %p310;
	setp.ne.s32 	%p311, %r429, 0;
	@%p311 bra 	$L__BB3_52;
	shr.u32 	%r488, %r2, 2;
	and.b32  	%r489, %r488, 248;
	mov.u32 	%r490, _ZZN3cub18CUB_300001_SM_10006detail6reduce28DeviceReduceSingleTileKernelINS2_10policy_hubIdjN4cuda3std3__44plusIdEEE10Policy1000EN6thrust24THRUST_300001_SM_1000_NS6detail15normal_iteratorINSD_10device_ptrIiEEEEPdjS9_dd6squareIdEEEvT0_T1_T2_T3_T4_T6_E12temp_storage;
	add.s32 	%r491, %r490, %r489;
	st.shared.f64 	[%r491+24], %fd813;
$L__BB3_52:
	bar.sync 	0;
	setp.ne.s32 	%p312, %r2, 0;
	@%p312 bra 	$L__BB3_175;
	setp.gt.s32 	%p313, %r75, 32;
	ld.shared.f64 	%fd665, [_ZZN3cub18CUB_300001_SM_10006detail6reduce28DeviceReduceSingleTileKernelINS2_10policy_hubIdjN4cuda3std3__44plusIdEEE10Policy1000EN6thrust24THRUST_300001_SM_1000_NS6detail15normal_iteratorINSD_10device_ptrIiEEEEPdjS9_dd6squareIdEEEvT0_T1_T2_T3_T4_T6_E12temp_storage+32];
	add.f64 	%fd666, %fd813, %fd665;
	selp.f64 	%fd667, %fd666, %fd813, %p313;
	setp.gt.s32 	%p314, %r75, 64;
	ld.shared.f64 	%fd668, [_ZZN3cub18CUB_300001_SM_10006detail6reduce28DeviceReduceSingleTileKernelINS2_10policy_hubIdjN4cuda3std3__44plusIdEEE10Policy1000EN6thrust24THRUST_300001_SM_1000_NS6detail15normal_iteratorINSD_10device_ptrIiEEEEPdjS9_dd6squareIdEEEvT0_T1_T2_T3_T4_T6_E12temp_storage+40];
	add.f64 	%fd669, %fd668, %fd667;
	selp.f64 	%fd670, %fd669, %fd667, %p314;
	setp.gt.s32 	%p315, %r75, 96;
	ld.shared.f64 	%fd671, [_ZZN3cub18CUB_300001_SM_10006detail6reduce28DeviceReduceSingleTileKernelINS2_10policy_hubIdjN4cuda3std3__44plusIdEEE10Policy1000EN6thrust24THRUST_300001_SM_1000_NS6detail15normal_iteratorINSD_10device_ptrIiEEEEPdjS9_dd6squareIdEEEvT0_T1_T2_T3_T4_T6_E12temp_storage+48];
	add.f64 	%fd672, %fd671, %fd670;
	selp.f64 	%fd673, %fd672, %fd670, %p315;
	setp.gt.s32 	%p316, %r75, 128;
	ld.shared.f64 	%fd674, [_ZZN3cub18CUB_300001_SM_10006detail6reduce28DeviceReduceSingleTileKernelINS2_10policy_hubIdjN4cuda3std3__44plusIdEEE10Policy1000EN6thrust24THRUST_300001_SM_1000_NS6detail15normal_iteratorINSD_10device_ptrIiEEEEPdjS9_dd6squareIdEEEvT0_T1_T2_T3_T4_T6_E12temp_storage+56];
	add.f64 	%fd675, %fd674, %fd673;
	selp.f64 	%fd676, %fd675, %fd673, %p316;
	setp.gt.s32 	%p317, %r75, 160;
	ld.shared.f64 	%fd677, [_ZZN3cub18CUB_300001_SM_10006detail6reduce28DeviceReduceSingleTileKernelINS2_10policy_hubIdjN4cuda3std3__44plusIdEEE10Policy1000EN6thrust24THRUST_300001_SM_1000_NS6detail15normal_iteratorINSD_10device_ptrIiEEEEPdjS9_dd6squareIdEEEvT0_T1_T2_T3_T4_T6_E12temp_storage+64];
	add.f64 	%fd678, %fd677, %fd676;
	selp.f64 	%fd679, %fd678, %fd676, %p317;
	setp.gt.s32 	%p318, %r75, 192;
	ld.shared.f64 	%fd680, [_ZZN3cub18CUB_300001_SM_10006detail6reduce28DeviceReduceSingleTileKernelINS2_10policy_hubIdjN4cuda3std3__44plusIdEEE10Policy1000EN6thrust24THRUST_300001_SM_1000_NS6detail15normal_iteratorINSD_10device_ptrIiEEEEPdjS9_dd6squareIdEEEvT0_T1_T2_T3_T4_T6_E12temp_storage+72];
	add.f64 	%fd681, %fd680, %fd679;
	selp.f64 	%fd682, %fd681, %fd679, %p318;
	setp.gt.s32 	%p319, %r75, 224;
	ld.shared.f64 	%fd683, [_ZZN3cub18CUB_300001_SM_10006detail6reduce28DeviceReduceSingleTileKernelINS2_10policy_hubIdjN4cuda3std3__44plusIdEEE10Policy1000EN6thrust24THRUST_300001_SM_1000_NS6detail15normal_iteratorINSD_10device_ptrIiEEEEPdjS9_dd6squareIdEEEvT0_T1_T2_T3_T4_T6_E12temp_storage+80];
	add.f64 	%fd684, %fd683, %fd682;
	selp.f64 	%fd685, %fd684, %fd682, %p319;
	setp.gt.s32 	%p320, %r75, 256;
	ld.shared.f64 	%fd686, [_ZZN3cub18CUB_300001_SM_10006detail6reduce28DeviceReduceSingleTileKernelINS2_10policy_hubIdjN4cuda3std3__44plusIdEEE10Policy1000EN6thrust24THRUST_300001_SM_1000_NS6detail15normal_iteratorINSD_10device_ptrIiEEEEPdjS9_dd6squareIdEEEvT0_T1_T2_T3_T4_T6_E12temp_storage+88];
	add.f64 	%fd687, %fd686, %fd685;
	selp.f64 	%fd688, %fd687, %fd685, %p320;
	setp.gt.s32 	%p321, %r75, 288;
	ld.shared.f64 	%fd689, [_ZZN3cub18CUB_300001_SM_10006detail6reduce28DeviceReduceSingleTileKernelINS2_10policy_hubIdjN4cuda3std3__44plusIdEEE10Policy1000EN6thrust24THRUST_300001_SM_1000_NS6detail15normal_iteratorINSD_10device_ptrIiEEEEPdjS9_dd6squareIdEEEvT0_T1_T2_T3_T4_T6_E12temp_storage+96];
	add.f64 	%fd690, %fd689, %fd688;
	selp.f64 	%fd691, %fd690, %fd688, %p321;
	setp.gt.s32 	%p322, %r75, 320;
	ld.shared.f64 	%fd692, [_ZZN3cub18CUB_300001_SM_10006detail6reduce28DeviceReduceSingleTileKernelINS2_10policy_hubIdjN4cuda3std3__44plusIdEEE10Policy1000EN6thrust24THRUST_300001_SM_1000_NS6detail15normal_iteratorINSD_10device_ptrIiEEEEPdjS9_dd6squareIdEEEvT0_T1_T2_T3_T4_T6_E12temp_storage+104];
	add.f64 	%fd693, %fd692, %fd691;
	selp.f64 	%fd694, %fd693, %fd691, %p322;
	setp.gt.s32 	%p323, %r75, 352;
	ld.shared.f64 	%fd695, [_ZZN3cub18CUB_300001_SM_10006detail6reduce28DeviceReduceSingleTileKernelINS2_10policy_hubIdjN4cuda3std3__44plusIdEEE10Policy1000EN6thrust24THRUST_300001_SM_1000_NS6detail15normal_iteratorINSD_10device_ptrIiEEEEPdjS9_dd6squareIdEEEvT0_T1_T2_T3_T4_T6_E12temp_storage+112];
	add.f64 	%fd696, %fd695, %fd694;
	selp.f64 	%fd697, %fd696, %fd694, %p323;
	setp.gt.s32 	%p324, %r75, 384;
	ld.shared.f64 	%fd698, [_ZZN3cub18CUB_300001_SM_10006detail6reduce28DeviceReduceSingleTileKernelINS2_10policy_hubIdjN4cuda3std3__44plusIdEEE10Policy1000EN6thrust24THRUST_300001_SM_1000_NS6detail15normal_iteratorINSD_10device_ptrIiEEEEPdjS9_dd6squareIdEEEvT0_T1_T2_T3_T4_T6_E12temp_storage+120];
	add.f64 	%fd699, %fd698, %fd697;
	selp.f64 	%fd700, %fd699, %fd697, %p324;
	setp.gt.s32 	%p325, %r75, 416;
	ld.shared.f64 	%fd701, [_ZZN3cub18CUB_300001_SM_10006detail6reduce28DeviceReduceSingleTileKernelINS2_10policy_hubIdjN4cuda3std3__44plusIdEEE10Policy1000EN6thrust24THRUST_300001_SM_1000_NS6detail15normal_iteratorINSD_10device_ptrIiEEEEPdjS9_dd6squareIdEEEvT0_T1_T2_T3_T4_T6_E12temp_storage+128];
	add.f64 	%fd702, %fd701, %fd700;
	selp.f64 	%fd703, %fd702, %fd700, %p325;
	setp.gt.s32 	%p326, %r75, 448;
	ld.shared.f64 	%fd704, [_ZZN3cub18CUB_300001_SM_10006detail6reduce28DeviceReduceSingleTileKernelINS2_10policy_hubIdjN4cuda3std3__44plusIdEEE10Policy1000EN6thrust24THRUST_300001_SM_1000_NS6detail15normal_iteratorINSD_10device_ptrIiEEEEPdjS9_dd6squareIdEEEvT0_T1_T2_T3_T4_T6_E12temp_storage+136];
	add.f64 	%fd705, %fd704, %fd703;
	selp.f64 	%fd706, %fd705, %fd703, %p326;
	setp.gt.s32 	%p327, %r75, 480;
	ld.shared.f64 	%fd707, [_ZZN3cub18CUB_300001_SM_10006detail6reduce28DeviceReduceSingleTileKernelINS2_10policy_hubIdjN4cuda3std3__44plusIdEEE10Policy1000EN6thrust24THRUST_300001_SM_1000_NS6detail15normal_iteratorINSD_10device_ptrIiEEEEPdjS9_dd6squareIdEEEvT0_T1_T2_T3_T4_T6_E12temp_storage+144];
	add.f64 	%fd708, %fd707, %fd706;
	selp.f64 	%fd709, %fd708, %fd706, %p327;
	setp.gt.s32 	%p328, %r75, 512;
	ld.shared.f64 	%fd710, [_ZZN3cub18CUB_300001_SM_10006detail6reduce28DeviceReduceSingleTileKernelINS2_10policy_hubIdjN4cuda3std3__44plusIdEEE10Policy1000EN6thrust24THRUST_300001_SM_1000_NS6detail15normal_iteratorINSD_10device_ptrIiEEEEPdjS9_dd6squareIdEEEvT0_T1_T2_T3_T4_T6_E12temp_storage+152];
	add.f64 	%fd711, %fd710, %fd709;
	selp.f64 	%fd712, %fd711, %fd709, %p328;
	setp.gt.s32 	%p329, %r75, 544;
	ld.shared.f64 	%fd713, [_ZZN3cub18CUB_300001_SM_10006detail6reduce28DeviceReduceSingleTileKernelINS2_10policy_hubIdjN4cuda3std3__44plusIdEEE10Policy1000EN6thrust24THRUST_300001_SM_1000_NS6detail15normal_iteratorINSD_10device_ptrIiEEEEPdjS9_dd6squareIdEEEvT0_T1_T2_T3_T4_T6_E12temp_storage+160];
	add.f64 	%fd714, %fd713, %fd712;
	selp.f64 	%fd715, %fd714, %fd712, %p329;
	setp.gt.s32 	%p330, %r75, 576;
	ld.shared.f64 	%fd716, [_ZZN3cub18CUB_300001_SM_10006detail6reduce28DeviceReduceSingleTileKernelINS2_10policy_hubIdjN4cuda3std3__44plusIdEEE10Policy1000EN6thrust24THRUST_300001_SM_1000_NS6detail15normal_iteratorINSD_10device_ptrIiEEEEPdjS9_dd6squareIdEEEvT0_T1_T2_T3_T4_T6_E12temp_storage+168];
	add.f64 	%fd717, %fd716, %fd715;
	selp.f64 	%fd718, %fd717, %fd715, %p330;
	setp.gt.s32 	%p331, %r75, 608;
	ld.shared.f64 	%fd719, [_ZZN3cub18CUB_300001_SM_10006detail6reduce28DeviceReduceSingleTileKernelINS2_10policy_hubIdjN4cuda3std3__44plusIdEEE10Policy1000EN6thrust24THRUST_300001_SM_1000_NS6detail15normal_iteratorINSD_10device_ptrIiEEEEPdjS9_dd6squareIdEEEvT0_T1_T2_T3_T4_T6_E12temp_storage+176];
	add.f64 	%fd720, %fd719, %fd718;
	selp.f64 	%fd813, %fd720, %fd718, %p331;
	bra.uni 	$L__BB3_175;
$L__BB3_54:
	mov.u32 	%r27, %tid.x;
	cvt.rn.f64.s32 	%fd217, %r76;
	rcp.rn.f64 	%fd57, %fd217;
	mov.f64 	%fd218, 0d4000000000000000;
	{
	.reg .b32 %temp; 
	mov.b64 	{%temp, %r28}, %fd218;
	}
	and.b32  	%r29, %r28, 2146435072;
	setp.eq.s32 	%p5, %r29, 1062207488;
	setp.lt.s32 	%p7, %r28, 0;
	selp.b32 	%r30, 0, 2146435072, %p7;
	and.b32  	%r77, %r28, 2147483647;
	setp.ne.s32 	%p8, %r77, 1071644672;
	and.pred  	%p2, %p5, %p8;
	or.b32  	%r31, %r30, -2147483648;
	mul.wide.u32 	%rd13, %r27, 4;
	add.s64 	%rd9, %rd2, %rd13;
	ld.global.u32 	%r78, [%rd9];
	cvt.rn.f64.s32 	%fd219, %r78;
	add.f64 	%fd220, %fd219, 0d3FE0000000000000;
	mul.f64 	%fd58, %fd57, %fd220;
	{
	.reg .b32 %temp; 
	mov.b64 	{%temp, %r32}, %fd58;
	}
	abs.f64 	%fd59, %fd58;
	{ // callseq 0, 0
	.param .b64 param0;
	st.param.f64 	[param0], %fd59;
	.param .b64 retval0;
	call.uni (retval0), 
	__internal_accurate_pow, 
	(
	param0
	);
	ld.param.f64 	%fd221, [retval0];
	} // callseq 0
	setp.lt.s32 	%p9, %r32, 0;
	neg.f64 	%fd223, %fd221;
	selp.f64 	%fd224, %fd223, %fd221, %p5;
	selp.f64 	%fd225, %fd224, %fd221, %p9;
	setp.eq.f64 	%p10, %fd58, 0d0000000000000000;
	selp.b32 	%r79, %r32, 0, %p5;
	or.b32  	%r80, %r79, 2146435072;
	selp.b32 	%r81, %r80, %r79, %p7;
	mov.b32 	%r82, 0;
	mov.b64 	%fd226, {%r82, %r81};
	selp.f64 	%fd785, %fd226, %fd225, %p10;
	add.f64 	%fd227, %fd58, 0d4000000000000000;
	{
	.reg .b32 %temp; 
	mov.b64 	{%temp, %r83}, %fd227;
	}
	and.b32  	%r84, %r83, 2146435072;
	setp.ne.s32 	%p11, %r84, 2146435072;
	@%p11 bra 	$L__BB3_59;
	setp.num.f64 	%p12, %fd58, %fd58;
	@%p12 bra 	$L__BB3_57;
	mov.f64 	%fd228, 0d4000000000000000;
	add.rn.f64 	%fd785, %fd58, %fd228;
	bra.uni 	$L__BB3_59;
$L__BB3_57:
	setp.neu.f64 	%p13, %fd59, 0d7FF0000000000000;
	@%p13 bra 	$L__BB3_59;
	setp.lt.s32 	%p14, %r32, 0;
	selp.b32 	%r85, %r31, %r30, %p2;
	selp.b32 	%r86, %r85, %r30, %p14;
	mov.b32 	%r87, 0;
	mov.b64 	%fd785, {%r87, %r86};
$L__BB3_59:
	setp.lt.s32 	%p15, %r28, 0;
	setp.eq.s32 	%p16, %r29, 1062207488;
	setp.eq.f64 	%p18, %fd58, 0d3FF0000000000000;
	add.f64 	%fd229, %fd785, 0d3FF0000000000000;
	mov.f64 	%fd230, 0d4010000000000000;
	div.rn.f64 	%fd231, %fd230, %fd229;
	selp.f64 	%fd64, 0d4000000000000000, %fd231, %p18;
	ld.global.u32 	%r88, [%rd9+2560];
	cvt.rn.f64.s32 	%fd232, %r88;
	add.f64 	%fd233, %fd232, 0d3FE0000000000000;
	mul.f64 	%fd65, %fd57, %fd233;
	{
	.reg .b32 %temp; 
	mov.b64 	{%temp, %r33}, %fd65;
	}
	abs.f64 	%fd66, %fd65;
	{ // callseq 1, 0
	.param .b64 param0;
	st.param.f64 	[param0], %fd66;
	.param .b64 retval0;
	call.uni (retval0), 
	__internal_accurate_pow, 
	(
	param0
	);
	ld.param.f64 	%fd234, [retval0];
	} // callseq 1
	setp.lt.s32 	%p19, %r33, 0;
	neg.f64 	%fd236, %fd234;
	selp.f64 	%fd237, %fd236, %fd234, %p16;
	selp.f64 	%fd238, %fd237, %fd234, %p19;
	setp.eq.f64 	%p20, %fd65, 0d0000000000000000;
	selp.b32 	%r89, %r33, 0, %p16;
	or.b32  	%r90, %r89, 2146435072;
	selp.b32 	%r91, %r90, %r89, %p15;
	mov.b32 	%r92, 0;
	mov.b64 	%fd239, {%r92, %r91};
	selp.f64 	%fd786, %fd239, %fd238, %p20;
	add.f64 	%fd240, %fd65, 0d4000000000000000;
	{
	.reg .b32 %temp; 
	mov.b64 	{%temp, %r93}, %fd240;
	}
	and.b32  	%r94, %r93, 2146435072;
	setp.ne.s32 	%p21, %r94, 2146435072;
	@%p21 bra 	$L__BB3_64;
	setp.nan.f64 	%p22, %fd65, %fd65;
	@%p22 bra 	$L__BB3_63;
	setp.neu.f64 	%p23, %fd66, 0d7FF0000000000000;
	@%p23 bra 	$L__BB3_64;
	setp.lt.s32 	%p24, %r33, 0;
	selp.b32 	%r95, %r31, %r30, %p2;
	selp.b32 	%r96, %r95, %r30, %p24;
	mov.b32 	%r97, 0;
	mov.b64 	%fd786, {%r97, %r96};
	bra.uni 	$L__BB3_64;
$L__BB3_63:
	mov.f64 	%fd241, 0d4000000000000000;
	add.rn.f64 	%fd786, %fd65, %fd241;
$L__BB3_64:
	setp.lt.s32 	%p25, %r28, 0;
	setp.eq.s32 	%p26, %r29, 1062207488;
	setp.eq.f64 	%p28, %fd65, 0d3FF0000000000000;
	add.f64 	%fd242, %fd786, 0d3FF0000000000000;
	mov.f64 	%fd243, 0d4010000000000000;
	div.rn.f64 	%fd244, %fd243, %fd242;
	selp.f64 	%fd71, 0d4000000000000000, %fd244, %p28;
	ld.global.u32 	%r98, [%rd9+5120];
	cvt.rn.f64.s32 	%fd245, %r98;
	add.f64 	%fd246, %fd245, 0d3FE0000000000000;
	mul.f64 	%fd72, %fd57, %fd246;
	{
	.reg .b32 %temp; 
	mov.b64 	{%temp, %r34}, %fd72;
	}
	abs.f64 	%fd73, %fd72;
	{ // callseq 2, 0
	.param .b64 param0;
	st.param.f64 	[param0], %fd73;
	.param .b64 retval0;
	call.uni (retval0), 
	__internal_accurate_pow, 
	(
	param0
	);
	ld.param.f64 	%fd247, [retval0];
	} // callseq 2
	setp.lt.s32 	%p29, %r34, 0;
	neg.f64 	%fd249, %fd247;
	selp.f64 	%fd250, %fd249, %fd247, %p26;
	selp.f64 	%fd251, %fd250, %fd247, %p29;
	setp.eq.f64 	%p30, %fd72, 0d0000000000000000;
	selp.b32 	%r99, %r34, 0, %p26;
	or.b32  	%r100, %r99, 2146435072;
	selp.b32 	%r101, %r100, %r99, %p25;
	mov.b32 	%r102, 0;
	mov.b64 	%fd252, {%r102, %r101};
	selp.f64 	%fd787, %fd252, %fd251, %p30;
	add.f64 	%fd253, %fd72, 0d4000000000000000;
	{
	.reg .b32 %temp; 
	mov.b64 	{%temp, %r103}, %fd253;
	}
	and.b32  	%r104, %r103, 2146435072;
	setp.ne.s32 	%p31, %r104, 2146435072;
	@%p31 bra 	$L__BB3_69;
	setp.nan.f64 	%p32, %fd72, %fd72;
	@%p32 bra 	$L__BB3_68;
	setp.neu.f64 	%p33, %fd73, 0d7FF0000000000000;
	@%p33 bra 	$L__BB3_69;
	setp.lt.s32 	%p34, %r34, 0;
	selp.b32 	%r105, %r31, %r30, %p2;
	selp.b32 	%r106, %r105, %r30, %p34;
	mov.b32 	%r107, 0;
	mov.b64 	%fd787, {%r107, %r106};
	bra.uni 	$L__BB3_69;
$L__BB3_68:
	mov.f64 	%fd254, 0d4000000000000000;
	add.rn.f64 	%fd787, %fd72, %fd254;
$L__BB3_69:
	setp.lt.s32 	%p35, %r28, 0;
	setp.eq.s32 	%p36, %r29, 1062207488;
	setp.eq.f64 	%p38, %fd72, 0d3FF0000000000000;
	add.f64 	%fd255, %fd787, 0d3FF0000000000000;
	mov.f64 	%fd256, 0d4010000000000000;
	div.rn.f64 	%fd257, %fd256, %fd255;
	selp.f64 	%fd78, 0d4000000000000000, %fd257, %p38;
	ld.global.u32 	%r108, [%rd9+7680];
	cvt.rn.f64.s32 	%fd258, %r108;
	add.f64 	%fd259, %fd258, 0d3FE0000000000000;
	mul.f64 	%fd79, %fd57, %fd259;
	{
	.reg .b32 %temp; 
	mov.b64 	{%temp, %r35}, %fd79;
	}
	abs.f64 	%fd80, %fd79;
	{ // callseq 3, 0
	.param .b64 param0;
	st.param.f64 	[param0], %fd80;
	.param .b64 retval0;
	call.uni (retval0), 
	__internal_accurate_pow, 
	(
	param0
	);
	ld.param.f64 	%fd260, [retval0];
	} // callseq 3
	setp.lt.s32 	%p39, %r35, 0;
	neg.f64 	%fd262, %fd260;
	selp.f64 	%fd263, %fd262, %fd260, %p36;
	selp.f64 	%fd264, %fd263, %fd260, %p39;
	setp.eq.f64 	%p40, %fd79, 0d0000000000000000;
	selp.b32 	%r109, %r35, 0, %p36;
	or.b32  	%r110, %r109, 2146435072;
	selp.b32 	%r111, %r110, %r109, %p35;
	mov.b32 	%r112, 0;
	mov.b64 	%fd265, {%r112, %r111};
	selp.f64 	%fd788, %fd265, %fd264, %p40;
	add.f64 	%fd266, %fd79, 0d4000000000000000;
	{
	.reg .b32 %temp; 
	mov.b64 	{%temp, %r113}, %fd266;
	}
	and.b32  	%r114, %r113, 2146435072;
	setp.ne.s32 	%p41, %r114, 2146435072;
	@%p41 bra 	$L__BB3_74;
	setp.nan.f64 	%p42, %fd79, %fd79;
	@%p42 bra 	$L__BB3_73;
	setp.neu.f64 	%p43, %fd80, 0d7FF0000000000000;
	@%p43 bra 	$L__BB3_74;
	setp.lt.s32 	%p44, %r35, 0;
	selp.b32 	%r115, %r31, %r30, %p2;
	selp.b32 	%r116, %r115, %r30, %p44;
	mov.b32 	%r117, 0;
	mov.b64 	%fd788, {%r117, %r116};
	bra.uni 	$L__BB3_74;
$L__BB3_73:
	mov.f64 	%fd267, 0d4000000000000000;
	add.rn.f64 	%fd788, %fd79, %fd267;
$L__BB3_74:
	setp.lt.s32 	%p45, %r28, 0;
	setp.eq.s32 	%p46, %r29, 1062207488;
	setp.eq.f64 	%p48, %fd79, 0d3FF0000000000000;
	add.f64 	%fd268, %fd788, 0d3FF0000000000000;
	mov.f64 	%fd269, 0d4010000000000000;
	div.rn.f64 	%fd270, %fd269, %fd268;
	selp.f64 	%fd85, 0d4000000000000000, %fd270, %p48;
	ld.global.u32 	%r118, [%rd9+10240];
	cvt.rn.f64.s32 	%fd271, %r118;
	add.f64 	%fd272, %fd271, 0d3FE0000000000000;
	mul.f64 	%fd86, %fd57, %fd272;
	{
	.reg .b32 %temp; 
	mov.b64 	{%temp, %r36}, %fd86;
	}
	abs.f64 	%fd87, %fd86;
	{ // callseq 4, 0
	.param .b64 param0;
	st.param.f64 	[param0], %fd87;
	.param .b64 retval0;
	call.uni (retval0), 
	__internal_accurate_pow, 
	(
	param0
	);
	ld.param.f64 	%fd273, [retval0];
	} // callseq 4
	setp.lt.s32 	%p49, %r36, 0;
	neg.f64 	%fd275, %fd273;
	selp.f64 	%fd276, %fd275, %fd273, %p46;
	selp.f64 	%fd277, %fd276, %fd273, %p49;
	setp.eq.f64 	%p50, %fd86, 0d0000000000000000;
	selp.b32 	%r119, %r36, 0, %p46;
	or.b32  	%r120, %r119, 2146435072;
	selp.b32 	%r121, %r120, %r119, %p45;
	mov.b32 	%r122, 0;
	mov.b64 	%fd278, {%r122, %r121};
	selp.f64 	%fd789, %fd278, %fd277, %p50;
	add.f64 	%fd279, %fd86, 0d4000000000000000;
	{
	.reg .b32 %temp; 
	mov.b64 	{%temp, %r123}, %fd279;
	}
	and.b32  	%r124, %r123, 2146435072;
	setp.ne.s32 	%p51, %r124, 2146435072;
	@%p51 bra 	$L__BB3_79;
	setp.nan.f64 	%p52, %fd86, %fd86;
	@%p52 bra 	$L__BB3_78;
	setp.neu.f64 	%p53, %fd87, 0d7FF0000000000000;
	@%p53 bra 	$L__BB3_79;
	setp.lt.s32 	%p54, %r36, 0;
	selp.b32 	%r125, %r31, %r30, %p2;
	selp.b32 	%r126, %r125, %r30, %p54;
	mov.b32 	%r127, 0;
	mov.b64 	%fd789, {%r127, %r126};
	bra.uni 	$L__BB3_79;
$L__BB3_78:
	mov.f64 	%fd280, 0d4000000000000000;
	add.rn.f64 	%fd789, %fd86, %fd280;
$L__BB3_79:
	setp.lt.s32 	%p55, %r28, 0;
	setp.eq.s32 	%p56, %r29, 1062207488;
	setp.eq.f64 	%p58, %fd86, 0d3FF0000000000000;
	add.f64 	%fd281, %fd789, 0d3FF0000000000000;
	mov.f64 	%fd282, 0d4010000000000000;
	div.rn.f64 	%fd283, %fd282, %fd281;
	selp.f64 	%fd92, 0d4000000000000000, %fd283, %p58;
	ld.global.u32 	%r128, [%rd9+12800];
	cvt.rn.f64.s32 	%fd284, %r128;
	add.f64 	%fd285, %fd284, 0d3FE0000000000000;
	mul.f64 	%fd93, %fd57, %fd285;
	{
	.reg .b32 %temp; 
	mov.b64 	{%temp, %r37}, %fd93;
	}
	abs.f64 	%fd94, %fd93;
	{ // callseq 5, 0
	.param .b64 param0;
	st.param.f64 	[param0], %fd94;
	.param .b64 retval0;
	call.uni (retval0), 
	__internal_accurate_pow, 
	(
	param0
	);
	ld.param.f64 	%fd286, [retval0];
	} // callseq 5
	setp.lt.s32 	%p59, %r37, 0;
	neg.f64 	%fd288, %fd286;
	selp.f64 	%fd289, %fd288, %fd286, %p56;
	selp.f64 	%fd290, %fd289, %fd286, %p59;
	setp.eq.f64 	%p60, %fd93, 0d0000000000000000;
	selp.b32 	%r129, %r37, 0, %p56;
	or.b32  	%r130, %r129, 2146435072;
	selp.b32 	%r131, %r130, %r129, %p55;
	mov.b32 	%r132, 0;
	mov.b64 	%fd291, {%r132, %r131};
	selp.f64 	%fd790, %fd291, %fd290, %p60;
	add.f64 	%fd292, %fd93, 0d4000000000000000;
	{
	.reg .b32 %temp; 
	mov.b64 	{%temp, %r133}, %fd292;
	}
	and.b32  	%r134, %r133, 2146435072;
	setp.ne.s32 	%p61, %r134, 2146435072;
	@%p61 bra 	$L__BB3_84;
	setp.nan.f64 	%p62, %fd93, %fd93;
	@%p62 bra 	$L__BB3_83;
	setp.neu.f64 	%p63, %fd94, 0d7FF0000000000000;
	@%p63 bra 	$L__BB3_84;
	setp.lt.s32 	%p64, %r37, 0;
	selp.b32 	%r135, %r31, %r30, %p2;
	selp.b32 	%r136, %r135, %r30, %p64;
	mov.b32 	%r137, 0;
	mov.b64 	%fd790, {%r137, %r136};
	bra.uni 	$L__BB3_84;
$L__BB3_83:
	mov.f64 	%fd293, 0d4000000000000000;
	add.rn.f64 	%fd790, %fd93, %fd293;
$L__BB3_84:
	setp.lt.s32 	%p65, %r28, 0;
	setp.eq.s32 	%p66, %r29, 1062207488;
	setp.eq.f64 	%p68, %fd93, 0d3FF0000000000000;
	add.f64 	%fd294, %fd790, 0d3FF0000000000000;
	mov.f64 	%fd295, 0d4010000000000000;
	div.rn.f64 	%fd296, %fd295, %fd294;
	selp.f64 	%fd99, 0d4000000000000000, %fd296, %p68;
	ld.global.u32 	%r138, [%rd9+15360];
	cvt.rn.f64.s32 	%fd297, %r138;
	add.f64 	%fd298, %fd297, 0d3FE0000000000000;
	mul.f64 	%fd100, %fd57, %fd298;
	{
	.reg .b32 %temp; 
	mov.b64 	{%temp, %r38}, %fd100;
	}
	abs.f64 	%fd101, %fd100;
	{ // callseq 6, 0
	.param .b64 param0;
	st.param.f64 	[param0], %fd101;
	.param .b64 retval0;
	call.uni (retval0), 
	__internal_accurate_pow, 
	(
	param0
	);
	ld.param.f64 	%fd299, [retval0];
	} // callseq 6
	setp.lt.s32 	%p69, %r38, 0;
	neg.f64 	%fd301, %fd299;
	selp.f64 	%fd302, %fd301, %fd299, %p66;
	selp.f64 	%fd303, %fd302, %fd299, %p69;
	setp.eq.f64 	%p70, %fd100, 0d0000000000000000;
	selp.b32 	%r139, %r38, 0, %p66;
	or.b32  	%r140, %r139, 2146435072;
	selp.b32 	%r141, %r140, %r139, %p65;
	mov.b32 	%r142, 0;
	mov.b64 	%fd304, {%r142, %r141};
	selp.f64 	%fd791, %fd304, %fd303, %p70;
	add.f64 	%fd305, %fd100, 0d4000000000000000;
	{
	.reg .b32 %temp; 
	mov.b64 	{%temp, %r143}, %fd305;
	}
	and.b32  	%r144, %r143, 2146435072;
	setp.ne.s32 	%p71, %r144, 2146435072;
	@%p71 bra 	$L__BB3_89;
	setp.nan.f64 	%p72, %fd100, %fd100;
	@%p72 bra 	$L__BB3_88;
	setp.neu.f64 	%p73, %fd101, 0d7FF0000000000000;
	@%p73 bra 	$L__BB3_89;
	setp.lt.s32 	%p74, %r38, 0;
	selp.b32 	%r145, %r31, %r30, %p2;
	selp.b32 	%r146, %r145, %r30, %p74;
	mov.b32 	%r147, 0;
	mov.b64 	%fd791, {%r147, %r146};
	bra.uni 	$L__BB3_89;
$L__BB3_88:
	mov.f64 	%fd306, 0d4000000000000000;
	add.rn.f64 	%fd791, %fd100, %fd306;
$L__BB3_89:
	setp.lt.s32 	%p75, %r28, 0;
	setp.eq.s32 	%p76, %r29, 1062207488;
	setp.eq.f64 	%p78, %fd100, 0d3FF0000000000000;
	add.f64 	%fd307, %fd791, 0d3FF0000000000000;
	mov.f64 	%fd308, 0d4010000000000000;
	div.rn.f64 	%fd309, %fd308, %fd307;
	selp.f64 	%fd106, 0d4000000000000000, %fd309, %p78;
	ld.global.u32 	%r148, [%rd9+17920];
	cvt.rn.f64.s32 	%fd310, %r148;
	add.f64 	%fd311, %fd310, 0d3FE0000000000000;
	mul.f64 	%fd107, %fd57, %fd311;
	{
	.reg .b32 %temp; 
	mov.b64 	{%temp, %r39}, %fd107;
	}
	abs.f64 	%fd108, %fd107;
	{ // callseq 7, 0
	.param .b64 param0;
	st.param.f64 	[param0], %fd108;
	.param .b64 retval0;
	call.uni (retval0), 
	__internal_accurate_pow, 
	(
	param0
	);
	ld.param.f64 	%fd312, [retval0];
	} // callseq 7
	setp.lt.s32 	%p79, %r39, 0;
	neg.f64 	%fd314, %fd312;
	selp.f64 	%fd315, %fd314, %fd312, %p76;
	selp.f64 	%fd316, %fd315, %fd312, %p79;
	setp.eq.f64 	%p80, %fd107, 0d0000000000000000;
	selp.b32 	%r149, %r39, 0, %p76;
	or.b32  	%r150, %r149, 2146435072;
	selp.b32 	%r151, %r150, %r149, %p75;
	mov.b32 	%r152, 0;
	mov.b64 	%fd317, {%r152, %r151};
	selp.f64 	%fd792, %fd317, %fd316, %p80;
	add.f64 	%fd318, %fd107, 0d4000000000000000;
	{
	.reg .b32 %temp; 
	mov.b64 	{%temp, %r153}, %fd318;
	}
	and.b32  	%r154, %r153, 2146435072;
	setp.ne.s32 	%p81, %r154, 2146435072;
	@%p81 bra 	$L__BB3_94;
	setp.nan.f64 	%p82, %fd107, %fd107;
	@%p82 bra 	$L__BB3_93;
	setp.neu.f64 	%p83, %fd108, 0d7FF0000000000000;
	@%p83 bra 	$L__BB3_94;
	setp.lt.s32 	%p84, %r39, 0;
	selp.b32 	%r155, %r31, %r30, %p2;
	selp.b32 	%r156, %r155, %r30, %p84;
	mov.b32 	%r157, 0;
	mov.b64 	%fd792, {%r157, %r156};
	bra.uni 	$L__BB3_94;
$L__BB3_93:
	mov.f64 	%fd319, 0d4000000000000000;
	add.rn.f64 	%fd792, %fd107, %fd319;
$L__BB3_94:
	setp.eq.f64 	%p85, %fd107, 0d3FF0000000000000;
	add.f64 	%fd320, %fd792, 0d3FF0000000000000;
	mov.f64 	%fd321, 0d4010000000000000;
	div.rn.f64 	%fd322, %fd321, %fd320;
	selp.f64 	%fd323, 0d4000000000000000, %fd322, %p85;
	add.f64 	%fd324, %fd64, %fd71;
	add.f64 	%fd325, %fd324, %fd78;
	add.f64 	%fd326, %fd325, %fd85;
	add.f64 	%fd327, %fd326, %fd92;
	add.f64 	%fd328, %fd327, %fd99;
	add.f64 	%fd329, %fd328, %fd106;
	add.f64 	%fd812, %fd329, %fd323;
	add.s32 	%r40, %r75, -5120;
	setp.lt.u32 	%p86, %r40, 5120;
	mov.b32 	%r555, 5120;
	@%p86 bra 	$L__BB3_138;
	mov.b32 	%r555, 5120;
$L__BB3_96:
	setp.lt.s32 	%p87, %r28, 0;
	setp.eq.s32 	%p88, %r29, 1062207488;
	add.s32 	%r160, %r27, %r555;
	mul.wide.u32 	%rd14, %r160, 4;
	add.s64 	%rd10, %rd2, %rd14;
	ld.global.u32 	%r161, [%rd10];
	cvt.rn.f64.s32 	%fd330, %r161;
	add.f64 	%fd331, %fd330, 0d3FE0000000000000;
	mul.f64 	%fd115, %fd57, %fd331;
	{
	.reg .b32 %temp; 
	mov.b64 	{%temp, %r42}, %fd115;
	}
	abs.f64 	%fd116, %fd115;
	{ // callseq 8, 0
	.param .b64 param0;
	st.param.f64 	[param0], %fd116;
	.param .b64 retval0;
	call.uni (retval0), 
	__internal_accurate_pow, 
	(
	param0
	);
	ld.param.f64 	%fd332, [retval0];
	} // callseq 8
	setp.lt.s32 	%p90, %r42, 0;
	neg.f64 	%fd334, %fd332;
	selp.f64 	%fd335, %fd334, %fd332, %p88;
	selp.f64 	%fd336, %fd335, %fd332, %p90;
	setp.eq.f64 	%p91, %fd115, 0d0000000000000000;
	selp.b32 	%r162, %r42, 0, %p88;
	or.b32  	%r163, %r162, 2146435072;
	selp.b32 	%r164, %r163, %r162, %p87;
	mov.b32 	%r165, 0;
	mov.b64 	%fd337, {%r165, %r164};
	selp.f64 	%fd794, %fd337, %fd336, %p91;
	add.f64 	%fd338, %fd115, 0d4000000000000000;
	{
	.reg .b32 %temp; 
	mov.b64 	{%temp, %r166}, %fd338;
	}
	and.b32  	%r167, %r166, 2146435072;
	setp.ne.s32 	%p92, %r167, 2146435072;
	@%p92 bra 	$L__BB3_101;
	setp.num.f64 	%p93, %fd115, %fd115;
	@%p93 bra 	$L__BB3_99;
	mov.f64 	%fd339, 0d4000000000000000;
	add.rn.f64 	%fd794, %fd115, %fd339;
	bra.uni 	$L__BB3_101;
$L__BB3_99:
	setp.neu.f64 	%p94, %fd116, 0d7FF0000000000000;
	@%p94 bra 	$L__BB3_101;
	setp.lt.s32 	%p95, %r42, 0;
	selp.b32 	%r168, %r31, %r30, %p2;
	selp.b32 	%r169, %r168, %r30, %p95;
	mov.b32 	%r170, 0;
	mov.b64 	%fd794, {%r170, %r169};
$L__BB3_101:
	setp.lt.s32 	%p96, %r28, 0;
	setp.eq.s32 	%p97, %r29, 1062207488;
	setp.eq.f64 	%p99, %fd115, 0d3FF0000000000000;
	add.f64 	%fd340, %fd794, 0d3FF0000000000000;
	mov.f64 	%fd341, 0d4010000000000000;
	div.rn.f64 	%fd342, %fd341, %fd340;
	selp.f64 	%fd121, 0d4000000000000000, %fd342, %p99;
	ld.global.u32 	%r171, [%rd10+2560];
	cvt.rn.f64.s32 	%fd343, %r171;
	add.f64 	%fd344, %fd343, 0d3FE0000000000000;
	mul.f64 	%fd122, %fd57, %fd344;
	{
	.reg .b32 %temp; 
	mov.b64 	{%temp, %r43}, %fd122;
	}
	abs.f64 	%fd123, %fd122;
	{ // callseq 9, 0
	.param .b64 param0;
	st.param.f64 	[param0], %fd123;
	.param .b64 retval0;
	call.uni (retval0), 
	__internal_accurate_pow, 
	(
	param0
	);
	ld.param.f64 	%fd345, [retval0];
	} // callseq 9
	setp.lt.s32 	%p100, %r43, 0;
	neg.f64 	%fd347, %fd345;
	selp.f64 	%fd348, %fd347, %fd345, %p97;
	selp.f64 	%fd349, %fd348, %fd345, %p100;
	setp.eq.f64 	%p101, %fd122, 0d0000000000000000;
	selp.b32 	%r172, %r43, 0, %p97;
	or.b32  	%r173, %r172, 2146435072;
	selp.b32 	%r174, %r173, %r172, %p96;
	mov.b32 	%r175, 0;
	mov.b64 	%fd350, {%r175, %r174};
	selp.f64 	%fd795, %fd350, %fd349, %p101;
	add.f64 	%fd351, %fd122, 0d4000000000000000;
	{
	.reg .b32 %temp; 
	mov.b64 	{%temp, %r176}, %fd351;
	}
	and.b32  	%r177, %r176, 2146435072;
	setp.ne.s32 	%p102, %r177, 2146435072;
	@%p102 bra 	$L__BB3_106;
	setp.nan.f64 	%p103, %fd122, %fd122;
	@%p103 bra 	$L__BB3_105;
	setp.neu.f64 	%p104, %fd123, 0d7FF0000000000000;
	@%p104 bra 	$L__BB3_106;
	setp.lt.s32 	%p105, %r43, 0;
	selp.b32 	%r178, %r31, %r30, %p2;
	selp.b32 	%r179, %r178, %r30, %p105;
	mov.b32 	%r180, 0;
	mov.b64 	%fd795, {%r180, %r179};
	bra.uni 	$L__BB3_106;
$L__BB3_105:
	mov.f64 	%fd352, 0d4000000000000000;
	add.rn.f64 	%fd795, %fd122, %fd352;
$L__BB3_106:
	setp.lt.s32 	%p106, %r28, 0;
	setp.eq.s32 	%p107, %r29, 1062207488;
	setp.eq.f64 	%p109, %fd122, 0d3FF0000000000000;
	add.f64 	%fd353, %fd795, 0d3FF0000000000000;
	mov.f64 	%fd354, 0d4010000000000000;
	div.rn.f64 	%fd355, %fd354, %fd353;
	selp.f64 	%fd128, 0d4000000000000000, %fd355, %p109;
	ld.global.u32 	%r181, [%rd10+5120];
	cvt.rn.f64.s32 	%fd356, %r181;
	add.f64 	%fd357, %fd356, 0d3FE0000000000000;
	mul.f64 	%fd129, %fd57, %fd357;
	{
	.reg .b32 %temp; 
	mov.b64 	{%temp, %r44}, %fd129;
	}
	abs.f64 	%fd130, %fd129;
	{ // callseq 10, 0
	.param .b64 param0;
	st.param.f64 	[param0], %fd130;
	.param .b64 retval0;
	call.uni (retval0), 
	__internal_accurate_pow, 
	(
	param0
	);
	ld.param.f64 	%fd358, [retval0];
	} // callseq 10
	setp.lt.s32 	%p110, %r44, 0;
	neg.f64 	%fd360, %fd358;
	selp.f64 	%fd361, %fd360, %fd358, %p107;
	selp.f64 	%fd362, %fd361, %fd358, %p110;
	setp.eq.f64 	%p111, %fd129, 0d0000000000000000;
	selp.b32 	%r182, %r44, 0, %p107;
	or.b32  	%r183, %r182, 2146435072;
	selp.b32 	%r184, %r183, %r182, %p106;
	mov.b32 	%r185, 0;
	mov.b64 	%fd363, {%r185, %r184};
	selp.f64 	%fd796, %fd363, %fd362, %p111;
	add.f64 	%fd364, %fd129, 0d4000000000000000;
	{
	.reg .b32 %temp; 
	mov.b64 	{%temp, %r186}, %fd364;
	}
	and.b32  	%r187, %r186, 2146435072;
	setp.ne.s32 	%p112, %r187, 2146435072;
	@%p112 bra 	$L__BB3_111;
	setp.nan.f64 	%p113, %fd129, %fd129;
	@%p113 bra 	$L__BB3_110;
	setp.neu.f64 	%p114, %fd130, 0d7FF0000000000000;
	@%p114 bra 	$L__BB3_111;
	setp.lt.s32 	%p115, %r44, 0;
	selp.b32 	%r188, %r31, %r30, %p2;
	selp.b32 	%r189, %r188, %r30, %p115;
	mov.b32 	%r190, 0;
	mov.b64 	%fd796, {%r190, %r189};
	bra.uni 	$L__BB3_111;
$L__BB3_110:
	mov.f64 	%fd365, 0d4000000000000000;
	add.rn.f64 	%fd796, %fd129, %fd365;
$L__BB3_111:
	setp.lt.s32 	%p116, %r28, 0;
	setp.eq.s32 	%p117, %r29, 1062207488;
	setp.eq.f64 	%p119, %fd129, 0d3FF0000000000000;
	add.f64 	%fd366, %fd796, 0d3FF0000000000000;
	mov.f64 	%fd367, 0d4010000000000000;
	div.rn.f64 	%fd368, %fd367, %fd366;
	selp.f64 	%fd135, 0d4000000000000000, %fd368, %p119;
	ld.global.u32 	%r191, [%rd10+7680];
	cvt.rn.f64.s32 	%fd369, %r191;
	add.f64 	%fd370, %fd369, 0d3FE0000000000000;
	mul.f64 	%fd136, %fd57, %fd370;
	{
	.reg .b32 %temp; 
	mov.b64 	{%temp, %r45}, %fd136;
	}
	abs.f64 	%fd137, %fd136;
	{ // callseq 11, 0
	.param .b64 param0;
	st.param.f64 	[param0], %fd137;
	.param .b64 retval0;
	call.uni (retval0), 
	__internal_accurate_pow, 
	(
	param0
	);
	ld.param.f64 	%fd371, [retval0];
	} // callseq 11
	setp.lt.s32 	%p120, %r45, 0;
	neg.f64 	%fd373, %fd371;
	selp.f64 	%fd374, %fd373, %fd371, %p117;
	selp.f64 	%fd375, %fd374, %fd371, %p120;
	setp.eq.f64 	%p121, %fd136, 0d0000000000000000;
	selp.b32 	%r192, %r45, 0, %p117;
	or.b32  	%r193, %r192, 2146435072;
	selp.b32 	%r194, %r193, %r192, %p116;
	mov.b32 	%r195, 0;
	mov.b64 	%fd376, {%r195, %r194};
	selp.f64 	%fd797, %fd376, %fd375, %p121;
	add.f64 	%fd377, %fd136, 0d4000000000000000;
	{
	.reg .b32 %temp; 
	mov.b64 	{%temp, %r196}, %fd377;
	}
	and.b32  	%r197, %r196, 2146435072;
	setp.ne.s32 	%p122, %r197, 2146435072;
	@%p122 bra 	$L__BB3_116;
	setp.nan.f64 	%p123, %fd136, %fd136;
	@%p123 bra 	$L__BB3_115;
	setp.neu.f64 	%p124, %fd137, 0d7FF0000000000000;
	@%p124 bra 	$L__BB3_116;
	setp.lt.s32 	%p125, %r45, 0;
	selp.b32 	%r198, %r31, %r30, %p2;
	selp.b32 	%r199, %r198, %r30, %p125;
	mov.b32 	%r200, 0;
	mov.b64 	%fd797, {%r200, %r199};
	bra.uni 	$L__BB3_116;
$L__BB3_115:
	mov.f64 	%fd378, 0d4000000000000000;
	add.rn.f64 	%fd797, %fd136, %fd378;
$L__BB3_116:
	setp.lt.s32 	%p126, %r28, 0;
	setp.eq.s32 	%p127, %r29, 1062207488;
	setp.eq.f64 	%p129, %fd136, 0d3FF0000000000000;
	add.f64 	%fd379, %fd797, 0d3FF0000000000000;
	mov.f64 	%fd380, 0d4010000000000000;
	div.rn.f64 	%fd381, %fd380, %fd379;
	selp.f64 	%fd142, 0d4000000000000000, %fd381, %p129;
	ld.global.u32 	%r201, [%rd10+10240];
	cvt.rn.f64.s32 	%fd382, %r201;
	add.f64 	%fd383, %fd382, 0d3FE0000000000000;
	mul.f64 	%fd143, %fd57, %fd383;
	{
	.reg .b32 %temp; 
	mov.b64 	{%temp, %r46}, %fd143;
	}
	abs.f64 	%fd144, %fd143;
	{ // callseq 12, 0
	.param .b64 param0;
	st.param.f64 	[param0], %fd144;
	.param .b64 retval0;
	call.uni (retval0), 
	__internal_accurate_pow, 
	(
	param0
	);
	ld.param.f64 	%fd384, [retval0];
	} // callseq 12
	setp.lt.s32 	%p130, %r46, 0;
	neg.f64 	%fd386, %fd384;
	selp.f64 	%fd387, %fd386, %fd384, %p127;
	selp.f64 	%fd388, %fd387, %fd384, %p130;
	setp.eq.f64 	%p131, %fd143, 0d0000000000000000;
	selp.b32 	%r202, %r46, 0, %p127;
	or.b32  	%r203, %r202, 2146435072;
	selp.b32 	%r204, %r203, %r202, %p126;
	mov.b32 	%r205, 0;
	mov.b64 	%fd389, {%r205, %r204};
	selp.f64 	%fd798, %fd389, %fd388, %p131;
	add.f64 	%fd390, %fd143, 0d4000000000000000;
	{
	.reg .b32 %temp; 
	mov.b64 	{%temp, %r206}, %fd390;
	}
	and.b32  	%r207, %r206, 2146435072;
	setp.ne.s32 	%p132, %r207, 2146435072;
	@%p132 bra 	$L__BB3_121;
	setp.nan.f64 	%p133, %fd143, %fd143;
	@%p133 bra 	$L__BB3_120;
	setp.neu.f64 	%p134, %fd144, 0d7FF0000000000000;
	@%p134 bra 	$L__BB3_121;
	setp.lt.s32 	%p135, %r46, 0;
	selp.b32 	%r208, %r31, %r30, %p2;
	selp.b32 	%r209, %r208, %r30, %p135;
	mov.b32 	%r210, 0;
	mov.b64 	%fd798, {%r210, %r209};
	bra.uni 	$L__BB3_121;
$L__BB3_120:
	mov.f64 	%fd391, 0d4000000000000000;
	add.rn.f64 	%fd798, %fd143, %fd391;
$L__BB3_121:
	setp.lt.s32 	%p136, %r28, 0;
	setp.eq.s32 	%p137, %r29, 1062207488;
	setp.eq.f64 	%p139, %fd143, 0d3FF0000000000000;
	add.f64 	%fd392, %fd798, 0d3FF0000000000000;
	mov.f64 	%fd393, 0d4010000000000000;
	div.rn.f64 	%fd394, %fd393, %fd392;
	selp.f64 	%fd149, 0d4000000000000000, %fd394, %p139;
	ld.global.u32 	%r211, [%rd10+12800];
	cvt.rn.f64.s32 	%fd395, %r211;
	add.f64 	%fd396, %fd395, 0d3FE0000000000000;
	mul.f64 	%fd150, %fd57, %fd396;
	{
	.reg .b32 %temp; 
	mov.b64 	{%temp, %r47}, %fd150;
	}
	abs.f64 	%fd151, %fd150;
	{ // callseq 13, 0
	.param .b64 param0;
	st.param.f64 	[param0], %fd151;
	.param .b64 retval0;
	call.uni (retval0), 
	__internal_accurate_pow, 
	(
	param0
	);
	ld.param.f64 	%fd397, [retval0];
	} // callseq 13
	setp.lt.s32 	%p140, %r47, 0;
	neg.f64 	%fd399, %fd397;
	selp.f64 	%fd400, %fd399, %fd397, %p137;
	selp.f64 	%fd401, %fd400, %fd397, %p140;
	setp.eq.f64 	%p141, %fd150, 0d0000000000000000;
	selp.b32 	%r212, %r47, 0, %p137;
	or.b32  	%r213, %r212, 2146435072;
	selp.b32 	%r214, %r213, %r212, %p136;
	mov.b32 	%r215, 0;
	mov.b64 	%fd402, {%r215, %r214};
	selp.f64 	%fd799, %fd402, %fd401, %p141;
	add.f64 	%fd403, %fd150, 0d4000000000000000;
	{
	.reg .b32 %temp; 
	mov.b64 	{%temp, %r216}, %fd403;
	}
	and.b32  	%r217, %r216, 2146435072;
	setp.ne.s32 	%p142, %r217, 2146435072;
	@%p142 bra 	$L__BB3_126;
	setp.nan.f64 	%p143, %fd150, %fd150;
	@%p143 bra 	$L__BB3_125;
	setp.neu.f64 	%p144, %fd151, 0d7FF0000000000000;
	@%p144 bra 	$L__BB3_126;
	setp.lt.s32 	%p145, %r47, 0;
	selp.b32 	%r218, %r31, %r30, %p2;
	selp.b32 	%r219, %r218, %r30, %p145;
	mov.b32 	%r220, 0;
	mov.b64 	%fd799, {%r220, %r219};
	bra.uni 	$L__BB3_126;
$L__BB3_125:
	mov.f64 	%fd404, 0d4000000000000000;
	add.rn.f64 	%fd799, %fd150, %fd404;
$L__BB3_126:
	setp.lt.s32 	%p146, %r28, 0;
	setp.eq.s32 	%p147, %r29, 1062207488;
	setp.eq.f64 	%p149, %fd150, 0d3FF0000000000000;
	add.f64 	%fd405, %fd799, 0d3FF0000000000000;
	mov.f64 	%fd406, 0d4010000000000000;
	div.rn.f64 	%fd407, %fd406, %fd405;
	selp.f64 	%fd156, 0d4000000000000000, %fd407, %p149;
	ld.global.u32 	%r221, [%rd10+15360];
	cvt.rn.f64.s32 	%fd408, %r221;
	add.f64 	%fd409, %fd408, 0d3FE0000000000000;
	mul.f64 	%fd157, %fd57, %fd409;
	{
	.reg .b32 %temp; 
	mov.b64 	{%temp, %r48}, %fd157;
	}
	abs.f64 	%fd158, %fd157;
	{ // callseq 14, 0
	.param .b64 param0;
	st.param.f64 	[param0], %fd158;
	.param .b64 retval0;
	call.uni (retval0), 
	__internal_accurate_pow, 
	(
	param0
	);
	ld.param.f64 	%fd410, [retval0];
	} // callseq 14
	setp.lt.s32 	%p150, %r48, 0;
	neg.f64 	%fd412, %fd410;
	selp.f64 	%fd413, %fd412, %fd410, %p147;
	selp.f64 	%fd414, %fd413, %fd410, %p150;
	setp.eq.f64 	%p151, %fd157, 0d0000000000000000;
	selp.b32 	%r222, %r48, 0, %p147;
	or.b32  	%r223, %r222, 2146435072;
	selp.b32 	%r224, %r223, %r222, %p146;
	mov.b32 	%r225, 0;
	mov.b64 	%fd415, {%r225, %r224};
	selp.f64 	%fd800, %fd415, %fd414, %p151;
	add.f64 	%fd416, %fd157, 0d4000000000000000;
	{
	.reg .b32 %temp; 
	mov.b64 	{%temp, %r226}, %fd416;
	}
	and.b32  	%r227, %r226, 2146435072;
	setp.ne.s32 	%p152, %r227, 2146435072;
	@%p152 bra 	$L__BB3_131;
	setp.nan.f64 	%p153, %fd157, %fd157;
	@%p153 bra 	$L__BB3_130;
	setp.neu.f64 	%p154, %fd158, 0d7FF0000000000000;
	@%p154 bra 	$L__BB3_131;
	setp.lt.s32 	%p155, %r48, 0;
	selp.b32 	%r228, %r31, %r30, %p2;
	selp.b32 	%r229, %r228, %r30, %p155;
	mov.b32 	%r230, 0;
	mov.b64 	%fd800, {%r230, %r229};
	bra.uni 	$L__BB3_131;
$L__BB3_130:
	mov.f64 	%fd417, 0d4000000000000000;
	add.rn.f64 	%fd800, %fd157, %fd417;
$L__BB3_131:
	setp.lt.s32 	%p156, %r28, 0;
	setp.eq.s32 	%p157, %r29, 1062207488;
	setp.eq.f64 	%p159, %fd157, 0d3FF0000000000000;
	add.f64 	%fd418, %fd800, 0d3FF0000000000000;
	mov.f64 	%fd419, 0d4010000000000000;
	div.rn.f64 	%fd420, %fd419, %fd418;
	selp.f64 	%fd163, 0d4000000000000000, %fd420, %p159;
	ld.global.u32 	%r231, [%rd10+17920];
	cvt.rn.f64.s32 	%fd421, %r231;
	add.f64 	%fd422, %fd421, 0d3FE0000000000000;
	mul.f64 	%fd164, %fd57, %fd422;
	{
	.reg .b32 %temp; 
	mov.b64 	{%temp, %r49}, %fd164;
	}
	abs.f64 	%fd165, %fd164;
	{ // callseq 15, 0
	.param .b64 param0;
	st.param.f64 	[param0], %fd165;
	.param .b64 retval0;
	call.uni (retval0), 
	__internal_accurate_pow, 
	(
	param0
	);
	ld.param.f64 	%fd423, [retval0];
	} // callseq 15
	setp.lt.s32 	%p160, %r49, 0;
	neg.f64 	%fd425, %fd423;
	selp.f64 	%fd426, %fd425, %fd423, %p157;
	selp.f64 	%fd427, %fd426, %fd423, %p160;
	setp.eq.f64 	%p161, %fd164, 0d0000000000000000;
	selp.b32 	%r232, %r49, 0, %p157;
	or.b32  	%r233, %r232, 2146435072;
	selp.b32 	%r234, %r233, %r232, %p156;
	mov.b32 	%r235, 0;
	mov.b64 	%fd428, {%r235, %r234};
	selp.f64 	%fd801, %fd428, %fd427, %p161;
	add.f64 	%fd429, %fd164, 0d4000000000000000;
	{
	.reg .b32 %temp; 
	mov.b64 	{%temp, %r236}, %fd429;
	}
	and.b32  	%r237, %r236, 2146435072;
	setp.ne.s32 	%p162, %r237, 2146435072;
	@%p162 bra 	$L__BB3_136;
	setp.nan.f64 	%p163, %fd164, %fd164;
	@%p163 bra 	$L__BB3_135;
	setp.neu.f64 	%p164, %fd165, 0d7FF0000000000000;
	@%p164 bra 	$L__BB3_136;
	setp.lt.s32 	%p165, %r49, 0;
	selp.b32 	%r238, %r31, %r30, %p2;
	selp.b32 	%r239, %r238, %r30, %p165;
	mov.b32 	%r240, 0;
	mov.b64 	%fd801, {%r240, %r239};
	bra.uni 	$L__BB3_136;
$L__BB3_135:
	mov.f64 	%fd430, 0d4000000000000000;
	add.rn.f64 	%fd801, %fd164, %fd430;
$L__BB3_136:
	setp.eq.f64 	%p166, %fd164, 0d3FF0000000000000;
	add.f64 	%fd431, %fd801, 0d3FF0000000000000;
	mov.f64 	%fd432, 0d4010000000000000;
	div.rn.f64 	%fd433, %fd432, %fd431;
	selp.f64 	%fd434, 0d4000000000000000, %fd433, %p166;
	add.f64 	%fd435, %fd812, %fd121;
	add.f64 	%fd436, %fd435, %fd128;
	add.f64 	%fd437, %fd436, %fd135;
	add.f64 	%fd438, %fd437, %fd142;
	add.f64 	%fd439, %fd438, %fd149;
	add.f64 	%fd440, %fd439, %fd156;
	add.f64 	%fd441, %fd440, %fd163;
	add.f64 	%fd812, %fd441, %fd434;
	sub.s32 	%r241, %r75, %r555;
	setp.lt.u32 	%p167, %r241, 5120;
	@%p167 bra 	$L__BB3_171;
	add.s32 	%r555, %r555, 5120;
	setp.le.u32 	%p168, %r555, %r40;
	@%p168 bra 	$L__BB3_96;
$L__BB3_138:
	setp.le.u32 	%p169, %r75, %r555;
	@%p169 bra 	$L__BB3_171;
	sub.s32 	%r52, %r75, %r555;
	setp.ge.s32 	%p170, %r27, %r52;
	@%p170 bra 	$L__BB3_171;
	not.b32 	%r242, %r27;
	add.s32 	%r243, %r75, %r242;
	sub.s32 	%r53, %r243, %r555;
	mul.hi.u32 	%r244, %r53, -858993459;
	shr.u32 	%r245, %r244, 9;
	add.s32 	%r54, %r245, 1;
	and.b32  	%r246, %r245, 3;
	setp.eq.s32 	%p171, %r246, 3;
	mov.u32 	%r559, %r27;
	@%p171 bra 	$L__BB3_148;
	add.s32 	%r557, %r27, %r555;
	and.b32  	%r247, %r54, 3;
	neg.s32 	%r556, %r247;
	mov.u32 	%r559, %r27;
$L__BB3_142:
	.pragma "nounroll";
	setp.lt.s32 	%p172, %r28, 0;
	setp.eq.s32 	%p173, %r29, 1062207488;
	mul.wide.u32 	%rd15, %r557, 4;
	add.s64 	%rd16, %rd2, %rd15;
	ld.global.u32 	%r248, [%rd16];
	cvt.rn.f64.s32 	%fd443, %r248;
	add.f64 	%fd444, %fd443, 0d3FE0000000000000;
	mul.f64 	%fd173, %fd57, %fd444;
	{
	.reg .b32 %temp; 
	mov.b64 	{%temp, %r60}, %fd173;
	}
	abs.f64 	%fd174, %fd173;
	{ // callseq 16, 0
	.param .b64 param0;
	st.param.f64 	[param0], %fd174;
	.param .b64 retval0;
	call.uni (retval0), 
	__internal_accurate_pow, 
	(
	param0
	);
	ld.param.f64 	%fd445, [retval0];
	} // callseq 16
	setp.lt.s32 	%p175, %r60, 0;
	neg.f64 	%fd447, %fd445;
	selp.f64 	%fd448, %fd447, %fd445, %p173;
	selp.f64 	%fd449, %fd448, %fd445, %p175;
	setp.eq.f64 	%p176, %fd173, 0d0000000000000000;
	selp.b32 	%r249, %r60, 0, %p173;
	or.b32  	%r250, %r249, 2146435072;
	selp.b32 	%r251, %r250, %r249, %p172;
	mov.b32 	%r252, 0;
	mov.b64 	%fd450, {%r252, %r251};
	selp.f64 	%fd804, %fd450, %fd449, %p176;
	add.f64 	%fd451, %fd173, 0d4000000000000000;
	{
	.reg .b32 %temp; 
	mov.b64 	{%temp, %r253}, %fd451;
	}
	and.b32  	%r254, %r253, 2146435072;
	setp.ne.s32 	%p177, %r254, 2146435072;
	@%p177 bra 	$L__BB3_147;
	setp.nan.f64 	%p178, %fd173, %fd173;
	@%p178 bra 	$L__BB3_146;
	setp.neu.f64 	%p179, %fd174, 0d7FF0000000000000;
	@%p179 bra 	$L__BB3_147;
	setp.lt.s32 	%p180, %r60, 0;
	selp.b32 	%r255, %r31, %r30, %p2;
	selp.b32 	%r256, %r255, %r30, %p180;
	mov.b32 	%r257, 0;
	mov.b64 	%fd804, {%r257, %r256};
	bra.uni 	$L__BB3_147;
$L__BB3_146:
	mov.f64 	%fd452, 0d4000000000000000;
	add.rn.f64 	%fd804, %fd173, %fd452;
$L__BB3_147:
	setp.eq.f64 	%p181, %fd173, 0d3FF0000000000000;
	add.f64 	%fd453, %fd804, 0d3FF0000000000000;
	mov.f64 	%fd454, 0d4010000000000000;
	div.rn.f64 	%fd455, %fd454, %fd453;
	selp.f64 	%fd456, 0d4000000000000000, %fd455, %p181;
	add.f64 	%fd812, %fd812, %fd456;
	add.s32 	%r559, %r559, 640;
	add.s32 	%r557, %r557, 640;
	add.s32 	%r556, %r556, 1;
	setp.ne.s32 	%p182, %r556, 0;
	@%p182 bra 	$L__BB3_142;
$L__BB3_148:
	setp.lt.u32 	%p183, %r53, 1920;
	@%p183 bra 	$L__BB3_171;
	add.s32 	%r561, %r559, 1280;
	add.s32 	%r560, %r559, %r555;
$L__BB3_150:
	mov.u32 	%r68, %r561;
	setp.lt.s32 	%p184, %r28, 0;
	setp.eq.s32 	%p185, %r29, 1062207488;
	mul.wide.u32 	%rd17, %r560, 4;
	add.s64 	%rd18, %rd2, %rd17;
	ld.global.u32 	%r258, [%rd18];
	cvt.rn.f64.s32 	%fd457, %r258;
	add.f64 	%fd458, %fd457, 0d3FE0000000000000;
	mul.f64 	%fd183, %fd57, %fd458;
	{
	.reg .b32 %temp; 
	mov.b64 	{%temp, %r69}, %fd183;
	}
	abs.f64 	%fd184, %fd183;
	{ // callseq 17, 0
	.param .b64 param0;
	st.param.f64 	[param0], %fd184;
	.param .b64 retval0;
	call.uni (retval0), 
	__internal_accurate_pow, 
	(
	param0
	);
	ld.param.f64 	%fd459, [retval0];
	} // callseq 17
	setp.lt.s32 	%p187, %r69, 0;
	neg.f64 	%fd461, %fd459;
	selp.f64 	%fd462, %fd461, %fd459, %p185;
	selp.f64 	%fd463, %fd462, %fd459, %p187;
	setp.eq.f64 	%p188, %fd183, 0d0000000000000000;
	selp.b32 	%r259, %r69, 0, %p185;
	or.b32  	%r260, %r259, 2146435072;
	selp.b32 	%r261, %r260, %r259, %p184;
	mov.b32 	%r262, 0;
	mov.b64 	%fd464, {%r262, %r261};
	selp.f64 	%fd808, %fd464, %fd463, %p188;
	add.f64 	%fd465, %fd183, 0d4000000000000000;
	{
	.reg .b32 %temp; 
	mov.b64 	{%temp, %r263}, %fd465;
	}
	and.b32  	%r264, %r263, 2146435072;
	setp.ne.s32 	%p189, %r264, 2146435072;
	@%p189 bra 	$L__BB3_155;
	setp.num.f64 	%p190, %fd183, %fd183;
	@%p190 bra 	$L__BB3_153;
	mov.f64 	%fd466, 0d4000000000000000;
	add.rn.f64 	%fd808, %fd183, %fd466;
	bra.uni 	$L__BB3_155;
$L__BB3_153:
	setp.neu.f64 	%p191, %fd184, 0d7FF0000000000000;
	@%p191 bra 	$L__BB3_155;
	setp.lt.s32 	%p192, %r69, 0;
	selp.b32 	%r265, %r31, %r30, %p2;
	selp.b32 	%r266, %r265, %r30, %p192;
	mov.b32 	%r267, 0;
	mov.b64 	%fd808, {%r267, %r266};
$L__BB3_155:
	setp.lt.s32 	%p193, %r28, 0;
	setp.eq.s32 	%p194, %r29, 1062207488;
	setp.eq.f64 	%p196, %fd183, 0d3FF0000000000000;
	add.f64 	%fd467, %fd808, 0d3FF0000000000000;
	mov.f64 	%fd468, 0d4010000000000000;
	div.rn.f64 	%fd469, %fd468, %fd467;
	selp.f64 	%fd470, 0d4000000000000000, %fd469, %p196;
	add.f64 	%fd189, %fd812, %fd470;
	add.s32 	%r268, %r560, 640;
	mul.wide.u32 	%rd19, %r268, 4;
	add.s64 	%rd20, %rd2, %rd19;
	ld.global.u32 	%r269, [%rd20];
	cvt.rn.f64.s32 	%fd471, %r269;
	add.f64 	%fd472, %fd471, 0d3FE0000000000000;
	mul.f64 	%fd190, %fd57, %fd472;
	{
	.reg .b32 %temp; 
	mov.b64 	{%temp, %r70}, %fd190;
	}
	abs.f64 	%fd191, %fd190;
	{ // callseq 18, 0
	.param .b64 param0;
	st.param.f64 	[param0], %fd191;
	.param .b64 retval0;
	call.uni (retval0), 
	__internal_accurate_pow, 
	(
	param0
	);
	ld.param.f64 	%fd473, [retval0];
	} // callseq 18
	setp.lt.s32 	%p197, %r70, 0;
	neg.f64 	%fd475, %fd473;
	selp.f64 	%fd476, %fd475, %fd473, %p194;
	selp.f64 	%fd477, %fd476, %fd473, %p197;
	setp.eq.f64 	%p198, %fd190, 0d0000000000000000;
	selp.b32 	%r270, %r70, 0, %p194;
	or.b32  	%r271, %r270, 2146435072;
	selp.b32 	%r272, %r271, %r270, %p193;
	mov.b32 	%r273, 0;
	mov.b64 	%fd478, {%r273, %r272};
	selp.f64 	%fd809, %fd478, %fd477, %p198;
	add.f64 	%fd479, %fd190, 0d4000000000000000;
	{
	.reg .b32 %temp; 
	mov.b64 	{%temp, %r274}, %fd479;
	}
	and.b32  	%r275, %r274, 2146435072;
	setp.ne.s32 	%p199, %r275, 2146435072;
	@%p199 bra 	$L__BB3_160;
	setp.nan.f64 	%p200, %fd190, %fd190;
	@%p200 bra 	$L__BB3_159;
	setp.neu.f64 	%p201, %fd191, 0d7FF0000000000000;
	@%p201 bra 	$L__BB3_160;
	setp.lt.s32 	%p202, %r70, 0;
	selp.b32 	%r276, %r31, %r30, %p2;
	selp.b32 	%r277, %r276, %r30, %p202;
	mov.b32 	%r278, 0;
	mov.b64 	%fd809, {%r278, %r277};
	bra.uni 	$L__BB3_160;
$L__BB3_159:
	mov.f64 	%fd480, 0d4000000000000000;
	add.rn.f64 	%fd809, %fd190, %fd480;
$L__BB3_160:
	setp.lt.s32 	%p203, %r28, 0;
	setp.eq.s32 	%p204, %r29, 1062207488;
	setp.eq.f64 	%p206, %fd190, 0d3FF0000000000000;
	add.f64 	%fd481, %fd809, 0d3FF0000000000000;
	mov.f64 	%fd482, 0d4010000000000000;
	div.rn.f64 	%fd483, %fd482, %fd481;
	selp.f64 	%fd484, 0d4000000000000000, %fd483, %p206;
	add.f64 	%fd196, %fd189, %fd484;
	add.s32 	%r279, %r560, 1280;
	mul.wide.u32 	%rd21, %r279, 4;
	add.s64 	%rd22, %rd2, %rd21;
	ld.global.u32 	%r280, [%rd22];
	cvt.rn.f64.s32 	%fd485, %r280;
	add.f64 	%fd486, %fd485, 0d3FE0000000000000;
	mul.f64 	%fd197, %fd57, %fd486;
	{
	.reg .b32 %temp; 
	mov.b64 	{%temp, %r71}, %fd197;
	}
	abs.f64 	%fd198, %fd197;
	{ // callseq 19, 0
	.param .b64 param0;
	st.param.f64 	[param0], %fd198;
	.param .b64 retval0;
	call.uni (retval0), 
	__internal_accurate_pow, 
	(
	param0
	);
	ld.param.f64 	%fd487, [retval0];
	} // callseq 19
	setp.lt.s32 	%p207, %r71, 0;
	neg.f64 	%fd489, %fd487;
	selp.f64 	%fd490, %fd489, %fd487, %p204;
	selp.f64 	%fd491, %fd490, %fd487, %p207;
	setp.eq.f64 	%p208, %fd197, 0d0000000000000000;
	selp.b32 	%r281, %r71, 0, %p204;
	or.b32  	%r282, %r281, 2146435072;
	selp.b32 	%r283, %r282, %r281, %p203;
	mov.b32 	%r284, 0;
	mov.b64 	%fd492, {%r284, %r283};
	selp.f64 	%fd810, %fd492, %fd491, %p208;
	add.f64 	%fd493, %fd197, 0d4000000000000000;
	{
	.reg .b32 %temp; 
	mov.b64 	{%temp, %r285}, %fd493;
	}
	and.b32  	%r286, %r285, 2146435072;
	setp.ne.s32 	%p209, %r286, 2146435072;
	@%p209 bra 	$L__BB3_165;
	setp.nan.f64 	%p210, %fd197, %fd197;
	@%p210 bra 	$L__BB3_164;
	setp.neu.f64 	%p211, %fd198, 0d7FF0000000000000;
	@%p211 bra 	$L__BB3_165;
	setp.lt.s32 	%p212, %r71, 0;
	selp.b32 	%r287, %r31, %r30, %p2;
	selp.b32 	%r288, %r287, %r30, %p212;
	mov.b32 	%r289, 0;
	mov.b64 	%fd810, {%r289, %r288};
	bra.uni 	$L__BB3_165;
$L__BB3_164:
	mov.f64 	%fd494, 0d4000000000000000;
	add.rn.f64 	%fd810, %fd197, %fd494;
$L__BB3_165:
	setp.lt.s32 	%p213, %r28, 0;
	setp.eq.s32 	%p214, %r29, 1062207488;
	setp.eq.f64 	%p216, %fd197, 0d3FF0000000000000;
	add.f64 	%fd495, %fd810, 0d3FF0000000000000;
	mov.f64 	%fd496, 0d4010000000000000;
	div.rn.f64 	%fd497, %fd496, %fd495;
	selp.f64 	%fd498, 0d4000000000000000, %fd497, %p216;
	add.f64 	%fd203, %fd196, %fd498;
	add.s32 	%r290, %r560, 1920;
	mul.wide.u32 	%rd23, %r290, 4;
	add.s64 	%rd24, %rd2, %rd23;
	ld.global.u32 	%r291, [%rd24];
	cvt.rn.f64.s32 	%fd499, %r291;
	add.f64 	%fd500, %fd499, 0d3FE0000000000000;
	mul.f64 	%fd204, %fd57, %fd500;
	{
	.reg .b32 %temp; 
	mov.b64 	{%temp, %r72}, %fd204;
	}
	abs.f64 	%fd205, %fd204;
	{ // callseq 20, 0
	.param .b64 param0;
	st.param.f64 	[param0], %fd205;
	.param .b64 retval0;
	call.uni (retval0), 
	__internal_accurate_pow, 
	(
	param0
	);
	ld.param.f64 	%fd501, [retval0];
	} // callseq 20
	setp.lt.s32 	%p217, %r72, 0;
	neg.f64 	%fd503, %fd501;
	selp.f64 	%fd504, %fd503, %fd501, %p214;
	selp.f64 	%fd505, %fd504, %fd501, %p217;
	setp.eq.f64 	%p218, %fd204, 0d0000000000000000;
	selp.b32 	%r292, %r72, 0, %p214;
	or.b32  	%r293, %r292, 2146435072;
	selp.b32 	%r294, %r293, %r292, %p213;
	mov.b32 	%r295, 0;
	mov.b64 	%fd506, {%r295, %r294};
	selp.f64 	%fd811, %fd506, %fd505, %p218;
	add.f64 	%fd507, %fd204, 0d4000000000000000;
	{
	.reg .b32 %temp; 
	mov.b64 	{%temp, %r296}, %fd507;
	}
	and.b32  	%r297, %r296, 2146435072;
	setp.ne.s32 	%p219, %r297, 2146435072;
	@%p219 bra 	$L__BB3_170;
	setp.nan.f64 	%p220, %fd204, %fd204;
	@%p220 bra 	$L__BB3_169;
	setp.neu.f64 	%p221, %fd205, 0d7FF0000000000000;
	@%p221 bra 	$L__BB3_170;
	setp.lt.s32 	%p222, %r72, 0;
	selp.b32 	%r298, %r31, %r30, %p2;
	selp.b32 	%r299, %r298, %r30, %p222;
	mov.b32 	%r300, 0;
	mov.b64 	%fd811, {%r300, %r299};
	bra.uni 	$L__BB3_170;
$L__BB3_169:
	mov.f64 	%fd508, 0d4000000000000000;
	add.rn.f64 	%fd811, %fd204, %fd508;
$L__BB3_170:
	setp.eq.f64 	%p223, %fd204, 0d3FF0000000000000;
	add.f64 	%fd509, %fd811, 0d3FF0000000000000;
	mov.f64 	%fd510, 0d4010000000000000;
	div.rn.f64 	%fd511, %fd510, %fd509;
	selp.f64 	%fd512, 0d4000000000000000, %fd511, %p223;
	add.f64 	%fd812, %fd203, %fd512;
	add.s32 	%r561, %r68, 2560;
	add.s32 	%r301, %r68, 1280;
	add.s32 	%r560, %r560, 2560;
	setp.lt.s32 	%p224, %r301, %r52;
	@%p224 bra 	$L__BB3_150;
$L__BB3_171:
	// begin inline asm
	mov.u32 %r302, %laneid;
	// end inline asm
	mov.b64 	%rd25, %fd812;
	mov.b64 	{%r304, %r309}, %rd25;
	mov.b32 	%r310, 1;
	mov.b32 	%r351, 31;
	mov.b32 	%r352, -1;
	// begin inline asm
	shfl.sync.down.b32 %r303, %r304, %r310, %r351, %r352;
	// end inline asm
	// begin inline asm
	shfl.sync.down.b32 %r308, %r309, %r310, %r351, %r352;
	// end inline asm
	mov.b64 	%rd26, {%r303, %r308};
	mov.b64 	%fd513, %rd26;
	setp.gt.s32 	%p225, %r302, 30;
	add.f64 	%fd514, %fd812, %fd513;
	selp.f64 	%fd515, %fd812, %fd514, %p225;
	mov.b64 	%rd27, %fd515;
	mov.b64 	{%r314, %r319}, %rd27;
	mov.b32 	%r320, 2;
	// begin inline asm
	shfl.sync.down.b32 %r313, %r314, %r320, %r351, %r352;
	// end inline asm
	// begin inline asm
	shfl.sync.down.b32 %r318, %r319, %r320, %r351, %r352;
	// end inline asm
	mov.b64 	%rd28, {%r313, %r318};
	mov.b64 	%fd516, %rd28;
	setp.gt.s32 	%p226, %r302, 29;
	add.f64 	%fd517, %fd515, %fd516;
	selp.f64 	%fd518, %fd515, %fd517, %p226;
	mov.b64 	%rd29, %fd518;
	mov.b64 	{%r324, %r329}, %rd29;
	mov.b32 	%r330, 4;
	// begin inline asm
	shfl.sync.down.b32 %r323, %r324, %r330, %r351, %r352;
	// end inline asm
	// begin inline asm
	shfl.sync.down.b32 %r328, %r329, %r330, %r351, %r352;
	// end inline asm
	mov.b64 	%rd30, {%r323, %r328};
	mov.b64 	%fd519, %rd30;
	setp.gt.s32 	%p227, %r302, 27;
	add.f64 	%fd520, %fd518, %fd519;
	selp.f64 	%fd521, %fd518, %fd520, %p227;
	mov.b64 	%rd31, %fd521;
	mov.b64 	{%r334, %r339}, %rd31;
	mov.b32 	%r340, 8;
	// begin inline asm
	shfl.sync.down.b32 %r333, %r334, %r340, %r351, %r352;
	// end inline asm
	// begin inline asm
	shfl.sync.down.b32 %r338, %r339, %r340, %r351, %r352;
	// end inline asm
	mov.b64 	%rd32, {%r333, %r338};
	mov.b64 	%fd522, %rd32;
	setp.gt.s32 	%p228, %r302, 23;
	add.f64 	%fd523, %fd521, %fd522;
	selp.f64 	%fd524, %fd521, %fd523, %p228;
	mov.b64 	%rd33, %fd524;
	mov.b64 	{%r344, %r349}, %rd33;
	mov.b32 	%r350, 16;
	// begin inline asm
	shfl.sync.down.b32 %r343, %r344, %r350, %r351, %r352;
	// end inline asm
	// begin inline asm
	shfl.sync.down.b32 %r348, %r349, %r350, %r351, %r352;
	// end inline asm
	mov.b64 	%rd34, {%r343, %r348};
	mov.b64 	%fd525, %rd34;
	setp.gt.s32 	%p229, %r302, 15;
	add.f64 	%fd212, %fd524, %fd525;
	selp.f64 	%fd813, %fd524, %fd212, %p229;
	setp.ne.s32 	%p230, %r302, 0;
	@%p230 bra 	$L__BB3_173;
	shr.u32 	%r353, %r27, 2;
	and.b32  	%r354, %r353, 248;
	mov.u32 	%r355, _ZZN3cub18CUB_300001_SM_10006detail6reduce28DeviceReduceSingleTileKernelINS2_10policy_hubIdjN4cuda3std3__44plusIdEEE10Policy1000EN6thrust24THRUST_300001_SM_1000_NS6detail15normal_iteratorINSD_10device_ptrIiEEEEPdjS9_dd6squareIdEEEvT0_T1_T2_T3_T4_T6_E12temp_storage;
	add.s32 	%r356, %r355, %r354;
	st.shared.f64 	[%r356+24], %fd212;
$L__BB3_173:
	bar.sync 	0;
	setp.ne.s32 	%p231, %r27, 0;
	@%p231 bra 	$L__BB3_175;
	ld.shared.f64 	%fd526, [_ZZN3cub18CUB_300001_SM_10006detail6reduce28DeviceReduceSingleTileKernelINS2_10policy_hubIdjN4cuda3std3__44plusIdEEE10Policy1000EN6thrust24THRUST_300001_SM_1000_NS6detail15normal_iteratorINSD_10device_ptrIiEEEEPdjS9_dd6squareIdEEEvT0_T1_T2_T3_T4_T6_E12temp_storage+32];
	add.f64 	%fd527, %fd813, %fd526;
	ld.shared.f64 	%fd528, [_ZZN3cub18CUB_300001_SM_10006detail6reduce28DeviceReduceSingleTileKernelINS2_10policy_hubIdjN4cuda3std3__44plusIdEEE10Policy1000EN6thrust24THRUST_300001_SM_1000_NS6detail15normal_iteratorINSD_10device_ptrIiEEEEPdjS9_dd6squareIdEEEvT0_T1_T2_T3_T4_T6_E12temp_storage+40];
	add.f64 	%fd529, %fd527, %fd528;
	ld.shared.f64 	%fd530, [_ZZN3cub18CUB_300001_SM_10006detail6reduce28DeviceReduceSingleTileKernelINS2_10policy_hubIdjN4cuda3std3__44plusIdEEE10Policy1000EN6thrust24THRUST_300001_SM_1000_NS6detail15normal_iteratorINSD_10device_ptrIiEEEEPdjS9_dd6squareIdEEEvT0_T1_T2_T3_T4_T6_E12temp_storage+48];
	add.f64 	%fd531, %fd529, %fd530;
	ld.shared.f64 	%fd532, [_ZZN3cub18CUB_300001_SM_10006detail6reduce28DeviceReduceSingleTileKernelINS2_10policy_hubIdjN4cuda3std3__44plusIdEEE10Policy1000EN6thrust24THRUST_300001_SM_1000_NS6detail15normal_iteratorINSD_10device_ptrIiEEEEPdjS9_dd6squareIdEEEvT0_T1_T2_T3_T4_T6_E12temp_storage+56];
	add.f64 	%fd533, %fd531, %fd532;
	ld.shared.f64 	%fd534, [_ZZN3cub18CUB_300001_SM_10006detail6reduce28DeviceReduceSingleTileKernelINS2_10policy_hubIdjN4cuda3std3__44plusIdEEE10Policy1000EN6thrust24THRUST_300001_SM_1000_NS6detail15normal_iteratorINSD_10device_ptrIiEEEEPdjS9_dd6squareIdEEEvT0_T1_T2_T3_T4_T6_E12temp_storage+64];
	add.f64 	%fd535, %fd533, %fd534;
	ld.shared.f64 	%fd536, [_ZZN3cub18CUB_300001_SM_10006detail6reduce28DeviceReduceSingleTileKernelINS2_10policy_hubIdjN4cuda3std3__44plusIdEEE10Policy1000EN6thrust24THRUST_300001_SM_1000_NS6detail15normal_iteratorINSD_10device_ptrIiEEEEPdjS9_dd6squareIdEEEvT0_T1_T2_T3_T4_T6_E12temp_storage+72];
	add.f64 	%fd537, %fd535, %fd536;
	ld.shared.f64 	%fd538, [_ZZN3cub18CUB_300001_SM_10006detail6reduce28DeviceReduceSingleTileKernelINS2_10policy_hubIdjN4cuda3std3__44plusIdEEE10Policy1000EN6thrust24THRUST_300001_SM_1000_NS6detail15normal_iteratorINSD_10device_ptrIiEEEEPdjS9_dd6squareIdEEEvT0_T1_T2_T3_T4_T6_E12temp_storage+80];
	add.f64 	%fd539, %fd537, %fd538;
	ld.shared.f64 	%fd540, [_ZZN3cub18CUB_300001_SM_10006detail6reduce28DeviceReduceSingleTileKernelINS2_10policy_hubIdjN4cuda3std3__44plusIdEEE10Policy1000EN6thrust24THRUST_300001_SM_1000_NS6detail15normal_iteratorINSD_10device_ptrIiEEEEPdjS9_dd6squareIdEEEvT0_T1_T2_T3_T4_T6_E12temp_storage+88];
	add.f64 	%fd541, %fd539, %fd540;
	ld.shared.f64 	%fd542, [_ZZN3cub18CUB_300001_SM_10006detail6reduce28DeviceReduceSingleTileKernelINS2_10policy_hubIdjN4cuda3std3__44plusIdEEE10Policy1000EN6thrust24THRUST_300001_SM_1000_NS6detail15normal_iteratorINSD_10device_ptrIiEEEEPdjS9_dd6squareIdEEEvT0_T1_T2_T3_T4_T6_E12temp_storage+96];
	add.f64 	%fd543, %fd541, %fd542;
	ld.shared.f64 	%fd544, [_ZZN3cub18CUB_300001_SM_10006detail6reduce28DeviceReduceSingleTileKernelINS2_10policy_hubIdjN4cuda3std3__44plusIdEEE10Policy1000EN6thrust24THRUST_300001_SM_1000_NS6detail15normal_iteratorINSD_10device_ptrIiEEEEPdjS9_dd6squareIdEEEvT0_T1_T2_T3_T4_T6_E12temp_storage+104];
	add.f64 	%fd545, %fd543, %fd544;
	ld.shared.f64 	%fd546, [_ZZN3cub18CUB_300001_SM_10006detail6reduce28DeviceReduceSingleTileKernelINS2_10policy_hubIdjN4cuda3std3__44plusIdEEE10Policy1000EN6thrust24THRUST_300001_SM_1000_NS6detail15normal_iteratorINSD_10device_ptrIiEEEEPdjS9_dd6squareIdEEEvT0_T1_T2_T3_T4_T6_E12temp_storage+112];
	add.f64 	%fd547, %fd545, %fd546;
	ld.shared.f64 	%fd548, [_ZZN3cub18CUB_300001_SM_10006detail6reduce28DeviceReduceSingleTileKernelINS2_10policy_hubIdjN4cuda3std3__44plusIdEEE10Policy1000EN6thrust24THRUST_300001_SM_1000_NS6detail15normal_iteratorINSD_10device_ptrIiEEEEPdjS9_dd6squareIdEEEvT0_T1_T2_T3_T4_T6_E12temp_storage+120];
	add.f64 	%fd549, %fd547, %fd548;
	ld.shared.f64 	%fd550, [_ZZN3cub18CUB_300001_SM_10006detail6reduce28DeviceReduceSingleTileKernelINS2_10policy_hubIdjN4cuda3std3__44plusIdEEE10Policy1000EN6thrust24THRUST_300001_SM_1000_NS6detail15normal_iteratorINSD_10device_ptrIiEEEEPdjS9_dd6squareIdEEEvT0_T1_T2_T3_T4_T6_E12temp_storage+128];
	add.f64 	%fd551, %fd549, %fd550;
	ld.shared.f64 	%fd552, [_ZZN3cub18CUB_300001_SM_10006detail6reduce28DeviceReduceSingleTileKernelINS2_10policy_hubIdjN4cuda3std3__44plusIdEEE10Policy1000EN6thrust24THRUST_300001_SM_1000_NS6detail15normal_iteratorINSD_10device_ptrIiEEEEPdjS9_dd6squareIdEEEvT0_T1_T2_T3_T4_T6_E12temp_storage+136];
	add.f64 	%fd553, %fd551, %fd552;
	ld.shared.f64 	%fd554, [_ZZN3cub18CUB_300001_SM_10006detail6reduce28DeviceReduceSingleTileKernelINS2_10policy_hubIdjN4cuda3std3__44plusIdEEE10Policy1000EN6thrust24THRUST_300001_SM_1000_NS6detail15normal_iteratorINSD_10device_ptrIiEEEEPdjS9_dd6squareIdEEEvT0_T1_T2_T3_T4_T6_E12temp_storage+144];
	add.f64 	%fd555, %fd553, %fd554;
	ld.shared.f64 	%fd556, [_ZZN3cub18CUB_300001_SM_10006detail6reduce28DeviceReduceSingleTileKernelINS2_10policy_hubIdjN4cuda3std3__44plusIdEEE10Policy1000EN6thrust24THRUST_300001_SM_1000_NS6detail15normal_iteratorINSD_10device_ptrIiEEEEPdjS9_dd6squareIdEEEvT0_T1_T2_T3_T4_T6_E12temp_storage+152];
	add.f64 	%fd557, %fd555, %fd556;
	ld.shared.f64 	%fd558, [_ZZN3cub18CUB_300001_SM_10006detail6reduce28DeviceReduceSingleTileKernelINS2_10policy_hubIdjN4cuda3std3__44plusIdEEE10Policy1000EN6thrust24THRUST_300001_SM_1000_NS6detail15normal_iteratorINSD_10device_ptrIiEEEEPdjS9_dd6squareIdEEEvT0_T1_T2_T3_T4_T6_E12temp_storage+160];
	add.f64 	%fd559, %fd557, %fd558;
	ld.shared.f64 	%fd560, [_ZZN3cub18CUB_300001_SM_10006detail6reduce28DeviceReduceSingleTileKernelINS2_10policy_hubIdjN4cuda3std3__44plusIdEEE10Policy1000EN6thrust24THRUST_300001_SM_1000_NS6detail15normal_iteratorINSD_10device_ptrIiEEEEPdjS9_dd6squareIdEEEvT0_T1_T2_T3_T4_T6_E12temp_storage+168];
	add.f64 	%fd561, %fd559, %fd560;
	ld.shared.f64 	%fd562, [_ZZN3cub18CUB_300001_SM_10006detail6reduce28DeviceReduceSingleTileKernelINS2_10policy_hubIdjN4cuda3std3__44plusIdEEE10Policy1000EN6thrust24THRUST_300001_SM_1000_NS6detail15normal_iteratorINSD_10device_ptrIiEEEEPdjS9_dd6squareIdEEEvT0_T1_T2_T3_T4_T6_E12temp_storage+176];
	add.f64 	%fd813, %fd561, %fd562;
$L__BB3_175:
	mov.u32 	%r547, %tid.x;
	setp.ne.s32 	%p339, %r547, 0;
	@%p339 bra 	$L__BB3_177;
	add.f64 	%fd771, %fd216, %fd813;
	st.global.f64 	[%rd1], %fd771;
$L__BB3_177:
	ret;

}
	// .globl	_ZN3cub18CUB_300001_SM_10006detail6reduce18DeviceReduceKernelINS2_10policy_hubIdjN4cuda3std3__44plusIdEEE10Policy1000EN6thrust24THRUST_300001_SM_1000_NS6detail15normal_iteratorINSD_10device_ptrIiEEEEjS9_d6squareIdEEEvT0_PT3_T1_NS0_13GridEvenShareISO_EET2_T4_
.visible .entry _ZN3cub18CUB_300001_SM_10006detail6reduce18DeviceReduceKernelINS2_10policy_hubIdjN4cuda3std3__44plusIdEEE10Policy1000EN6thrust24THRUST_300001_SM_1000_NS6detail15normal_iteratorINSD_10device_ptrIiEEEEjS9_d6squareIdEEEvT0_PT3_T1_NS0_13GridEvenShareISO_EET2_T4_(
	.param .align 8 .b8 _ZN3cub18CUB_300001_SM_10006detail6reduce18DeviceReduceKernelINS2_10policy_hubIdjN4cuda3std3__44plusIdEEE10Policy1000EN6thrust24THRUST_300001_SM_1000_NS6detail15normal_iteratorINSD_10device_ptrIiEEEEjS9_d6squareIdEEEvT0_PT3_T1_NS0_13GridEvenShareISO_EET2_T4__param_0[8],
	.param .u64 .ptr .align 1 _ZN3cub18CUB_300001_SM_10006detail6reduce18DeviceReduceKernelINS2_10policy_hubIdjN4cuda3std3__44plusIdEEE10Policy1000EN6thrust24THRUST_300001_SM_1000_NS6detail15normal_iteratorINSD_10device_ptrIiEEEEjS9_d6squareIdEEEvT0_PT3_T1_NS0_13GridEvenShareISO_EET2_T4__param_1,
	.param .u32 _ZN3cub18CUB_300001_SM_10006detail6reduce18DeviceReduceKernelINS2_10policy_hubIdjN4cuda3std3__44plusIdEEE10Policy1000EN6thrust24THRUST_300001_SM_1000_NS6detail15normal_iteratorINSD_10device_ptrIiEEEEjS9_d6squareIdEEEvT0_PT3_T1_NS0_13GridEvenShareISO_EET2_T4__param_2,
	.param .align 4 .b8 _ZN3cub18CUB_300001_SM_10006detail6reduce18DeviceReduceKernelINS2_10policy_hubIdjN4cuda3std3__44plusIdEEE10Policy1000EN6thrust24THRUST_300001_SM_1000_NS6detail15normal_iteratorINSD_10device_ptrIiEEEEjS9_d6squareIdEEEvT0_PT3_T1_NS0_13GridEvenShareISO_EET2_T4__param_3[40],
	.param .align 1 .b8 _ZN3cub18CUB_300001_SM_10006detail6reduce18DeviceReduceKernelINS2_10policy_hubIdjN4cuda3std3__44plusIdEEE10Policy1000EN6thrust24THRUST_300001_SM_1000_NS6detail15normal_iteratorINSD_10device_ptrIiEEEEjS9_d6squareIdEEEvT0_PT3_T1_NS0_13GridEvenShareISO_EET2_T4__param_4[1],
	.param .align 4 .b8 _ZN3cub18CUB_300001_SM_10006detail6reduce18DeviceReduceKernelINS2_10policy_hubIdjN4cuda3std3__44plusIdEEE10Policy1000EN6thrust24THRUST_300001_SM_1000_NS6detail15normal_iteratorINSD_10device_ptrIiEEEEjS9_d6squareIdEEEvT0_PT3_T1_NS0_13GridEvenShareISO_EET2_T4__param_5[4]
)
.maxntid 640
{
	.reg .pred 	%p<337>;
	.reg .b16 	%rs<4>;
	.reg .b32 	%r<679>;
	.reg .b64 	%rd<82>;
	.reg .b64 	%fd<840>;
	// demoted variable
	.shared .align 8 .b8 _ZZN3cub18CUB_300001_SM_10006detail6reduce18DeviceReduceKernelINS2_10policy_hubIdjN4cuda3std3__44plusIdEEE10Policy1000EN6thrust24THRUST_300001_SM_1000_NS6detail15normal_iteratorINSD_10device_ptrIiEEEEjS9_d6squareIdEEEvT0_PT3_T1_NS0_13GridEvenShareISO_EET2_T4_E12temp_storage[192];
	ld.param.u32 	%r111, [_ZN3cub18CUB_300001_SM_10006detail6reduce18DeviceReduceKernelINS2_10policy_hubIdjN4cuda3std3__44plusIdEEE10Policy1000EN6thrust24THRUST_300001_SM_1000_NS6detail15normal_iteratorINSD_10device_ptrIiEEEEjS9_d6squareIdEEEvT0_PT3_T1_NS0_13GridEvenShareISO_EET2_T4__param_3+24];
	ld.param.u32 	%r2, [_ZN3cub18CUB_300001_SM_10006detail6reduce18DeviceReduceKernelINS2_10policy_hubIdjN4cuda3std3__44plusIdEEE10Policy1000EN6thrust24THRUST_300001_SM_1000_NS6detail15normal_iteratorINSD_10device_ptrIiEEEEjS9_d6squareIdEEEvT0_PT3_T1_NS0_13GridEvenShareISO_EET2_T4__param_5];
	ld.param.u32 	%r110, [_ZN3cub18CUB_300001_SM_10006detail6reduce18DeviceReduceKernelINS2_10policy_hubIdjN4cuda3std3__44plusIdEEE10Policy1000EN6thrust24THRUST_300001_SM_1000_NS6detail15normal_iteratorINSD_10device_ptrIiEEEEjS9_d6squareIdEEEvT0_PT3_T1_NS0_13GridEvenShareISO_EET2_T4__param_3+20];
	ld.param.u64 	%rd5, [_ZN3cub18CUB_300001_SM_10006detail6reduce18DeviceReduceKernelINS2_10policy_hubIdjN4cuda3std3__44plusIdEEE10Policy1000EN6thrust24THRUST_300001_SM_1000_NS6detail15normal_iteratorINSD_10device_ptrIiEEEEjS9_d6squareIdEEEvT0_PT3_T1_NS0_13GridEvenShareISO_EET2_T4__param_0];
	cvta.to.global.u64 	%rd1, %rd5;
	mov.u32 	%r115, %ctaid.x;
	mul.lo.s32 	%r3, %r115, 5120;
	sub.s32 	%r4, %r110, %r3;
	setp.gt.u32 	%p3, %r4, 5119;
	@%p3 bra 	$L__BB4_51;
	mov.u32 	%r5, %tid.x;
	setp.ge.u32 	%p229, %r5, %r4;
	mov.f64 	%fd811, 0d0000000000000000;
	mov.u32 	%r665, %r5;
	@%p229 bra 	$L__BB4_10;
	add.s32 	%r463, %r3, %r5;
	mul.wide.u32 	%rd46, %r463, 4;
	add.s64 	%rd47, %rd1, %rd46;
	ld.global.u32 	%r464, [%rd47];
	cvt.rn.f64.s32 	%fd592, %r464;
	cvt.rn.f64.s32 	%fd593, %r2;
	rcp.rn.f64 	%fd594, %fd593;
	add.f64 	%fd595, %fd592, 0d3FE0000000000000;
	mul.f64 	%fd1, %fd594, %fd595;
	{
	.reg .b32 %temp; 
	mov.b64 	{%temp, %r6}, %fd1;
	}
	mov.f64 	%fd596, 0d4000000000000000;
	{
	.reg .b32 %temp; 
	mov.b64 	{%temp, %r465}, %fd596;
	}
	and.b32  	%r8, %r465, 2146435072;
	setp.eq.s32 	%p230, %r8, 1062207488;
	abs.f64 	%fd2, %fd1;
	{ // callseq 48, 0
	.param .b64 param0;
	st.param.f64 	[param0], %fd2;
	.param .b64 retval0;
	call.uni (retval0), 
	__internal_accurate_pow, 
	(
	param0
	);
	ld.param.f64 	%fd597, [retval0];
	} // callseq 48
	setp.lt.s32 	%p231, %r6, 0;
	neg.f64 	%fd599, %fd597;
	selp.f64 	%fd600, %fd599, %fd597, %p230;
	selp.f64 	%fd800, %fd600, %fd597, %p231;
	setp.neu.f64 	%p232, %fd1, 0d0000000000000000;
	@%p232 bra 	$L__BB4_4;
	setp.eq.s32 	%p233, %r8, 1062207488;
	selp.b32 	%r466, %r6, 0, %p233;
	setp.lt.s32 	%p234, %r465, 0;
	or.b32  	%r467, %r466, 2146435072;
	selp.b32 	%r468, %r467, %r466, %p234;
	mov.b32 	%r469, 0;
	mov.b64 	%fd800, {%r469, %r468};
$L__BB4_4:
	add.f64 	%fd601, %fd1, 0d4000000000000000;
	{
	.reg .b32 %temp; 
	mov.b64 	{%temp, %r470}, %fd601;
	}
	and.b32  	%r471, %r470, 2146435072;
	setp.ne.s32 	%p235, %r471, 2146435072;
	@%p235 bra 	$L__BB4_9;
	setp.num.f64 	%p236, %fd1, %fd1;
	@%p236 bra 	$L__BB4_7;
	mov.f64 	%fd602, 0d4000000000000000;
	add.rn.f64 	%fd800, %fd1, %fd602;
	bra.uni 	$L__BB4_9;
$L__BB4_7:
	setp.neu.f64 	%p237, %fd2, 0d7FF0000000000000;
	@%p237 bra 	$L__BB4_9;
	setp.lt.s32 	%p238, %r6, 0;
	setp.eq.s32 	%p239, %r8, 1062207488;
	setp.lt.s32 	%p240, %r465, 0;
	selp.b32 	%r473, 0, 2146435072, %p240;
	and.b32  	%r474, %r465, 2147483647;
	setp.ne.s32 	%p241, %r474, 1071644672;
	or.b32  	%r475, %r473, -2147483648;
	selp.b32 	%r476, %r475, %r473, %p241;
	selp.b32 	%r477, %r476, %r473, %p239;
	selp.b32 	%r478, %r477, %r473, %p238;
	mov.b32 	%r479, 0;
	mov.b64 	%fd800, {%r479, %r478};
$L__BB4_9:
	setp.eq.f64 	%p242, %fd1, 0d3FF0000000000000;
	add.f64 	%fd603, %fd800, 0d3FF0000000000000;
	mov.f64 	%fd604, 0d4010000000000000;
	div.rn.f64 	%fd605, %fd604, %fd603;
	selp.f64 	%fd811, 0d4000000000000000, %fd605, %p242;
	add.s32 	%r665, %r5, 640;
$L__BB4_10:
	setp.ge.u32 	%p243, %r665, %r4;
	@%p243 bra 	$L__BB4_42;
	cvt.rn.f64.s32 	%fd607, %r2;
	rcp.rn.f64 	%fd11, %fd607;
	mov.f64 	%fd608, 0d4000000000000000;
	{
	.reg .b32 %temp; 
	mov.b64 	{%temp, %r11}, %fd608;
	}
	and.b32  	%r12, %r11, 2146435072;
	setp.eq.s32 	%p244, %r12, 1062207488;
	setp.lt.s32 	%p245, %r11, 0;
	selp.b32 	%r13, 0, 2146435072, %p245;
	and.b32  	%r480, %r11, 2147483647;
	setp.ne.s32 	%p246, %r480, 1071644672;
	and.pred  	%p1, %p244, %p246;
	or.b32  	%r14, %r13, -2147483648;
	not.b32 	%r481, %r665;
	add.s32 	%r482, %r110, %r481;
	sub.s32 	%r15, %r482, %r3;
	mul.hi.u32 	%r483, %r15, -858993459;
	shr.u32 	%r484, %r483, 9;
	add.s32 	%r16, %r484, 1;
	and.b32  	%r485, %r484, 3;
	setp.eq.s32 	%p247, %r485, 3;
	@%p247 bra 	$L__BB4_19;
	add.s32 	%r663, %r665, %r3;
	and.b32  	%r486, %r16, 3;
	neg.s32 	%r662, %r486;
$L__BB4_13:
	.pragma "nounroll";
	setp.lt.s32 	%p248, %r11, 0;
	setp.eq.s32 	%p249, %r12, 1062207488;
	mul.wide.u32 	%rd48, %r663, 4;
	add.s64 	%rd49, %rd1, %rd48;
	ld.global.u32 	%r487, [%rd49];
	cvt.rn.f64.s32 	%fd609, %r487;
	add.f64 	%fd610, %fd609, 0d3FE0000000000000;
	mul.f64 	%fd13, %fd11, %fd610;
	{
	.reg .b32 %temp; 
	mov.b64 	{%temp, %r22}, %fd13;
	}
	abs.f64 	%fd14, %fd13;
	{ // callseq 49, 0
	.param .b64 param0;
	st.param.f64 	[param0], %fd14;
	.param .b64 retval0;
	call.uni (retval0), 
	__internal_accurate_pow, 
	(
	param0
	);
	ld.param.f64 	%fd611, [retval0];
	} // callseq 49
	setp.lt.s32 	%p251, %r22, 0;
	neg.f64 	%fd613, %fd611;
	selp.f64 	%fd614, %fd613, %fd611, %p249;
	selp.f64 	%fd615, %fd614, %fd611, %p251;
	setp.eq.f64 	%p252, %fd13, 0d0000000000000000;
	selp.b32 	%r488, %r22, 0, %p249;
	or.b32  	%r489, %r488, 2146435072;
	selp.b32 	%r490, %r489, %r488, %p248;
	mov.b32 	%r491, 0;
	mov.b64 	%fd616, {%r491, %r490};
	selp.f64 	%fd803, %fd616, %fd615, %p252;
	add.f64 	%fd617, %fd13, 0d4000000000000000;
	{
	.reg .b32 %temp; 
	mov.b64 	{%temp, %r492}, %fd617;
	}
	and.b32  	%r493, %r492, 2146435072;
	setp.ne.s32 	%p253, %r493, 2146435072;
	@%p253 bra 	$L__BB4_18;
	setp.nan.f64 	%p254, %fd13, %fd13;
	@%p254 bra 	$L__BB4_17;
	setp.neu.f64 	%p255, %fd14, 0d7FF0000000000000;
	@%p255 bra 	$L__BB4_18;
	setp.lt.s32 	%p256, %r22, 0;
	selp.b32 	%r494, %r14, %r13, %p1;
	selp.b32 	%r495, %r494, %r13, %p256;
	mov.b32 	%r496, 0;
	mov.b64 	%fd803, {%r496, %r495};
	bra.uni 	$L__BB4_18;
$L__BB4_17:
	mov.f64 	%fd618, 0d4000000000000000;
	add.rn.f64 	%fd803, %fd13, %fd618;
$L__BB4_18:
	setp.eq.f64 	%p257, %fd13, 0d3FF0000000000000;
	add.f64 	%fd619, %fd803, 0d3FF0000000000000;
	mov.f64 	%fd620, 0d4010000000000000;
	div.rn.f64 	%fd621, %fd620, %fd619;
	selp.f64 	%fd622, 0d4000000000000000, %fd621, %p257;
	add.f64 	%fd811, %fd811, %fd622;
	add.s32 	%r665, %r665, 640;
	add.s32 	%r663, %r663, 640;
	add.s32 	%r662, %r662, 1;
	setp.ne.s32 	%p258, %r662, 0;
	@%p258 bra 	$L__BB4_13;
$L__BB4_19:
	setp.lt.u32 	%p259, %r15, 1920;
	@%p259 bra 	$L__BB4_42;
	add.s32 	%r667, %r665, 1280;
	add.s32 	%r666, %r665, %r3;
$L__BB4_21:
	mov.u32 	%r30, %r667;
	setp.lt.s32 	%p260, %r11, 0;
	setp.eq.s32 	%p261, %r12, 1062207488;
	mul.wide.u32 	%rd50, %r666, 4;
	add.s64 	%rd51, %rd1, %rd50;
	ld.global.u32 	%r497, [%rd51];
	cvt.rn.f64.s32 	%fd623, %r497;
	add.f64 	%fd624, %fd623, 0d3FE0000000000000;
	mul.f64 	%fd23, %fd11, %fd624;
	{
	.reg .b32 %temp; 
	mov.b64 	{%temp, %r31}, %fd23;
	}
	abs.f64 	%fd24, %fd23;
	{ // callseq 50, 0
	.param .b64 param0;
	st.param.f64 	[param0], %fd24;
	.param .b64 retval0;
	call.uni (retval0), 
	__internal_accurate_pow, 
	(
	param0
	);
	ld.param.f64 	%fd625, [retval0];
	} // callseq 50
	setp.lt.s32 	%p263, %r31, 0;
	neg.f64 	%fd627, %fd625;
	selp.f64 	%fd628, %fd627, %fd625, %p261;
	selp.f64 	%fd629, %fd628, %fd625, %p263;
	setp.eq.f64 	%p264, %fd23, 0d0000000000000000;
	selp.b32 	%r498, %r31, 0, %p261;
	or.b32  	%r499, %r498, 2146435072;
	selp.b32 	%r500, %r499, %r498, %p260;
	mov.b32 	%r501, 0;
	mov.b64 	%fd630, {%r501, %r500};
	selp.f64 	%fd807, %fd630, %fd629, %p264;
	add.f64 	%fd631, %fd23, 0d4000000000000000;
	{
	.reg .b32 %temp; 
	mov.b64 	{%temp, %r502}, %fd631;
	}
	and.b32  	%r503, %r502, 2146435072;
	setp.ne.s32 	%p265, %r503, 2146435072;
	@%p265 bra 	$L__BB4_26;
	setp.num.f64 	%p266, %fd23, %fd23;
	@%p266 bra 	$L__BB4_24;
	mov.f64 	%fd632, 0d4000000000000000;
	add.rn.f64 	%fd807, %fd23, %fd632;
	bra.uni 	$L__BB4_26;
$L__BB4_24:
	setp.neu.f64 	%p267, %fd24, 0d7FF0000000000000;
	@%p267 bra 	$L__BB4_26;
	setp.lt.s32 	%p268, %r31, 0;
	selp.b32 	%r504, %r14, %r13, %p1;
	selp.b32 	%r505, %r504, %r13, %p268;
	mov.b32 	%r506, 0;
	mov.b64 	%fd807, {%r506, %r505};
$L__BB4_26:
	setp.lt.s32 	%p269, %r11, 0;
	setp.eq.s32 	%p270, %r12, 1062207488;
	setp.eq.f64 	%p272, %fd23, 0d3FF0000000000000;
	add.f64 	%fd633, %fd807, 0d3FF0000000000000;
	mov.f64 	%fd634, 0d4010000000000000;
	div.rn.f64 	%fd635, %fd634, %fd633;
	selp.f64 	%fd636, 0d4000000000000000, %fd635, %p272;
	add.f64 	%fd29, %fd811, %fd636;
	add.s32 	%r507, %r666, 640;
	mul.wide.u32 	%rd52, %r507, 4;
	add.s64 	%rd53, %rd1, %rd52;
	ld.global.u32 	%r508, [%rd53];
	cvt.rn.f64.s32 	%fd637, %r508;
	add.f64 	%fd638, %fd637, 0d3FE0000000000000;
	mul.f64 	%fd30, %fd11, %fd638;
	{
	.reg .b32 %temp; 
	mov.b64 	{%temp, %r32}, %fd30;
	}
	abs.f64 	%fd31, %fd30;
	{ // callseq 51, 0
	.param .b64 param0;
	st.param.f64 	[param0], %fd31;
	.param .b64 retval0;
	call.uni (retval0), 
	__internal_accurate_pow, 
	(
	param0
	);
	ld.param.f64 	%fd639, [retval0];
	} // callseq 51
	setp.lt.s32 	%p273, %r32, 0;
	neg.f64 	%fd641, %fd639;
	selp.f64 	%fd642, %fd641, %fd639, %p270;
	selp.f64 	%fd643, %fd642, %fd639, %p273;
	setp.eq.f64 	%p274, %fd30, 0d0000000000000000;
	selp.b32 	%r509, %r32, 0, %p270;
	or.b32  	%r510, %r509, 2146435072;
	selp.b32 	%r511, %r510, %r509, %p269;
	mov.b32 	%r512, 0;
	mov.b64 	%fd644, {%r512, %r511};
	selp.f64 	%fd808, %fd644, %fd643, %p274;
	add.f64 	%fd645, %fd30, 0d4000000000000000;
	{
	.reg .b32 %temp; 
	mov.b64 	{%temp, %r513}, %fd645;
	}
	and.b32  	%r514, %r513, 2146435072;
	setp.ne.s32 	%p275, %r514, 2146435072;
	@%p275 bra 	$L__BB4_31;
	setp.nan.f64 	%p276, %fd30, %fd30;
	@%p276 bra 	$L__BB4_30;
	setp.neu.f64 	%p277, %fd31, 0d7FF0000000000000;
	@%p277 bra 	$L__BB4_31;
	setp.lt.s32 	%p278, %r32, 0;
	selp.b32 	%r515, %r14, %r13, %p1;
	selp.b32 	%r516, %r515, %r13, %p278;
	mov.b32 	%r517, 0;
	mov.b64 	%fd808, {%r517, %r516};
	bra.uni 	$L__BB4_31;
$L__BB4_30:
	mov.f64 	%fd646, 0d4000000000000000;
	add.rn.f64 	%fd808, %fd30, %fd646;
$L__BB4_31:
	setp.lt.s32 	%p279, %r11, 0;
	setp.eq.s32 	%p280, %r12, 1062207488;
	setp.eq.f64 	%p282, %fd30, 0d3FF0000000000000;
	add.f64 	%fd647, %fd808, 0d3FF0000000000000;
	mov.f64 	%fd648, 0d4010000000000000;
	div.rn.f64 	%fd649, %fd648, %fd647;
	selp.f64 	%fd650, 0d4000000000000000, %fd649, %p282;
	add.f64 	%fd36, %fd29, %fd650;
	add.s32 	%r518, %r666, 1280;
	mul.wide.u32 	%rd54, %r518, 4;
	add.s64 	%rd55, %rd1, %rd54;
	ld.global.u32 	%r519, [%rd55];
	cvt.rn.f64.s32 	%fd651, %r519;
	add.f64 	%fd652, %fd651, 0d3FE0000000000000;
	mul.f64 	%fd37, %fd11, %fd652;
	{
	.reg .b32 %temp; 
	mov.b64 	{%temp, %r33}, %fd37;
	}
	abs.f64 	%fd38, %fd37;
	{ // callseq 52, 0
	.param .b64 param0;
	st.param.f64 	[param0], %fd38;
	.param .b64 retval0;
	call.uni (retval0), 
	__internal_accurate_pow, 
	(
	param0
	);
	ld.param.f64 	%fd653, [retval0];
	} // callseq 52
	setp.lt.s32 	%p283, %r33, 0;
	neg.f64 	%fd655, %fd653;
	selp.f64 	%fd656, %fd655, %fd653, %p280;
	selp.f64 	%fd657, %fd656, %fd653, %p283;
	setp.eq.f64 	%p284, %fd37, 0d0000000000000000;
	selp.b32 	%r520, %r33, 0, %p280;
	or.b32  	%r521, %r520, 2146435072;
	selp.b32 	%r522, %r521, %r520, %p279;
	mov.b32 	%r523, 0;
	mov.b64 	%fd658, {%r523, %r522};
	selp.f64 	%fd809, %fd658, %fd657, %p284;
	add.f64 	%fd659, %fd37, 0d4000000000000000;
	{
	.reg .b32 %temp; 
	mov.b64 	{%temp, %r524}, %fd659;
	}
	and.b32  	%r525, %r524, 2146435072;
	setp.ne.s32 	%p285, %r525, 2146435072;
	@%p285 bra 	$L__BB4_36;
	setp.nan.f64 	%p286, %fd37, %fd37;
	@%p286 bra 	$L__BB4_35;
	setp.neu.f64 	%p287, %fd38, 0d7FF0000000000000;
	@%p287 bra 	$L__BB4_36;
	setp.lt.s32 	%p288, %r33, 0;
	selp.b32 	%r526, %r14, %r13, %p1;
	selp.b32 	%r527, %r526, %r13, %p288;
	mov.b32 	%r528, 0;
	mov.b64 	%fd809, {%r528, %r527};
	bra.uni 	$L__BB4_36;
$L__BB4_35:
	mov.f64 	%fd660, 0d4000000000000000;
	add.rn.f64 	%fd809, %fd37, %fd660;
$L__BB4_36:
	setp.lt.s32 	%p289, %r11, 0;
	setp.eq.s32 	%p290, %r12, 1062207488;
	setp.eq.f64 	%p292, %fd37, 0d3FF0000000000000;
	add.f64 	%fd661, %fd809, 0d3FF0000000000000;
	mov.f64 	%fd662, 0d4010000000000000;
	div.rn.f64 	%fd663, %fd662, %fd661;
	selp.f64 	%fd664, 0d4000000000000000, %fd663, %p292;
	add.f64 	%fd43, %fd36, %fd664;
	add.s32 	%r529, %r666, 1920;
	mul.wide.u32 	%rd56, %r529, 4;
	add.s64 	%rd57, %rd1, %rd56;
	ld.global.u32 	%r530, [%rd57];
	cvt.rn.f64.s32 	%fd665, %r530;
	add.f64 	%fd666, %fd665, 0d3FE0000000000000;
	mul.f64 	%fd44, %fd11, %fd666;
	{
	.reg .b32 %temp; 
	mov.b64 	{%temp, %r34}, %fd44;
	}
	abs.f64 	%fd45, %fd44;
	{ // callseq 53, 0
	.param .b64 param0;
	st.param.f64 	[param0], %fd45;
	.param .b64 retval0;
	call.uni (retval0), 
	__internal_accurate_pow, 
	(
	param0
	);
	ld.param.f64 	%fd667, [retval0];
	} // callseq 53
	setp.lt.s32 	%p293, %r34, 0;
	neg.f64 	%fd669, %fd667;
	selp.f64 	%fd670, %fd669, %fd667, %p290;
	selp.f64 	%fd671, %fd670, %fd667, %p293;
	setp.eq.f64 	%p294, %fd44, 0d0000000000000000;
	selp.b32 	%r531, %r34, 0, %p290;
	or.b32  	%r532, %r531, 2146435072;
	selp.b32 	%r533, %r532, %r531, %p289;
	mov.b32 	%r534, 0;
	mov.b64 	%fd672, {%r534, %r533};
	selp.f64 	%fd810, %fd672, %fd671, %p294;
	add.f64 	%fd673, %fd44, 0d4000000000000000;
	{
	.reg .b32 %temp; 
	mov.b64 	{%temp, %r535}, %fd673;
	}
	and.b32  	%r536, %r535, 2146435072;
	setp.ne.s32 	%p295, %r536, 2146435072;
	@%p295 bra 	$L__BB4_41;
	setp.nan.f64 	%p296, %fd44, %fd44;
	@%p296 bra 	$L__BB4_40;
	setp.neu.f64 	%p297, %fd45, 0d7FF0000000000000;
	@%p297 bra 	$L__BB4_41;
	setp.lt.s32 	%p298, %r34, 0;
	selp.b32 	%r537, %r14, %r13, %p1;
	selp.b32 	%r538, %r537, %r13, %p298;
	mov.b32 	%r539, 0;
	mov.b64 	%fd810, {%r539, %r538};
	bra.uni 	$L__BB4_41;
$L__BB4_40:
	mov.f64 	%fd674, 0d4000000000000000;
	add.rn.f64 	%fd810, %fd44, %fd674;
$L__BB4_41:
	setp.eq.f64 	%p299, %fd44, 0d3FF0000000000000;
	add.f64 	%fd675, %fd810, 0d3FF0000000000000;
	mov.f64 	%fd676, 0d4010000000000000;
	div.rn.f64 	%fd677, %fd676, %fd675;
	selp.f64 	%fd678, 0d4000000000000000, %fd677, %p299;
	add.f64 	%fd811, %fd43, %fd678;
	add.s32 	%r667, %r30, 2560;
	add.s32 	%r540, %r30, 1280;
	add.s32 	%r666, %r666, 2560;
	setp.lt.s32 	%p300, %r540, %r4;
	@%p300 bra 	$L__BB4_21;
$L__BB4_42:
	setp.lt.s32 	%p301, %r4, 640;
	@%p301 bra 	$L__BB4_47;
	// begin inline asm
	mov.u32 %r604, %laneid;
	// end inline asm
	mov.b64 	%rd68, %fd811;
	mov.b64 	{%r606, %r611}, %rd68;
	mov.b32 	%r612, 1;
	mov.b32 	%r653, 31;
	mov.b32 	%r654, -1;
	// begin inline asm
	shfl.sync.down.b32 %r605, %r606, %r612, %r653, %r654;
	// end inline asm
	// begin inline asm
	shfl.sync.down.b32 %r610, %r611, %r612, %r653, %r654;
	// end inline asm
	mov.b64 	%rd69, {%r605, %r610};
	mov.b64 	%fd749, %rd69;
	setp.gt.s32 	%p329, %r604, 30;
	add.f64 	%fd750, %fd811, %fd749;
	selp.f64 	%fd751, %fd811, %fd750, %p329;
	mov.b64 	%rd70, %fd751;
	mov.b64 	{%r616, %r621}, %rd70;
	mov.b32 	%r622, 2;
	// begin inline asm
	shfl.sync.down.b32 %r615, %r616, %r622, %r653, %r654;
	// end inline asm
	// begin inline asm
	shfl.sync.down.b32 %r620, %r621, %r622, %r653, %r654;
	// end inline asm
	mov.b64 	%rd71, {%r615, %r620};
	mov.b64 	%fd752, %rd71;
	setp.gt.s32 	%p330, %r604, 29;
	add.f64 	%fd753, %fd751, %fd752;
	selp.f64 	%fd754, %fd751, %fd753, %p330;
	mov.b64 	%rd72, %fd754;
	mov.b64 	{%r626, %r631}, %rd72;
	mov.b32 	%r632, 4;
	// begin inline asm
	shfl.sync.down.b32 %r625, %r626, %r632, %r653, %r654;
	// end inline asm
	// begin inline asm
	shfl.sync.down.b32 %r630, %r631, %r632, %r653, %r654;
	// end inline asm
	mov.b64 	%rd73, {%r625, %r630};
	mov.b64 	%fd755, %rd73;
	setp.gt.s32 	%p331, %r604, 27;
	add.f64 	%fd756, %fd754, %fd755;
	selp.f64 	%fd757, %fd754, %fd756, %p331;
	mov.b64 	%rd74, %fd757;
	mov.b64 	{%r636, %r641}, %rd74;
	mov.b32 	%r642, 8;
	// begin inline asm
	shfl.sync.down.b32 %r635, %r636, %r642, %r653, %r654;
	// end inline asm
	// begin inline asm
	shfl.sync.down.b32 %r640, %r641, %r642, %r653, %r654;
	// end inline asm
	mov.b64 	%rd75, {%r635, %r640};
	mov.b64 	%fd758, %rd75;
	setp.gt.s32 	%p332, %r604, 23;
	add.f64 	%fd759, %fd757, %fd758;
	selp.f64 	%fd760, %fd757, %fd759, %p332;
	mov.b64 	%rd76, %fd760;
	mov.b64 	{%r646, %r651}, %rd76;
	mov.b32 	%r652, 16;
	// begin inline asm
	shfl.sync.down.b32 %r645, %r646, %r652, %r653, %r654;
	// end inline asm
	// begin inline asm
	shfl.sync.down.b32 %r650, %r651, %r652, %r653, %r654;
	// end inline asm
	mov.b64 	%rd77, {%r645, %r650};
	mov.b64 	%fd761, %rd77;
	setp.gt.s32 	%p333, %r604, 15;
	add.f64 	%fd52, %fd760, %fd761;
	selp.f64 	%fd839, %fd760, %fd52, %p333;
	setp.ne.s32 	%p334, %r604, 0;
	@%p334 bra 	$L__BB4_45;
	shr.u32 	%r655, %r5, 2;
	and.b32  	%r656, %r655, 248;
	mov.u32 	%r657, _ZZN3cub18CUB_300001_SM_10006detail6reduce18DeviceReduceKernelINS2_10policy_hubIdjN4cuda3std3__44plusIdEEE10Policy1000EN6thrust24THRUST_300001_SM_1000_NS6detail15normal_iteratorINSD_10device_ptrIiEEEEjS9_d6squareIdEEEvT0_PT3_T1_NS0_13GridEvenShareISO_EET2_T4_E12temp_storage;
	add.s32 	%r658, %r657, %r656;
	st.shared.f64 	[%r658+24], %fd52;
$L__BB4_45:
	bar.sync 	0;
	setp.ne.s32 	%p335, %r5, 0;
	@%p335 bra 	$L__BB4_172;
	ld.shared.f64 	%fd762, [_ZZN3cub18CUB_300001_SM_10006detail6reduce18DeviceReduceKernelINS2_10policy_hubIdjN4cuda3std3__44plusIdEEE10Policy1000EN6thrust24THRUST_300001_SM_1000_NS6detail15normal_iteratorINSD_10device_ptrIiEEEEjS9_d6squareIdEEEvT0_PT3_T1_NS0_13GridEvenShareISO_EET2_T4_E12temp_storage+32];
	add.f64 	%fd763, %fd839, %fd762;
	ld.shared.f64 	%fd764, [_ZZN3cub18CUB_300001_SM_10006detail6reduce18DeviceReduceKernelINS2_10policy_hubIdjN4cuda3std3__44plusIdEEE10Policy1000EN6thrust24THRUST_300001_SM_1000_NS6detail15normal_iteratorINSD_10device_ptrIiEEEEjS9_d6squareIdEEEvT0_PT3_T1_NS0_13GridEvenShareISO_EET2_T4_E12temp_storage+40];
	add.f64 	%fd765, %fd763, %fd764;
	ld.shared.f64 	%fd766, [_ZZN3cub18CUB_300001_SM_10006detail6reduce18DeviceReduceKernelINS2_10policy_hubIdjN4cuda3std3__44plusIdEEE10Policy1000EN6thrust24THRUST_300001_SM_1000_NS6detail15normal_iteratorINSD_10device_ptrIiEEEEjS9_d6squareIdEEEvT0_PT3_T1_NS0_13GridEvenShareISO_EET2_T4_E12temp_storage+48];
	add.f64 	%fd767, %fd765, %fd766;
	ld.shared.f64 	%fd768, [_ZZN3cub18CUB_300001_SM_10006detail6reduce18DeviceReduceKernelINS2_10policy_hubIdjN4cuda3std3__44plusIdEEE10Policy1000EN6thrust24THRUST_300001_SM_1000_NS6detail15normal_iteratorINSD_10device_ptrIiEEEEjS9_d6squareIdEEEvT0_PT3_T1_NS0_13GridEvenShareISO_EET2_T4_E12temp_storage+56];
	add.f64 	%fd769, %fd767, %fd768;
	ld.shared.f64 	%fd770, [_ZZN3cub18CUB_300001_SM_10006detail6reduce18DeviceReduceKernelINS2_10policy_hubIdjN4cuda3std3__44plusIdEEE10Policy1000EN6thrust24THRUST_300001_SM_1000_NS6detail15normal_iteratorINSD_10device_ptrIiEEEEjS9_d6squareIdEEEvT0_PT3_T1_NS0_13GridEvenShareISO_EET2_T4_E12temp_storage+64];
	add.f64 	%fd771, %fd769, %fd770;
	ld.shared.f64 	%fd772, [_ZZN3cub18CUB_300001_SM_10006detail6reduce18DeviceReduceKernelINS2_10policy_hubIdjN4cuda3std3__44plusIdEEE10Policy1000EN6thrust24THRUST_300001_SM_1000_NS6detail15normal_iteratorINSD_10device_ptrIiEEEEjS9_d6squareIdEEEvT0_PT3_T1_NS0_13GridEvenShareISO_EET2_T4_E12temp_storage+72];
	add.f64 	%fd773, %fd771, %fd772;
	ld.shared.f64 	%fd774, [_ZZN3cub18CUB_300001_SM_10006detail6reduce18DeviceReduceKernelINS2_10policy_hubIdjN4cuda3std3__44plusIdEEE10Policy1000EN6thrust24THRUST_300001_SM_1000_NS6detail15normal_iteratorINSD_10device_ptrIiEEEEjS9_d6squareIdEEEvT0_PT3_T1_NS0_13GridEvenShareISO_EET2_T4_E12temp_storage+80];
	add.f64 	%fd775, %fd773, %fd774;
	ld.shared.f64 	%fd776, [_ZZN3cub18CUB_300001_SM_10006detail6reduce18DeviceReduceKernelINS2_10policy_hubIdjN4cuda3std3__44plusIdEEE10Policy1000EN6thrust24THRUST_300001_SM_1000_NS6detail15normal_iteratorINSD_10device_ptrIiEEEEjS9_d6squareIdEEEvT0_PT3_T1_NS0_13GridEvenShareISO_EET2_T4_E12temp_storage+88];
	add.f64 	%fd777, %fd775, %fd776;
	ld.shared.f64 	%fd778, [_ZZN3cub18CUB_300001_SM_10006detail6reduce18DeviceReduceKernelINS2_10policy_hubIdjN4cuda3std3__44plusIdEEE10Policy1000EN6thrust24THRUST_300001_SM_1000_NS6detail15normal_iteratorINSD_10device_ptrIiEEEEjS9_d6squareIdEEEvT0_PT3_T1_NS0_13GridEvenShareISO_EET2_T4_E12temp_storage+96];
	add.f64 	%fd779, %fd777, %fd778;
	ld.shared.f64 	%fd780, [_ZZN3cub18CUB_300001_SM_10006detail6reduce18DeviceReduceKernelINS2_10policy_hubIdjN4cuda3std3__44plusIdEEE10Policy1000EN6thrust24THRUST_300001_SM_1000_NS6detail15normal_iteratorINSD_10device_ptrIiEEEEjS9_d6squareIdEEEvT0_PT3_T1_NS0_13GridEvenShareISO_EET2_T4_E12temp_storage+104];
	add.f64 	%fd781, %fd779, %fd780;
	ld.shared.f64 	%fd782, [_ZZN3cub18CUB_300001_SM_10006detail6reduce18DeviceReduceKernelINS2_10policy_hubIdjN4cuda3std3__44plusIdEEE10Policy1000EN6thrust24THRUST_300001_SM_1000_NS6detail15normal_iteratorINSD_10device_ptrIiEEEEjS9_d6squareIdEEEvT0_PT3_T1_NS0_13GridEvenShareISO_EET2_T4_E12temp_storage+112];
	add.f64 	%fd783, %fd781, %fd782;
	ld.shared.f64 	%fd784, [_ZZN3cub18CUB_300001_SM_10006detail6reduce18DeviceReduceKernelINS2_10policy_hubIdjN4cuda3std3__44plusIdEEE10Policy1000EN6thrust24THRUST_300001_SM_1000_NS6detail15normal_iteratorINSD_10device_ptrIiEEEEjS9_d6squareIdEEEvT0_PT3_T1_NS0_13GridEvenShareISO_EET2_T4_E12temp_storage+120];
	add.f64 	%fd785, %fd783, %fd784;
	ld.shared.f64 	%fd786, [_ZZN3cub18CUB_300001_SM_10006detail6reduce18DeviceReduceKernelINS2_10policy_hubIdjN4cuda3std3__44plusIdEEE10Policy1000EN6thrust24THRUST_300001_SM_1000_NS6detail15normal_iteratorINSD_10device_ptrIiEEEEjS9_d6squareIdEEEvT0_PT3_T1_NS0_13GridEvenShareISO_EET2_T4_E12temp_storage+128];
	add.f64 	%fd787, %fd785, %fd786;
	ld.shared.f64 	%fd788, [_ZZN3cub18CUB_300001_SM_10006detail6reduce18DeviceReduceKernelINS2_10policy_hubIdjN4cuda3std3__44plusIdEEE10Policy1000EN6thrust24THRUST_300001_SM_1000_NS6detail15normal_iteratorINSD_10device_ptrIiEEEEjS9_d6squareIdEEEvT0_PT3_T1_NS0_13GridEvenShareISO_EET2_T4_E12temp_storage+136];
	add.f64 	%fd789, %fd787, %fd788;
	ld.shared.f64 	%fd790, [_ZZN3cub18CUB_300001_SM_10006detail6reduce18DeviceReduceKernelINS2_10policy_hubIdjN4cuda3std3__44plusIdEEE10Policy1000EN6thrust24THRUST_300001_SM_1000_NS6detail15normal_iteratorINSD_10device_ptrIiEEEEjS9_d6squareIdEEEvT0_PT3_T1_NS0_13GridEvenShareISO_EET2_T4_E12temp_storage+144];
	add.f64 	%fd791, %fd789, %fd790;
	ld.shared.f64 	%fd792, [_ZZN3cub18CUB_300001_SM_10006detail6reduce18DeviceReduceKernelINS2_10policy_hubIdjN4cuda3std3__44plusIdEEE10Policy1000EN6thrust24THRUST_300001_SM_1000_NS6detail15normal_iteratorINSD_10device_ptrIiEEEEjS9_d6squareIdEEEvT0_PT3_T1_NS0_13GridEvenShareISO_EET2_T4_E12temp_storage+152];
	add.f64 	%fd793, %fd791, %fd792;
	ld.shared.f64 	%fd794, [_ZZN3cub18CUB_300001_SM_10006detail6reduce18DeviceReduceKernelINS2_10policy_hubIdjN4cuda3std3__44plusIdEEE10Policy1000EN6thrust24THRUST_300001_SM_1000_NS6detail15normal_iteratorINSD_10device_ptrIiEEEEjS9_d6squareIdEEEvT0_PT3_T1_NS0_13GridEvenShareISO_EET2_T4_E12temp_storage+160];
	add.f64 	%fd795, %fd793, %fd794;
	ld.shared.f64 	%fd796, [_ZZN3cub18CUB_300001_SM_10006detail6reduce18DeviceReduceKernelINS2_10policy_hubIdjN4cuda3std3__44plusIdEEE10Policy1000EN6thrust24THRUST_300001_SM_1000_NS6detail15normal_iteratorINSD_10device_ptrIiEEEEjS9_d6squareIdEEEvT0_PT3_T1_NS0_13GridEvenShareISO_EET2_T4_E12temp_storage+168];
	add.f64 	%fd797, %fd795, %fd796;
	ld.shared.f64 	%fd798, [_ZZN3cub18CUB_300001_SM_10006detail6reduce18DeviceReduceKernelINS2_10policy_hubIdjN4cuda3std3__44plusIdEEE10Policy1000EN6thrust24THRUST_300001_SM_1000_NS6detail15normal_iteratorINSD_10device_ptrIiEEEEjS9_d6squareIdEEEvT0_PT3_T1_NS0_13GridEvenShareISO_EET2_T4_E12temp_storage+176];
	add.f64 	%fd839, %fd797, %fd798;
	bra.uni 	$L__BB4_172;
$L__BB4_47:
	// begin inline asm
	mov.u32 %r541, %laneid;
	// end inline asm
	and.b32  	%r592, %r5, 992;
	add.s32 	%r593, %r592, 32;
	setp.gt.s32 	%p302, %r593, %r4;
	not.b32 	%r594, %r592;
	add.s32 	%r595, %r4, %r594;
	selp.b32 	%r590, %r595, 31, %p302;
	mov.b64 	%rd58, %fd811;
	mov.b64 	{%r543, %r548}, %rd58;
	mov.b32 	%r549, 1;
	mov.b32 	%r591, -1;
	// begin inline asm
	shfl.sync.down.b32 %r542, %r543, %r549, %r590, %r591;
	// end inline asm
	// begin inline asm
	shfl.sync.down.b32 %r547, %r548, %r549, %r590, %r591;
	// end inline asm
	mov.b64 	%rd59, {%r542, %r547};
	mov.b64 	%fd679, %rd59;
	setp.lt.s32 	%p303, %r541, %r590;
	add.f64 	%fd680, %fd811, %fd679;
	selp.f64 	%fd681, %fd680, %fd811, %p303;
	mov.b64 	%rd60, %fd681;
	mov.b64 	{%r553, %r558}, %rd60;
	mov.b32 	%r559, 2;
	// begin inline asm
	shfl.sync.down.b32 %r552, %r553, %r559, %r590, %r591;
	// end inline asm
	// begin inline asm
	shfl.sync.down.b32 %r557, %r558, %r559, %r590, %r591;
	// end inline asm
	mov.b64 	%rd61, {%r552, %r557};
	mov.b64 	%fd682, %rd61;
	add.s32 	%r596, %r541, 2;
	setp.gt.s32 	%p304, %r596, %r590;
	add.f64 	%fd683, %fd681, %fd682;
	selp.f64 	%fd684, %fd681, %fd683, %p304;
	mov.b64 	%rd62, %fd684;
	mov.b64 	{%r563, %r568}, %rd62;
	mov.b32 	%r569, 4;
	// begin inline asm
	shfl.sync.down.b32 %r562, %r563, %r569, %r590, %r591;
	// end inline asm
	// begin inline asm
	shfl.sync.down.b32 %r567, %r568, %r569, %r590, %r591;
	// end inline asm
	mov.b64 	%rd63, {%r562, %r567};
	mov.b64 	%fd685, %rd63;
	add.s32 	%r597, %r541, 4;
	setp.gt.s32 	%p305, %r597, %r590;
	add.f64 	%fd686, %fd684, %fd685;
	selp.f64 	%fd687, %fd684, %fd686, %p305;
	mov.b64 	%rd64, %fd687;
	mov.b64 	{%r573, %r578}, %rd64;
	mov.b32 	%r579, 8;
	// begin inline asm
	shfl.sync.down.b32 %r572, %r573, %r579, %r590, %r591;
	// end inline asm
	// begin inline asm
	shfl.sync.down.b32 %r577, %r578, %r579, %r590, %r591;
	// end inline asm
	mov.b64 	%rd65, {%r572, %r577};
	mov.b64 	%fd688, %rd65;
	add.s32 	%r598, %r541, 8;
	setp.gt.s32 	%p306, %r598, %r590;
	add.f64 	%fd689, %fd687, %fd688;
	selp.f64 	%fd690, %fd687, %fd689, %p306;
	mov.b64 	%rd66, %fd690;
	mov.b64 	{%r583, %r588}, %rd66;
	mov.b32 	%r589, 16;
	// begin inline asm
	shfl.sync.down.b32 %r582, %r583, %r589, %r590, %r591;
	// end inline asm
	// begin inline asm
	shfl.sync.down.b32 %r587, %r588, %r589, %r590, %r591;
	// end inline asm
	mov.b64 	%rd67, {%r582, %r587};
	mov.b64 	%fd691, %rd67;
	add.s32 	%r599, %r541, 16;
	setp.gt.s32 	%p307, %r599, %r590;
	add.f64 	%fd692, %fd690, %fd691;
	selp.f64 	%fd839, %fd690, %fd692, %p307;
	setp.ne.s32 	%p308, %r541, 0;
	@%p308 bra 	$L__BB4_49;
	shr.u32 	%r600, %r5, 2;
	and.b32  	%r601, %r600, 248;
	mov.u32 	%r602, _ZZN3cub18CUB_300001_SM_10006detail6reduce18DeviceReduceKernelINS2_10policy_hubIdjN4cuda3std3__44plusIdEEE10Policy1000EN6thrust24THRUST_300001_SM_1000_NS6detail15normal_iteratorINSD_10device_ptrIiEEEEjS9_d6squareIdEEEvT0_PT3_T1_NS0_13GridEvenShareISO_EET2_T4_E12temp_storage;
	add.s32 	%r603, %r602, %r601;
	st.shared.f64 	[%r603+24], %fd839;
$L__BB4_49:
	bar.sync 	0;
	setp.ne.s32 	%p309, %r5, 0;
	@%p309 bra 	$L__BB4_172;
	setp.gt.s32 	%p310, %r4, 32;
	ld.shared.f64 	%fd693, [_ZZN3cub18CUB_300001_SM_10006detail6reduce18DeviceReduceKernelINS2_10policy_hubIdjN4cuda3std3__44plusIdEEE10Policy1000EN6thrust24THRUST_300001_SM_1000_NS6detail15normal_iteratorINSD_10device_ptrIiEEEEjS9_d6squareIdEEEvT0_PT3_T1_NS0_13GridEvenShareISO_EET2_T4_E12temp_storage+32];
	add.f64 	%fd694, %fd839, %fd693;
	selp.f64 	%fd695, %fd694, %fd839, %p310;
	setp.gt.s32 	%p311, %r4, 64;
	ld.shared.f64 	%fd696, [_ZZN3cub18CUB_300001_SM_10006detail6reduce18DeviceReduceKernelINS2_10policy_hubIdjN4cuda3std3__44plusIdEEE10Policy1000EN6thrust24THRUST_300001_SM_1000_NS6detail15normal_iteratorINSD_10device_ptrIiEEEEjS9_d6squareIdEEEvT0_PT3_T1_NS0_13GridEvenShareISO_EET2_T4_E12temp_storage+40];
	add.f64 	%fd697, %fd696, %fd695;
	selp.f64 	%fd698, %fd697, %fd695, %p311;
	setp.gt.s32 	%p312, %r4, 96;
	ld.shared.f64 	%fd699, [_ZZN3cub18CUB_300001_SM_10006detail6reduce18DeviceReduceKernelINS2_10policy_hubIdjN4cuda3std3__44plusIdEEE10Policy1000EN6thrust24THRUST_300001_SM_1000_NS6detail15normal_iteratorINSD_10device_ptrIiEEEEjS9_d6squareIdEEEvT0_PT3_T1_NS0_13GridEvenShareISO_EET2_T4_E12temp_storage+48];
	add.f64 	%fd700, %fd699, %fd698;
	selp.f64 	%fd701, %fd700, %fd698, %p312;
	setp.gt.s32 	%p313, %r4, 128;
	ld.shared.f64 	%fd702, [_ZZN3cub18CUB_300001_SM_10006detail6reduce18DeviceReduceKernelINS2_10policy_hubIdjN4cuda3std3__44plusIdEEE10Policy1000EN6thrust24THRUST_300001_SM_1000_NS6detail15normal_iteratorINSD_10device_ptrIiEEEEjS9_d6squareIdEEEvT0_PT3_T1_NS0_13GridEvenShareISO_EET2_T4_E12temp_storage+56];
	add.f64 	%fd703, %fd702, %fd701;
	selp.f64 	%fd704, %fd703, %fd701, %p313;
	setp.gt.s32 	%p314, %r4, 160;
	ld.shared.f64 	%fd705, [_ZZN3cub18CUB_300001_SM_10006detail6reduce18DeviceReduceKernelINS2_10policy_hubIdjN4cuda3std3__44plusIdEEE10Policy1000EN6thrust24THRUST_300001_SM_1000_NS6detail15normal_iteratorINSD_10device_ptrIiEEEEjS9_d6squareIdEEEvT0_PT3_T1_NS0_13GridEvenShareISO_EET2_T4_E12temp_storage+64];
	add.f64 	%fd706, %fd705, %fd704;
	selp.f64 	%fd707, %fd706, %fd704, %p314;
	setp.gt.s32 	%p315, %r4, 192;
	ld.shared.f64 	%fd708, [_ZZN3cub18CUB_300001_SM_10006detail6reduce18DeviceReduceKernelINS2_10policy_hubIdjN4cuda3std3__44plusIdEEE10Policy1000EN6thrust24THRUST_300001_SM_1000_NS6detail15normal_iteratorINSD_10device_ptrIiEEEEjS9_d6squareIdEEEvT0_PT3_T1_NS0_13GridEvenShareISO_EET2_T4_E12temp_storage+72];
	add.f64 	%fd709, %fd708, %fd707;
	selp.f64 	%fd710, %fd709, %fd707, %p315;
	setp.gt.s32 	%p316, %r4, 224;
	ld.shared.f64 	%fd711, [_ZZN3cub18CUB_300001_SM_10006detail6reduce18DeviceReduceKernelINS2_10policy_hubIdjN4cuda3std3__44plusIdEEE10Policy1000EN6thrust24THRUST_300001_SM_1000_NS6detail15normal_iteratorINSD_10device_ptrIiEEEEjS9_d6squareIdEEEvT0_PT3_T1_NS0_13GridEvenShareISO_EET2_T4_E12temp_storage+80];
	add.f64 	%fd712, %fd711, %fd710;
	selp.f64 	%fd713, %fd712, %fd710, %p316;
	setp.gt.s32 	%p317, %r4, 256;
	ld.shared.f64 	%fd714, [_ZZN3cub18CUB_300001_SM_10006detail6reduce18DeviceReduceKernelINS2_10policy_hubIdjN4cuda3std3__44plusIdEEE10Policy1000EN6thrust24THRUST_300001_SM_1000_NS6detail15normal_iteratorINSD_10device_ptrIiEEEEjS9_d6squareIdEEEvT0_PT3_T1_NS0_13GridEvenShareISO_EET2_T4_E12temp_storage+88];
	add.f64 	%fd715, %fd714, %fd713;
	selp.f64 	%fd716, %fd715, %fd713, %p317;
	setp.gt.s32 	%p318, %r4, 288;
	ld.shared.f64 	%fd717, [_ZZN3cub18CUB_300001_SM_10006detail6reduce18DeviceReduceKernelINS2_10policy_hubIdjN4cuda3std3__44plusIdEEE10Policy1000EN6thrust24THRUST_300001_SM_1000_NS6detail15normal_iteratorINSD_10device_ptrIiEEEEjS9_d6squareIdEEEvT0_PT3_T1_NS0_13GridEvenShareISO_EET2_T4_E12temp_storage+96];
	add.f64 	%fd718, %fd717, %fd716;
	selp.f64 	%fd719, %fd718, %fd716, %p318;
	setp.gt.s32 	%p319, %r4, 320;
	ld.shared.f64 	%fd720, [_ZZN3cub18CUB_300001_SM_10006detail6reduce18DeviceReduceKernelINS2_10policy_hubIdjN4cuda3std3__44plusIdEEE10Policy1000EN6thrust24THRUST_300001_SM_1000_NS6detail15normal_iteratorINSD_10device_ptrIiEEEEjS9_d6squareIdEEEvT0_PT3_T1_NS0_13GridEvenShareISO_EET2_T4_E12temp_storage+104];
	add.f64 	%fd721, %fd720, %fd719;
	selp.f64 	%fd722, %fd721, %fd719, %p319;
	setp.gt.s32 	%p320, %r4, 352;
	ld.shared.f64 	%fd723, [_ZZN3cub18CUB_300001_SM_10006detail6reduce18DeviceReduceKernelINS2_10policy_hubIdjN4cuda3std3__44plusIdEEE10Policy1000EN6thrust24THRUST_300001_SM_1000_NS6detail15normal_iteratorINSD_10device_ptrIiEEEEjS9_d6squareIdEEEvT0_PT3_T1_NS0_13GridEvenShareISO_EET2_T4_E12temp_storage+112];
	add.f64 	%fd724, %fd723, %fd722;
	selp.f64 	%fd725, %fd724, %fd722, %p320;
	setp.gt.s32 	%p321, %r4, 384;
	ld.shared.f64 	%fd726, [_ZZN3cub18CUB_300001_SM_10006detail6reduce18DeviceReduceKernelINS2_10policy_hubIdjN4cuda3std3__44plusIdEEE10Policy1000EN6thrust24THRUST_300001_SM_1000_NS6detail15normal_iteratorINSD_10device_ptrIiEEEEjS9_d6squareIdEEEvT0_PT3_T1_NS0_13GridEvenShareISO_EET2_T4_E12temp_storage+120];
	add.f64 	%fd727, %fd726, %fd725;
	selp.f64 	%fd728, %fd727, %fd725, %p321;
	setp.gt.s32 	%p322, %r4, 416;
	ld.shared.f64 	%fd729, [_ZZN3cub18CUB_300001_SM_10006detail6reduce18DeviceReduceKernelINS2_10policy_hubIdjN4cuda3std3__44plusIdEEE10Policy1000EN6thrust24THRUST_300001_SM_1000_NS6detail15normal_iteratorINSD_10device_ptrIiEEEEjS9_d6squareIdEEEvT0_PT3_T1_NS0_13GridEvenShareISO_EET2_T4_E12temp_storage+128];
	add.f64 	%fd730, %fd729, %fd728;
	selp.f64 	%fd731, %fd730, %fd728, %p322;
	setp.gt.s32 	%p323, %r4, 448;
	ld.shared.f64 	%fd732, [_ZZN3cub18CUB_300001_SM_10006detail6reduce18DeviceReduceKernelINS2_10policy_hubIdjN4cuda3std3__44plusIdEEE10Policy1000EN6thrust24THRUST_300001_SM_1000_NS6detail15normal_iteratorINSD_10device_ptrIiEEEEjS9_d6squareIdEEEvT0_PT3_T1_NS0_13GridEvenShareISO_EET2_T4_E12temp_storage+136];
	add.f64 	%fd733, %fd732, %fd731;
	selp.f64 	%fd734, %fd733, %fd731, %p323;
	setp.gt.s32 	%p324, %r4, 480;
	ld.shared.f64 	%fd735, [_ZZN3cub18CUB_300001_SM_10006detail6reduce18DeviceReduceKernelINS2_10policy_hubIdjN4cuda3std3__44plusIdEEE10Policy1000EN6thrust24THRUST_300001_SM_1000_NS6detail15normal_iteratorINSD_10device_ptrIiEEEEjS9_d6squareIdEEEvT0_PT3_T1_NS0_13GridEvenShareISO_EET2_T4_E12temp_storage+144];
	add.f64 	%fd736, %fd735, %fd734;
	selp.f64 	%fd737, %fd736, %fd734, %p324;
	setp.gt.s32 	%p325, %r4, 512;
	ld.shared.f64 	%fd738, [_ZZN3cub18CUB_300001_SM_10006detail6reduce18DeviceReduceKernelINS2_10policy_hubIdjN4cuda3std3__44plusIdEEE10Policy1000EN6thrust24THRUST_300001_SM_1000_NS6detail15normal_iteratorINSD_10device_ptrIiEEEEjS9_d6squareIdEEEvT0_PT3_T1_NS0_13GridEvenShareISO_EET2_T4_E12temp_storage+152];
	add.f64 	%fd739, %fd738, %fd737;
	selp.f64 	%fd740, %fd739, %fd737, %p325;
	setp.gt.s32 	%p326, %r4, 544;
	ld.shared.f64 	%fd741, [_ZZN3cub18CUB_300001_SM_10006detail6reduce18DeviceReduceKernelINS2_10policy_hubIdjN4cuda3std3__44plusIdEEE10Policy1000EN6thrust24THRUST_300001_SM_1000_NS6detail15normal_iteratorINSD_10device_ptrIiEEEEjS9_d6squareIdEEEvT0_PT3_T1_NS0_13GridEvenShareISO_EET2_T4_E12temp_storage+160];
	add.f64 	%fd742, %fd741, %fd740;
	selp.f64 	%fd743, %fd742, %fd740, %p326;
	setp.gt.s32 	%p327, %r4, 576;
	ld.shared.f64 	%fd744, [_ZZN3cub18CUB_300001_SM_10006detail6reduce18DeviceReduceKernelINS2_10policy_hubIdjN4cuda3std3__44plusIdEEE10Policy1000EN6thrust24THRUST_300001_SM_1000_NS6detail15normal_iteratorINSD_10device_ptrIiEEEEjS9_d6squareIdEEEvT0_PT3_T1_NS0_13GridEvenShareISO_EET2_T4_E12temp_storage+168];
	add.f64 	%fd745, %fd744, %fd743;
	selp.f64 	%fd746, %fd745, %fd743, %p327;
	setp.gt.s32 	%p328, %r4, 608;
	ld.shared.f64 	%fd747, [_ZZN3cub18CUB_300001_SM_10006detail6reduce18DeviceReduceKernelINS2_10policy_hubIdjN4cuda3std3__44plusIdEEE10Policy1000EN6thrust24THRUST_300001_SM_1000_NS6detail15normal_iteratorINSD_10device_ptrIiEEEEjS9_d6squareIdEEEvT0_PT3_T1_NS0_13GridEvenShareISO_EET2_T4_E12temp_storage+176];
	add.f64 	%fd748, %fd747, %fd746;
	selp.f64 	%fd839, %fd748, %fd746, %p328;
	bra.uni 	$L__BB4_172;
$L__BB4_51:
	mov.u32 	%r116, %tid.x;
	add.s32 	%r117, %r3, %r116;
	cvt.rn.f64.s32 	%fd214, %r2;
	rcp.rn.f64 	%fd57, %fd214;
	mov.f64 	%fd215, 0d4000000000000000;
	{
	.reg .b32 %temp; 
	mov.b64 	{%temp, %r37}, %fd215;
	}
	and.b32  	%r38, %r37, 2146435072;
	setp.eq.s32 	%p4, %r38, 1062207488;
	setp.lt.s32 	%p6, %r37, 0;
	selp.b32 	%r39, 0, 2146435072, %p6;
	and.b32  	%r118, %r37, 2147483647;
	setp.ne.s32 	%p7, %r118, 1071644672;
	and.pred  	%p2, %p4, %p7;
	or.b32  	%r40, %r39, -2147483648;
	mul.wide.u32 	%rd6, %r117, 4;
	add.s64 	%rd2, %rd1, %rd6;
	ld.global.u32 	%r119, [%rd2];
	cvt.rn.f64.s32 	%fd216, %r119;
	add.f64 	%fd217, %fd216, 0d3FE0000000000000;
	mul.f64 	%fd58, %fd57, %fd217;
	{
	.reg .b32 %temp; 
	mov.b64 	{%temp, %r41}, %fd58;
	}
	abs.f64 	%fd59, %fd58;
	{ // callseq 27, 0
	.param .b64 param0;
	st.param.f64 	[param0], %fd59;
	.param .b64 retval0;
	call.uni (retval0), 
	__internal_accurate_pow, 
	(
	param0
	);
	ld.param.f64 	%fd218, [retval0];
	} // callseq 27
	setp.lt.s32 	%p8, %r41, 0;
	neg.f64 	%fd220, %fd218;
	selp.f64 	%fd221, %fd220, %fd218, %p4;
	selp.f64 	%fd222, %fd221, %fd218, %p8;
	setp.eq.f64 	%p9, %fd58, 0d0000000000000000;
	selp.b32 	%r120, %r41, 0, %p4;
	or.b32  	%r121, %r120, 2146435072;
	selp.b32 	%r122, %r121, %r120, %p6;
	mov.b32 	%r123, 0;
	mov.b64 	%fd223, {%r123, %r122};
	selp.f64 	%fd812, %fd223, %fd222, %p9;
	add.f64 	%fd224, %fd58, 0d4000000000000000;
	{
	.reg .b32 %temp; 
	mov.b64 	{%temp, %r124}, %fd224;
	}
	and.b32  	%r125, %r124, 2146435072;
	setp.ne.s32 	%p10, %r125, 2146435072;
	@%p10 bra 	$L__BB4_56;
	setp.num.f64 	%p11, %fd58, %fd58;
	@%p11 bra 	$L__BB4_54;
	mov.f64 	%fd225, 0d4000000000000000;
	add.rn.f64 	%fd812, %fd58, %fd225;
	bra.uni 	$L__BB4_56;
$L__BB4_54:
	setp.neu.f64 	%p12, %fd59, 0d7FF0000000000000;
	@%p12 bra 	$L__BB4_56;
	setp.lt.s32 	%p13, %r41, 0;
	selp.b32 	%r126, %r40, %r39, %p2;
	selp.b32 	%r127, %r126, %r39, %p13;
	mov.b32 	%r128, 0;
	mov.b64 	%fd812, {%r128, %r127};
$L__BB4_56:
	setp.lt.s32 	%p14, %r37, 0;
	setp.eq.s32 	%p15, %r38, 1062207488;
	setp.eq.f64 	%p17, %fd58, 0d3FF0000000000000;
	add.f64 	%fd226, %fd812, 0d3FF0000000000000;
	mov.f64 	%fd227, 0d4010000000000000;
	div.rn.f64 	%fd228, %fd227, %fd226;
	selp.f64 	%fd64, 0d4000000000000000, %fd228, %p17;
	ld.global.u32 	%r129, [%rd2+2560];
	cvt.rn.f64.s32 	%fd229, %r129;
	add.f64 	%fd230, %fd229, 0d3FE0000000000000;
	mul.f64 	%fd65, %fd57, %fd230;
	{
	.reg .b32 %temp; 
	mov.b64 	{%temp, %r42}, %fd65;
	}
	abs.f64 	%fd66, %fd65;
	{ // callseq 28, 0
	.param .b64 param0;
	st.param.f64 	[param0], %fd66;
	.param .b64 retval0;
	call.uni (retval0), 
	__internal_accurate_pow, 
	(
	param0
	);
	ld.param.f64 	%fd231, [retval0];
	} // callseq 28
	setp.lt.s32 	%p18, %r42, 0;
	neg.f64 	%fd233, %fd231;
	selp.f64 	%fd234, %fd233, %fd231, %p15;
	selp.f64 	%fd235, %fd234, %fd231, %p18;
	setp.eq.f64 	%p19, %fd65, 0d0000000000000000;
	selp.b32 	%r130, %r42, 0, %p15;
	or.b32  	%r131, %r130, 2146435072;
	selp.b32 	%r132, %r131, %r130, %p14;
	mov.b32 	%r133, 0;
	mov.b64 	%fd236, {%r133, %r132};
	selp.f64 	%fd813, %fd236, %fd235, %p19;
	add.f64 	%fd237, %fd65, 0d4000000000000000;
	{
	.reg .b32 %temp; 
	mov.b64 	{%temp, %r134}, %fd237;
	}
	and.b32  	%r135, %r134, 2146435072;
	setp.ne.s32 	%p20, %r135, 2146435072;
	@%p20 bra 	$L__BB4_61;
	setp.nan.f64 	%p21, %fd65, %fd65;
	@%p21 bra 	$L__BB4_60;
	setp.neu.f64 	%p22, %fd66, 0d7FF0000000000000;
	@%p22 bra 	$L__BB4_61;
	setp.lt.s32 	%p23, %r42, 0;
	selp.b32 	%r136, %r40, %r39, %p2;
	selp.b32 	%r137, %r136, %r39, %p23;
	mov.b32 	%r138, 0;
	mov.b64 	%fd813, {%r138, %r137};
	bra.uni 	$L__BB4_61;
$L__BB4_60:
	mov.f64 	%fd238, 0d4000000000000000;
	add.rn.f64 	%fd813, %fd65, %fd238;
$L__BB4_61:
	setp.lt.s32 	%p24, %r37, 0;
	setp.eq.s32 	%p25, %r38, 1062207488;
	setp.eq.f64 	%p27, %fd65, 0d3FF0000000000000;
	add.f64 	%fd239, %fd813, 0d3FF0000000000000;
	mov.f64 	%fd240, 0d4010000000000000;
	div.rn.f64 	%fd241, %fd240, %fd239;
	selp.f64 	%fd71, 0d4000000000000000, %fd241, %p27;
	ld.global.u32 	%r139, [%rd2+5120];
	cvt.rn.f64.s32 	%fd242, %r139;
	add.f64 	%fd243, %fd242, 0d3FE0000000000000;
	mul.f64 	%fd72, %fd57, %fd243;
	{
	.reg .b32 %temp; 
	mov.b64 	{%temp, %r43}, %fd72;
	}
	abs.f64 	%fd73, %fd72;
	{ // callseq 29, 0
	.param .b64 param0;
	st.param.f64 	[param0], %fd73;
	.param .b64 retval0;
	call.uni (retval0), 
	__internal_accurate_pow, 
	(
	param0
	);
	ld.param.f64 	%fd244, [retval0];
	} // callseq 29
	setp.lt.s32 	%p28, %r43, 0;
	neg.f64 	%fd246, %fd244;
	selp.f64 	%fd247, %fd246, %fd244, %p25;
	selp.f64 	%fd248, %fd247, %fd244, %p28;
	setp.eq.f64 	%p29, %fd72, 0d0000000000000000;
	selp.b32 	%r140, %r43, 0, %p25;
	or.b32  	%r141, %r140, 2146435072;
	selp.b32 	%r142, %r141, %r140, %p24;
	mov.b32 	%r143, 0;
	mov.b64 	%fd249, {%r143, %r142};
	selp.f64 	%fd814, %fd249, %fd248, %p29;
	add.f64 	%fd250, %fd72, 0d4000000000000000;
	{
	.reg .b32 %temp; 
	mov.b64 	{%temp, %r144}, %fd250;
	}
	and.b32  	%r145, %r144, 2146435072;
	setp.ne.s32 	%p30, %r145, 2146435072;
	@%p30 bra 	$L__BB4_66;
	setp.nan.f64 	%p31, %fd72, %fd72;
	@%p31 bra 	$L__BB4_65;
	setp.neu.f64 	%p32, %fd73, 0d7FF0000000000000;
	@%p32 bra 	$L__BB4_66;
	setp.lt.s32 	%p33, %r43, 0;
	selp.b32 	%r146, %r40, %r39, %p2;
	selp.b32 	%r147, %r146, %r39, %p33;
	mov.b32 	%r148, 0;
	mov.b64 	%fd814, {%r148, %r147};
	bra.uni 	$L__BB4_66;
$L__BB4_65:
	mov.f64 	%fd251, 0d4000000000000000;
	add.rn.f64 	%fd814, %fd72, %fd251;
$L__BB4_66:
	setp.lt.s32 	%p34, %r37, 0;
	setp.eq.s32 	%p35, %r38, 1062207488;
	setp.eq.f64 	%p37, %fd72, 0d3FF0000000000000;
	add.f64 	%fd252, %fd814, 0d3FF0000000000000;
	mov.f64 	%fd253, 0d4010000000000000;
	div.rn.f64 	%fd254, %fd253, %fd252;
	selp.f64 	%fd78, 0d4000000000000000, %fd254, %p37;
	ld.global.u32 	%r149, [%rd2+7680];
	cvt.rn.f64.s32 	%fd255, %r149;
	add.f64 	%fd256, %fd255, 0d3FE0000000000000;
	mul.f64 	%fd79, %fd57, %fd256;
	{
	.reg .b32 %temp; 
	mov.b64 	{%temp, %r44}, %fd79;
	}
	abs.f64 	%fd80, %fd79;
	{ // callseq 30, 0
	.param .b64 param0;
	st.param.f64 	[param0], %fd80;
	.param .b64 retval0;
	call.uni (retval0), 
	__internal_accurate_pow, 
	(
	param0
	);
	ld.param.f64 	%fd257, [retval0];
	} // callseq 30
	setp.lt.s32 	%p38, %r44, 0;
	neg.f64 	%fd259, %fd257;
	selp.f64 	%fd260, %fd259, %fd257, %p35;
	selp.f64 	%fd261, %fd260, %fd257, %p38;
	setp.eq.f64 	%p39, %fd79, 0d0000000000000000;
	selp.b32 	%r150, %r44, 0, %p35;
	or.b32  	%r151, %r150, 2146435072;
	selp.b32 	%r152, %r151, %r150, %p34;
	mov.b32 	%r153, 0;
	mov.b64 	%fd262, {%r153, %r152};
	selp.f64 	%fd815, %fd262, %fd261, %p39;
	add.f64 	%fd263, %fd79, 0d4000000000000000;
	{
	.reg .b32 %temp; 
	mov.b64 	{%temp, %r154}, %fd263;
	}
	and.b32  	%r155, %r154, 2146435072;
	setp.ne.s32 	%p40, %r155, 2146435072;
	@%p40 bra 	$L__BB4_71;
	setp.nan.f64 	%p41, %fd79, %fd79;
	@%p41 bra 	$L__BB4_70;
	setp.neu.f64 	%p42, %fd80, 0d7FF0000000000000;
	@%p42 bra 	$L__BB4_71;
	selp.b32 	%r157, %r40, %r39, %p2;
	selp.b32 	%r158, %r157, %r39, %p38;
	mov.b32 	%r159, 0;
	mov.b64 	%fd815, {%r159, %r158};
	bra.uni 	$L__BB4_71;
$L__BB4_70:
	mov.f64 	%fd264, 0d4000000000000000;
	add.rn.f64 	%fd815, %fd79, %fd264;
$L__BB4_71:
	setp.lt.s32 	%p44, %r37, 0;
	setp.eq.s32 	%p45, %r38, 1062207488;
	setp.eq.f64 	%p47, %fd79, 0d3FF0000000000000;
	add.f64 	%fd265, %fd815, 0d3FF0000000000000;
	mov.f64 	%fd266, 0d4010000000000000;
	div.rn.f64 	%fd267, %fd266, %fd265;
	selp.f64 	%fd85, 0d4000000000000000, %fd267, %p47;
	ld.global.u32 	%r160, [%rd2+10240];
	cvt.rn.f64.s32 	%fd268, %r160;
	add.f64 	%fd269, %fd268, 0d3FE0000000000000;
	mul.f64 	%fd86, %fd57, %fd269;
	{
	.reg .b32 %temp; 
	mov.b64 	{%temp, %r45}, %fd86;
	}
	abs.f64 	%fd87, %fd86;
	{ // callseq 31, 0
	.param .b64 param0;
	st.param.f64 	[param0], %fd87;
	.param .b64 retval0;
	call.uni (retval0), 
	__internal_accurate_pow, 
	(
	param0
	);
	ld.param.f64 	%fd270, [retval0];
	} // callseq 31
	setp.lt.s32 	%p48, %r45, 0;
	neg.f64 	%fd272, %fd270;
	selp.f64 	%fd273, %fd272, %fd270, %p45;
	selp.f64 	%fd274, %fd273, %fd270, %p48;
	setp.eq.f64 	%p49, %fd86, 0d0000000000000000;
	selp.b32 	%r161, %r45, 0, %p45;
	or.b32  	%r162, %r161, 2146435072;
	selp.b32 	%r163, %r162, %r161, %p44;
	mov.b32 	%r164, 0;
	mov.b64 	%fd275, {%r164, %r163};
	selp.f64 	%fd816, %fd275, %fd274, %p49;
	add.f64 	%fd276, %fd86, 0d4000000000000000;
	{
	.reg .b32 %temp; 
	mov.b64 	{%temp, %r165}, %fd276;
	}
	and.b32  	%r166, %r165, 2146435072;
	setp.ne.s32 	%p50, %r166, 2146435072;
	@%p50 bra 	$L__BB4_76;
	setp.nan.f64 	%p51, %fd86, %fd86;
	@%p51 bra 	$L__BB4_75;
	setp.neu.f64 	%p52, %fd87, 0d7FF0000000000000;
	@%p52 bra 	$L__BB4_76;
	setp.lt.s32 	%p53, %r45, 0;
	selp.b32 	%r168, %r40, %r39, %p2;
	selp.b32 	%r169, %r168, %r39, %p53;
	mov.b32 	%r170, 0;
	mov.b64 	%fd816, {%r170, %r169};
	bra.uni 	$L__BB4_76;
$L__BB4_75:
	mov.f64 	%fd277, 0d4000000000000000;
	add.rn.f64 	%fd816, %fd86, %fd277;
$L__BB4_76:
	setp.lt.s32 	%p54, %r37, 0;
	setp.eq.s32 	%p55, %r38, 1062207488;
	setp.eq.f64 	%p56, %fd86, 0d3FF0000000000000;
	add.f64 	%fd278, %fd816, 0d3FF0000000000000;
	mov.f64 	%fd279, 0d4010000000000000;
	div.rn.f64 	%fd280, %fd279, %fd278;
	selp.f64 	%fd92, 0d4000000000000000, %fd280, %p56;
	or.b32  	%r175, %r3, %r116;
	mul.wide.u32 	%rd7, %r175, 4;
	add.s64 	%rd8, %rd1, %rd7;
	ld.global.u32 	%r176, [%rd8+12800];
	cvt.rn.f64.s32 	%fd281, %r176;
	add.f64 	%fd282, %fd281, 0d3FE0000000000000;
	mul.f64 	%fd93, %fd57, %fd282;
	{
	.reg .b32 %temp; 
	mov.b64 	{%temp, %r46}, %fd93;
	}
	abs.f64 	%fd94, %fd93;
	{ // callseq 32, 0
	.param .b64 param0;
	st.param.f64 	[param0], %fd94;
	.param .b64 retval0;
	call.uni (retval0), 
	__internal_accurate_pow, 
	(
	param0
	);
	ld.param.f64 	%fd283, [retval0];
	} // callseq 32
	setp.lt.s32 	%p57, %r46, 0;
	neg.f64 	%fd285, %fd283;
	selp.f64 	%fd286, %fd285, %fd283, %p55;
	selp.f64 	%fd287, %fd286, %fd283, %p57;
	setp.eq.f64 	%p58, %fd93, 0d0000000000000000;
	selp.b32 	%r177, %r46, 0, %p55;
	or.b32  	%r178, %r177, 2146435072;
	selp.b32 	%r179, %r178, %r177, %p54;
	mov.b32 	%r180, 0;
	mov.b64 	%fd288, {%r180, %r179};
	selp.f64 	%fd817, %fd288, %fd287, %p58;
	add.f64 	%fd289, %fd93, 0d4000000000000000;
	{
	.reg .b32 %temp; 
	mov.b64 	{%temp, %r181}, %fd289;
	}
	and.b32  	%r182, %r181, 2146435072;
	setp.ne.s32 	%p59, %r182, 2146435072;
	@%p59 bra 	$L__BB4_81;
	setp.nan.f64 	%p60, %fd93, %fd93;
	@%p60 bra 	$L__BB4_80;
	setp.neu.f64 	%p61, %fd94, 0d7FF0000000000000;
	@%p61 bra 	$L__BB4_81;
	setp.lt.s32 	%p62, %r46, 0;
	or.b32  	%r183, %r39, -2147483648;
	selp.b32 	%r184, %r183, %r39, %p2;
	selp.b32 	%r185, %r184, %r39, %p62;
	mov.b32 	%r186, 0;
	mov.b64 	%fd817, {%r186, %r185};
	bra.uni 	$L__BB4_81;
$L__BB4_80:
	mov.f64 	%fd290, 0d4000000000000000;
	add.rn.f64 	%fd817, %fd93, %fd290;
$L__BB4_81:
	setp.lt.s32 	%p63, %r37, 0;
	setp.eq.s32 	%p64, %r38, 1062207488;
	setp.eq.f64 	%p65, %fd93, 0d3FF0000000000000;
	add.f64 	%fd291, %fd817, 0d3FF0000000000000;
	mov.f64 	%fd292, 0d4010000000000000;
	div.rn.f64 	%fd293, %fd292, %fd291;
	selp.f64 	%fd99, 0d4000000000000000, %fd293, %p65;
	mov.u32 	%r188, %ctaid.x;
	mul.lo.s32 	%r189, %r188, 5120;
	mov.u32 	%r190, %tid.x;
	or.b32  	%r191, %r189, %r190;
	mul.wide.u32 	%rd9, %r191, 4;
	add.s64 	%rd10, %rd1, %rd9;
	ld.global.u32 	%r192, [%rd10+15360];
	cvt.rn.f64.s32 	%fd294, %r192;
	add.f64 	%fd295, %fd294, 0d3FE0000000000000;
	mul.f64 	%fd100, %fd57, %fd295;
	{
	.reg .b32 %temp; 
	mov.b64 	{%temp, %r47}, %fd100;
	}
	abs.f64 	%fd101, %fd100;
	{ // callseq 33, 0
	.param .b64 param0;
	st.param.f64 	[param0], %fd101;
	.param .b64 retval0;
	call.uni (retval0), 
	__internal_accurate_pow, 
	(
	param0
	);
	ld.param.f64 	%fd296, [retval0];
	} // callseq 33
	setp.lt.s32 	%p66, %r47, 0;
	neg.f64 	%fd298, %fd296;
	selp.f64 	%fd299, %fd298, %fd296, %p64;
	selp.f64 	%fd300, %fd299, %fd296, %p66;
	setp.eq.f64 	%p67, %fd100, 0d0000000000000000;
	selp.b32 	%r193, %r47, 0, %p64;
	or.b32  	%r194, %r193, 2146435072;
	selp.b32 	%r195, %r194, %r193, %p63;
	mov.b32 	%r196, 0;
	mov.b64 	%fd301, {%r196, %r195};
	selp.f64 	%fd818, %fd301, %fd300, %p67;
	add.f64 	%fd302, %fd100, 0d4000000000000000;
	{
	.reg .b32 %temp; 
	mov.b64 	{%temp, %r197}, %fd302;
	}
	and.b32  	%r198, %r197, 2146435072;
	setp.ne.s32 	%p68, %r198, 2146435072;
	@%p68 bra 	$L__BB4_86;
	setp.nan.f64 	%p69, %fd100, %fd100;
	@%p69 bra 	$L__BB4_85;
	setp.neu.f64 	%p70, %fd101, 0d7FF0000000000000;
	@%p70 bra 	$L__BB4_86;
	setp.lt.s32 	%p71, %r47, 0;
	setp.lt.s32 	%p72, %r37, 0;
	selp.b32 	%r199, 0, 2146435072, %p72;
	or.b32  	%r200, %r199, -2147483648;
	selp.b32 	%r201, %r200, %r199, %p2;
	selp.b32 	%r202, %r201, %r199, %p71;
	mov.b32 	%r203, 0;
	mov.b64 	%fd818, {%r203, %r202};
	bra.uni 	$L__BB4_86;
$L__BB4_85:
	mov.f64 	%fd303, 0d4000000000000000;
	add.rn.f64 	%fd818, %fd100, %fd303;
$L__BB4_86:
	setp.lt.s32 	%p73, %r37, 0;
	and.b32  	%r204, %r37, 2146435072;
	setp.eq.s32 	%p74, %r204, 1062207488;
	setp.eq.f64 	%p75, %fd100, 0d3FF0000000000000;
	add.f64 	%fd304, %fd818, 0d3FF0000000000000;
	mov.f64 	%fd305, 0d4010000000000000;
	div.rn.f64 	%fd306, %fd305, %fd304;
	selp.f64 	%fd106, 0d4000000000000000, %fd306, %p75;
	mov.u32 	%r205, %ctaid.x;
	mul.lo.s32 	%r672, %r205, 5120;
	mov.u32 	%r207, %tid.x;
	or.b32  	%r208, %r672, %r207;
	mul.wide.u32 	%rd11, %r208, 4;
	add.s64 	%rd12, %rd1, %rd11;
	ld.global.u32 	%r209, [%rd12+17920];
	cvt.rn.f64.s32 	%fd307, %r209;
	add.f64 	%fd308, %fd307, 0d3FE0000000000000;
	mul.f64 	%fd107, %fd57, %fd308;
	{
	.reg .b32 %temp; 
	mov.b64 	{%temp, %r48}, %fd107;
	}
	abs.f64 	%fd108, %fd107;
	{ // callseq 34, 0
	.param .b64 param0;
	st.param.f64 	[param0], %fd108;
	.param .b64 retval0;
	call.uni (retval0), 
	__internal_accurate_pow, 
	(
	param0
	);
	ld.param.f64 	%fd309, [retval0];
	} // callseq 34
	setp.lt.s32 	%p76, %r48, 0;
	neg.f64 	%fd311, %fd309;
	selp.f64 	%fd312, %fd311, %fd309, %p74;
	selp.f64 	%fd313, %fd312, %fd309, %p76;
	setp.eq.f64 	%p77, %fd107, 0d0000000000000000;
	selp.b32 	%r210, %r48, 0, %p74;
	or.b32  	%r211, %r210, 2146435072;
	selp.b32 	%r212, %r211, %r210, %p73;
	mov.b32 	%r213, 0;
	mov.b64 	%fd314, {%r213, %r212};
	selp.f64 	%fd819, %fd314, %fd313, %p77;
	add.f64 	%fd315, %fd107, 0d4000000000000000;
	{
	.reg .b32 %temp; 
	mov.b64 	{%temp, %r214}, %fd315;
	}
	and.b32  	%r215, %r214, 2146435072;
	setp.ne.s32 	%p78, %r215, 2146435072;
	@%p78 bra 	$L__BB4_91;
	setp.nan.f64 	%p79, %fd107, %fd107;
	@%p79 bra 	$L__BB4_90;
	setp.neu.f64 	%p80, %fd108, 0d7FF0000000000000;
	@%p80 bra 	$L__BB4_91;
	selp.b32 	%r216, 0, 2146435072, %p73;
	or.b32  	%r217, %r216, -2147483648;
	selp.b32 	%r218, %r217, %r216, %p2;
	selp.b32 	%r219, %r218, %r216, %p76;
	mov.b32 	%r220, 0;
	mov.b64 	%fd819, {%r220, %r219};
	bra.uni 	$L__BB4_91;
$L__BB4_90:
	mov.f64 	%fd316, 0d4000000000000000;
	add.rn.f64 	%fd819, %fd107, %fd316;
$L__BB4_91:
	setp.eq.f64 	%p83, %fd107, 0d3FF0000000000000;
	add.f64 	%fd317, %fd819, 0d3FF0000000000000;
	mov.f64 	%fd318, 0d4010000000000000;
	div.rn.f64 	%fd319, %fd318, %fd317;
	selp.f64 	%fd320, 0d4000000000000000, %fd319, %p83;
	add.f64 	%fd321, %fd64, %fd71;
	add.f64 	%fd322, %fd321, %fd78;
	add.f64 	%fd323, %fd322, %fd85;
	add.f64 	%fd324, %fd323, %fd92;
	add.f64 	%fd325, %fd324, %fd99;
	add.f64 	%fd326, %fd325, %fd106;
	add.f64 	%fd838, %fd326, %fd320;
	mul.lo.s32 	%r49, %r111, 5120;
	sub.s32 	%r223, %r110, %r672;
	setp.lt.u32 	%p84, %r223, %r49;
	@%p84 bra 	$L__BB4_168;
	add.s32 	%r226, %r49, %r672;
	add.s32 	%r670, %r226, 640;
	add.s32 	%r669, %r226, %r207;
	not.b32 	%r228, %r207;
	add.s32 	%r229, %r228, %r110;
	sub.s32 	%r230, %r229, %r49;
	sub.s32 	%r668, %r230, %r672;
	mov.b32 	%r671, 0;
$L__BB4_93:
	setp.lt.s32 	%p85, %r37, 0;
	selp.b32 	%r59, 0, 2146435072, %p85;
	and.b32  	%r60, %r37, 2146435072;
	mov.u32 	%r676, %tid.x;
	mad.lo.s32 	%r672, %r111, 5120, %r672;
	add.s32 	%r231, %r110, -5120;
	setp.gt.u32 	%p86, %r672, %r231;
	@%p86 bra 	$L__BB4_135;
	setp.eq.s32 	%p88, %r60, 1062207488;
	add.s32 	%r232, %r676, %r672;
	mul.wide.u32 	%rd13, %r232, 4;
	add.s64 	%rd3, %rd1, %rd13;
	ld.global.u32 	%r233, [%rd3];
	cvt.rn.f64.s32 	%fd327, %r233;
	add.f64 	%fd328, %fd327, 0d3FE0000000000000;
	mul.f64 	%fd115, %fd57, %fd328;
	{
	.reg .b32 %temp; 
	mov.b64 	{%temp, %r64}, %fd115;
	}
	abs.f64 	%fd116, %fd115;
	{ // callseq 35, 0
	.param .b64 param0;
	st.param.f64 	[param0], %fd116;
	.param .b64 retval0;
	call.uni (retval0), 
	__internal_accurate_pow, 
	(
	param0
	);
	ld.param.f64 	%fd329, [retval0];
	} // callseq 35
	setp.lt.s32 	%p90, %r64, 0;
	neg.f64 	%fd331, %fd329;
	selp.f64 	%fd332, %fd331, %fd329, %p88;
	selp.f64 	%fd333, %fd332, %fd329, %p90;
	setp.eq.f64 	%p91, %fd115, 0d0000000000000000;
	selp.b32 	%r234, %r64, 0, %p88;
	or.b32  	%r235, %r234, 2146435072;
	selp.b32 	%r236, %r235, %r234, %p85;
	mov.b32 	%r237, 0;
	mov.b64 	%fd334, {%r237, %r236};
	selp.f64 	%fd821, %fd334, %fd333, %p91;
	add.f64 	%fd335, %fd115, 0d4000000000000000;
	{
	.reg .b32 %temp; 
	mov.b64 	{%temp, %r238}, %fd335;
	}
	and.b32  	%r239, %r238, 2146435072;
	setp.ne.s32 	%p92, %r239, 2146435072;
	@%p92 bra 	$L__BB4_99;
	setp.num.f64 	%p93, %fd115, %fd115;
	@%p93 bra 	$L__BB4_97;
	mov.f64 	%fd336, 0d4000000000000000;
	add.rn.f64 	%fd821, %fd115, %fd336;
	bra.uni 	$L__BB4_99;
$L__BB4_97:
	setp.neu.f64 	%p94, %fd116, 0d7FF0000000000000;
	@%p94 bra 	$L__BB4_99;
	setp.lt.s32 	%p95, %r64, 0;
	or.b32  	%r240, %r59, -2147483648;
	selp.b32 	%r241, %r240, %r59, %p2;
	selp.b32 	%r242, %r241, %r59, %p95;
	mov.b32 	%r243, 0;
	mov.b64 	%fd821, {%r243, %r242};
$L__BB4_99:
	setp.lt.s32 	%p96, %r37, 0;
	setp.eq.s32 	%p97, %r60, 1062207488;
	setp.eq.f64 	%p98, %fd115, 0d3FF0000000000000;
	add.f64 	%fd337, %fd821, 0d3FF0000000000000;
	mov.f64 	%fd338, 0d4010000000000000;
	div.rn.f64 	%fd339, %fd338, %fd337;
	selp.f64 	%fd121, 0d4000000000000000, %fd339, %p98;
	ld.global.u32 	%r245, [%rd3+2560];
	cvt.rn.f64.s32 	%fd340, %r245;
	add.f64 	%fd341, %fd340, 0d3FE0000000000000;
	mul.f64 	%fd122, %fd57, %fd341;
	{
	.reg .b32 %temp; 
	mov.b64 	{%temp, %r65}, %fd122;
	}
	abs.f64 	%fd123, %fd122;
	{ // callseq 36, 0
	.param .b64 param0;
	st.param.f64 	[param0], %fd123;
	.param .b64 retval0;
	call.uni (retval0), 
	__internal_accurate_pow, 
	(
	param0
	);
	ld.param.f64 	%fd342, [retval0];
	} // callseq 36
	setp.lt.s32 	%p99, %r65, 0;
	neg.f64 	%fd344, %fd342;
	selp.f64 	%fd345, %fd344, %fd342, %p97;
	selp.f64 	%fd346, %fd345, %fd342, %p99;
	setp.eq.f64 	%p100, %fd122, 0d0000000000000000;
	selp.b32 	%r246, %r65, 0, %p97;
	or.b32  	%r247, %r246, 2146435072;
	selp.b32 	%r248, %r247, %r246, %p96;
	mov.b32 	%r249, 0;
	mov.b64 	%fd347, {%r249, %r248};
	selp.f64 	%fd822, %fd347, %fd346, %p100;
	add.f64 	%fd348, %fd122, 0d4000000000000000;
	{
	.reg .b32 %temp; 
	mov.b64 	{%temp, %r250}, %fd348;
	}
	and.b32  	%r251, %r250, 2146435072;
	setp.ne.s32 	%p101, %r251, 2146435072;
	@%p101 bra 	$L__BB4_104;
	setp.nan.f64 	%p102, %fd122, %fd122;
	@%p102 bra 	$L__BB4_103;
	setp.neu.f64 	%p103, %fd123, 0d7FF0000000000000;
	@%p103 bra 	$L__BB4_104;
	setp.lt.s32 	%p104, %r65, 0;
	or.b32  	%r252, %r59, -2147483648;
	selp.b32 	%r253, %r252, %r59, %p2;
	selp.b32 	%r254, %r253, %r59, %p104;
	mov.b32 	%r255, 0;
	mov.b64 	%fd822, {%r255, %r254};
	bra.uni 	$L__BB4_104;
$L__BB4_103:
	mov.f64 	%fd349, 0d4000000000000000;
	add.rn.f64 	%fd822, %fd122, %fd349;
$L__BB4_104:
	setp.lt.s32 	%p105, %r37, 0;
	setp.eq.s32 	%p106, %r60, 1062207488;
	setp.eq.f64 	%p107, %fd122, 0d3FF0000000000000;
	add.f64 	%fd350, %fd822, 0d3FF0000000000000;
	mov.f64 	%fd351, 0d4010000000000000;
	div.rn.f64 	%fd352, %fd351, %fd350;
	selp.f64 	%fd128, 0d4000000000000000, %fd352, %p107;
	mov.u32 	%r257, %tid.x;
	add.s32 	%r258, %r257, %r672;
	mul.wide.u32 	%rd14, %r258, 4;
	add.s64 	%rd15, %rd1, %rd14;
	ld.global.u32 	%r66, [%rd15+5120];
	cvt.rn.f64.s32 	%fd353, %r66;
	add.f64 	%fd354, %fd353, 0d3FE0000000000000;
	mul.f64 	%fd129, %fd57, %fd354;
	{
	.reg .b32 %temp; 
	mov.b64 	{%temp, %r67}, %fd129;
	}
	abs.f64 	%fd130, %fd129;
	{ // callseq 37, 0
	.param .b64 param0;
	st.param.f64 	[param0], %fd130;
	.param .b64 retval0;
	call.uni (retval0), 
	__internal_accurate_pow, 
	(
	param0
	);
	ld.param.f64 	%fd355, [retval0];
	} // callseq 37
	setp.lt.s32 	%p108, %r67, 0;
	neg.f64 	%fd357, %fd355;
	selp.f64 	%fd358, %fd357, %fd355, %p106;
	selp.f64 	%fd359, %fd358, %fd355, %p108;
	setp.eq.f64 	%p109, %fd129, 0d0000000000000000;
	selp.b32 	%r259, %r67, 0, %p106;
	or.b32  	%r260, %r259, 2146435072;
	selp.b32 	%r261, %r260, %r259, %p105;
	mov.b32 	%r262, 0;
	mov.b64 	%fd360, {%r262, %r261};
	selp.f64 	%fd823, %fd360, %fd359, %p109;
	add.f64 	%fd361, %fd129, 0d4000000000000000;
	{
	.reg .b32 %temp; 
	mov.b64 	{%temp, %r263}, %fd361;
	}
	and.b32  	%r264, %r263, 2146435072;
	setp.ne.s32 	%p110, %r264, 2146435072;
	@%p110 bra 	$L__BB4_109;
	setp.nan.f64 	%p111, %fd129, %fd129;
	@%p111 bra 	$L__BB4_108;
	setp.neu.f64 	%p112, %fd130, 0d7FF0000000000000;
	@%p112 bra 	$L__BB4_109;
	setp.lt.s32 	%p113, %r67, 0;
	or.b32  	%r265, %r59, -2147483648;
	selp.b32 	%r266, %r265, %r59, %p2;
	selp.b32 	%r267, %r266, %r59, %p113;
	mov.b32 	%r268, 0;
	mov.b64 	%fd823, {%r268, %r267};
	bra.uni 	$L__BB4_109;
$L__BB4_108:
	mov.f64 	%fd362, 0d4000000000000000;
	add.rn.f64 	%fd823, %fd129, %fd362;
$L__BB4_109:
	setp.lt.s32 	%p114, %r37, 0;
	and.b32  	%r269, %r37, 2146435072;
	setp.eq.s32 	%p115, %r269, 1062207488;
	cvt.rn.f64.s32 	%fd363, %r66;
	add.f64 	%fd364, %fd363, 0d3FE0000000000000;
	mul.f64 	%fd365, %fd57, %fd364;
	setp.eq.f64 	%p116, %fd365, 0d3FF0000000000000;
	add.f64 	%fd366, %fd823, 0d3FF0000000000000;
	mov.f64 	%fd367, 0d4010000000000000;
	div.rn.f64 	%fd368, %fd367, %fd366;
	selp.f64 	%fd135, 0d4000000000000000, %fd368, %p116;
	mov.u32 	%r270, %tid.x;
	add.s32 	%r271, %r270, %r672;
	mul.wide.u32 	%rd16, %r271, 4;
	add.s64 	%rd17, %rd1, %rd16;
	ld.global.u32 	%r68, [%rd17+7680];
	cvt.rn.f64.s32 	%fd369, %r68;
	add.f64 	%fd370, %fd369, 0d3FE0000000000000;
	mul.f64 	%fd136, %fd57, %fd370;
	{
	.reg .b32 %temp; 
	mov.b64 	{%temp, %r69}, %fd136;
	}
	abs.f64 	%fd137, %fd136;
	{ // callseq 38, 0
	.param .b64 param0;
	st.param.f64 	[param0], %fd137;
	.param .b64 retval0;
	call.uni (retval0), 
	__internal_accurate_pow, 
	(
	param0
	);
	ld.param.f64 	%fd371, [retval0];
	} // callseq 38
	setp.lt.s32 	%p117, %r69, 0;
	neg.f64 	%fd373, %fd371;
	selp.f64 	%fd374, %fd373, %fd371, %p115;
	selp.f64 	%fd375, %fd374, %fd371, %p117;
	setp.eq.f64 	%p118, %fd136, 0d0000000000000000;
	selp.b32 	%r272, %r69, 0, %p115;
	or.b32  	%r273, %r272, 2146435072;
	selp.b32 	%r274, %r273, %r272, %p114;
	mov.b32 	%r275, 0;
	mov.b64 	%fd376, {%r275, %r274};
	selp.f64 	%fd824, %fd376, %fd375, %p118;
	add.f64 	%fd377, %fd136, 0d4000000000000000;
	{
	.reg .b32 %temp; 
	mov.b64 	{%temp, %r276}, %fd377;
	}
	and.b32  	%r277, %r276, 2146435072;
	setp.ne.s32 	%p119, %r277, 2146435072;
	@%p119 bra 	$L__BB4_114;
	setp.nan.f64 	%p120, %fd136, %fd136;
	@%p120 bra 	$L__BB4_113;
	setp.neu.f64 	%p121, %fd137, 0d7FF0000000000000;
	@%p121 bra 	$L__BB4_114;
	setp.lt.s32 	%p122, %r69, 0;
	setp.lt.s32 	%p123, %r37, 0;
	selp.b32 	%r278, 0, 2146435072, %p123;
	or.b32  	%r279, %r278, -2147483648;
	selp.b32 	%r280, %r279, %r278, %p2;
	selp.b32 	%r281, %r280, %r278, %p122;
	mov.b32 	%r282, 0;
	mov.b64 	%fd824, {%r282, %r281};
	bra.uni 	$L__BB4_114;
$L__BB4_113:
	mov.f64 	%fd378, 0d4000000000000000;
	add.rn.f64 	%fd824, %fd136, %fd378;
$L__BB4_114:
	setp.lt.s32 	%p124, %r37, 0;
	and.b32  	%r283, %r37, 2146435072;
	setp.eq.s32 	%p125, %r283, 1062207488;
	cvt.rn.f64.s32 	%fd379, %r68;
	add.f64 	%fd380, %fd379, 0d3FE0000000000000;
	mul.f64 	%fd381, %fd57, %fd380;
	setp.eq.f64 	%p126, %fd381, 0d3FF0000000000000;
	add.f64 	%fd382, %fd824, 0d3FF0000000000000;
	mov.f64 	%fd383, 0d4010000000000000;
	div.rn.f64 	%fd384, %fd383, %fd382;
	selp.f64 	%fd142, 0d4000000000000000, %fd384, %p126;
	mov.u32 	%r284, %tid.x;
	add.s32 	%r285, %r284, %r672;
	mul.wide.u32 	%rd18, %r285, 4;
	add.s64 	%rd19, %rd1, %rd18;
	ld.global.u32 	%r70, [%rd19+10240];
	cvt.rn.f64.s32 	%fd385, %r70;
	add.f64 	%fd386, %fd385, 0d3FE0000000000000;
	mul.f64 	%fd143, %fd57, %fd386;
	{
	.reg .b32 %temp; 
	mov.b64 	{%temp, %r71}, %fd143;
	}
	abs.f64 	%fd144, %fd143;
	{ // callseq 39, 0
	.param .b64 param0;
	st.param.f64 	[param0], %fd144;
	.param .b64 retval0;
	call.uni (retval0), 
	__internal_accurate_pow, 
	(
	param0
	);
	ld.param.f64 	%fd387, [retval0];
	} // callseq 39
	setp.lt.s32 	%p127, %r71, 0;
	neg.f64 	%fd389, %fd387;
	selp.f64 	%fd390, %fd389, %fd387, %p125;
	selp.f64 	%fd391, %fd390, %fd387, %p127;
	setp.eq.f64 	%p128, %fd143, 0d0000000000000000;
	selp.b32 	%r286, %r71, 0, %p125;
	or.b32  	%r287, %r286, 2146435072;
	selp.b32 	%r288, %r287, %r286, %p124;
	mov.b32 	%r289, 0;
	mov.b64 	%fd392, {%r289, %r288};
	selp.f64 	%fd825, %fd392, %fd391, %p128;
	add.f64 	%fd393, %fd143, 0d4000000000000000;
	{
	.reg .b32 %temp; 
	mov.b64 	{%temp, %r290}, %fd393;
	}
	and.b32  	%r291, %r290, 2146435072;
	setp.ne.s32 	%p129, %r291, 2146435072;
	@%p129 bra 	$L__BB4_119;
	setp.nan.f64 	%p130, %fd143, %fd143;
	@%p130 bra 	$L__BB4_118;
	setp.neu.f64 	%p131, %fd144, 0d7FF0000000000000;
	@%p131 bra 	$L__BB4_119;
	selp.b32 	%r292, 0, 2146435072, %p124;
	or.b32  	%r293, %r292, -2147483648;
	selp.b32 	%r294, %r293, %r292, %p2;
	selp.b32 	%r295, %r294, %r292, %p127;
	mov.b32 	%r296, 0;
	mov.b64 	%fd825, {%r296, %r295};
	bra.uni 	$L__BB4_119;
$L__BB4_118:
	mov.f64 	%fd394, 0d4000000000000000;
	add.rn.f64 	%fd825, %fd143, %fd394;
$L__BB4_119:
	and.b32  	%r297, %r37, 2146435072;
	setp.eq.s32 	%p135, %r297, 1062207488;
	cvt.rn.f64.s32 	%fd395, %r70;
	add.f64 	%fd396, %fd395, 0d3FE0000000000000;
	mul.f64 	%fd397, %fd57, %fd396;
	setp.eq.f64 	%p136, %fd397, 0d3FF0000000000000;
	add.f64 	%fd398, %fd825, 0d3FF0000000000000;
	mov.f64 	%fd399, 0d4010000000000000;
	div.rn.f64 	%fd400, %fd399, %fd398;
	selp.f64 	%fd149, 0d4000000000000000, %fd400, %p136;
	mov.u32 	%r298, %tid.x;
	add.s32 	%r299, %r298, %r672;
	mul.wide.u32 	%rd20, %r299, 4;
	add.s64 	%rd21, %rd1, %rd20;
	ld.global.u32 	%r72, [%rd21+12800];
	cvt.rn.f64.s32 	%fd401, %r72;
	add.f64 	%fd402, %fd401, 0d3FE0000000000000;
	mul.f64 	%fd403, %fd57, %fd402;
	{
	.reg .b32 %temp; 
	mov.b64 	{%temp, %r73}, %fd403;
	}
	abs.f64 	%fd150, %fd403;
	{ // callseq 40, 0
	.param .b64 param0;
	st.param.f64 	[param0], %fd150;
	.param .b64 retval0;
	call.uni (retval0), 
	__internal_accurate_pow, 
	(
	param0
	);
	ld.param.f64 	%fd404, [retval0];
	} // callseq 40
	setp.lt.s32 	%p137, %r73, 0;
	neg.f64 	%fd406, %fd404;
	selp.f64 	%fd407, %fd406, %fd404, %p135;
	selp.f64 	%fd408, %fd407, %fd404, %p137;
	setp.eq.f64 	%p138, %fd403, 0d0000000000000000;
	selp.b32 	%r300, %r73, 0, %p135;
	or.b32  	%r301, %r300, 2146435072;
	selp.b32 	%r302, %r301, %r300, %p124;
	mov.b32 	%r303, 0;
	mov.b64 	%fd409, {%r303, %r302};
	selp.f64 	%fd826, %fd409, %fd408, %p138;
	add.f64 	%fd410, %fd403, 0d4000000000000000;
	{
	.reg .b32 %temp; 
	mov.b64 	{%temp, %r304}, %fd410;
	}
	and.b32  	%r305, %r304, 2146435072;
	setp.ne.s32 	%p139, %r305, 2146435072;
	@%p139 bra 	$L__BB4_124;
	cvt.rn.f64.s32 	%fd411, %r72;
	add.f64 	%fd412, %fd411, 0d3FE0000000000000;
	mul.f64 	%fd152, %fd57, %fd412;
	setp.nan.f64 	%p140, %fd152, %fd152;
	@%p140 bra 	$L__BB4_123;
	setp.neu.f64 	%p141, %fd150, 0d7FF0000000000000;
	@%p141 bra 	$L__BB4_124;
	selp.b32 	%r306, 0, 2146435072, %p124;
	or.b32  	%r307, %r306, -2147483648;
	selp.b32 	%r308, %r307, %r306, %p2;
	selp.b32 	%r309, %r308, %r306, %p137;
	mov.b32 	%r310, 0;
	mov.b64 	%fd826, {%r310, %r309};
	bra.uni 	$L__BB4_124;
$L__BB4_123:
	mov.f64 	%fd413, 0d4000000000000000;
	add.rn.f64 	%fd826, %fd152, %fd413;
$L__BB4_124:
	and.b32  	%r311, %r37, 2146435072;
	setp.eq.s32 	%p145, %r311, 1062207488;
	cvt.rn.f64.s32 	%fd414, %r72;
	add.f64 	%fd415, %fd414, 0d3FE0000000000000;
	mul.f64 	%fd416, %fd57, %fd415;
	setp.eq.f64 	%p146, %fd416, 0d3FF0000000000000;
	add.f64 	%fd417, %fd826, 0d3FF0000000000000;
	mov.f64 	%fd418, 0d4010000000000000;
	div.rn.f64 	%fd419, %fd418, %fd417;
	selp.f64 	%fd156, 0d4000000000000000, %fd419, %p146;
	mov.u32 	%r312, %tid.x;
	add.s32 	%r313, %r312, %r672;
	mul.wide.u32 	%rd22, %r313, 4;
	add.s64 	%rd23, %rd1, %rd22;
	ld.global.u32 	%r74, [%rd23+15360];
	cvt.rn.f64.s32 	%fd420, %r74;
	add.f64 	%fd421, %fd420, 0d3FE0000000000000;
	mul.f64 	%fd422, %fd57, %fd421;
	{
	.reg .b32 %temp; 
	mov.b64 	{%temp, %r75}, %fd422;
	}
	abs.f64 	%fd157, %fd422;
	{ // callseq 41, 0
	.param .b64 param0;
	st.param.f64 	[param0], %fd157;
	.param .b64 retval0;
	call.uni (retval0), 
	__internal_accurate_pow, 
	(
	param0
	);
	ld.param.f64 	%fd423, [retval0];
	} // callseq 41
	setp.lt.s32 	%p147, %r75, 0;
	neg.f64 	%fd425, %fd423;
	selp.f64 	%fd426, %fd425, %fd423, %p145;
	selp.f64 	%fd427, %fd426, %fd423, %p147;
	setp.eq.f64 	%p148, %fd422, 0d0000000000000000;
	selp.b32 	%r314, %r75, 0, %p145;
	or.b32  	%r315, %r314, 2146435072;
	selp.b32 	%r316, %r315, %r314, %p124;
	mov.b32 	%r317, 0;
	mov.b64 	%fd428, {%r317, %r316};
	selp.f64 	%fd827, %fd428, %fd427, %p148;
	add.f64 	%fd429, %fd422, 0d4000000000000000;
	{
	.reg .b32 %temp; 
	mov.b64 	{%temp, %r318}, %fd429;
	}
	and.b32  	%r319, %r318, 2146435072;
	setp.ne.s32 	%p149, %r319, 2146435072;
	@%p149 bra 	$L__BB4_129;
	cvt.rn.f64.s32 	%fd430, %r74;
	add.f64 	%fd431, %fd430, 0d3FE0000000000000;
	mul.f64 	%fd159, %fd57, %fd431;
	setp.nan.f64 	%p150, %fd159, %fd159;
	@%p150 bra 	$L__BB4_128;
	setp.neu.f64 	%p151, %fd157, 0d7FF0000000000000;
	@%p151 bra 	$L__BB4_129;
	selp.b32 	%r320, 0, 2146435072, %p124;
	or.b32  	%r321, %r320, -2147483648;
	selp.b32 	%r322, %r321, %r320, %p2;
	selp.b32 	%r323, %r322, %r320, %p147;
	mov.b32 	%r324, 0;
	mov.b64 	%fd827, {%r324, %r323};
	bra.uni 	$L__BB4_129;
$L__BB4_128:
	mov.f64 	%fd432, 0d4000000000000000;
	add.rn.f64 	%fd827, %fd159, %fd432;
$L__BB4_129:
	and.b32  	%r325, %r37, 2146435072;
	setp.eq.s32 	%p155, %r325, 1062207488;
	cvt.rn.f64.s32 	%fd433, %r74;
	add.f64 	%fd434, %fd433, 0d3FE0000000000000;
	mul.f64 	%fd435, %fd57, %fd434;
	setp.eq.f64 	%p156, %fd435, 0d3FF0000000000000;
	add.f64 	%fd436, %fd827, 0d3FF0000000000000;
	mov.f64 	%fd437, 0d4010000000000000;
	div.rn.f64 	%fd438, %fd437, %fd436;
	selp.f64 	%fd163, 0d4000000000000000, %fd438, %p156;
	mov.u32 	%r326, %tid.x;
	add.s32 	%r327, %r326, %r672;
	mul.wide.u32 	%rd24, %r327, 4;
	add.s64 	%rd25, %rd1, %rd24;
	ld.global.u32 	%r76, [%rd25+17920];
	cvt.rn.f64.s32 	%fd439, %r76;
	add.f64 	%fd440, %fd439, 0d3FE0000000000000;
	mul.f64 	%fd441, %fd57, %fd440;
	{
	.reg .b32 %temp; 
	mov.b64 	{%temp, %r77}, %fd441;
	}
	abs.f64 	%fd164, %fd441;
	{ // callseq 42, 0
	.param .b64 param0;
	st.param.f64 	[param0], %fd164;
	.param .b64 retval0;
	call.uni (retval0), 
	__internal_accurate_pow, 
	(
	param0
	);
	ld.param.f64 	%fd442, [retval0];
	} // callseq 42
	setp.lt.s32 	%p157, %r77, 0;
	neg.f64 	%fd444, %fd442;
	selp.f64 	%fd445, %fd444, %fd442, %p155;
	selp.f64 	%fd446, %fd445, %fd442, %p157;
	setp.eq.f64 	%p158, %fd441, 0d0000000000000000;
	selp.b32 	%r328, %r77, 0, %p155;
	or.b32  	%r329, %r328, 2146435072;
	selp.b32 	%r330, %r329, %r328, %p124;
	mov.b32 	%r331, 0;
	mov.b64 	%fd447, {%r331, %r330};
	selp.f64 	%fd828, %fd447, %fd446, %p158;
	add.f64 	%fd448, %fd441, 0d4000000000000000;
	{
	.reg .b32 %temp; 
	mov.b64 	{%temp, %r332}, %fd448;
	}
	and.b32  	%r333, %r332, 2146435072;
	setp.ne.s32 	%p159, %r333, 2146435072;
	@%p159 bra 	$L__BB4_134;
	cvt.rn.f64.s32 	%fd449, %r76;
	add.f64 	%fd450, %fd449, 0d3FE0000000000000;
	mul.f64 	%fd451, %fd57, %fd450;
	setp.nan.f64 	%p160, %fd451, %fd451;
	@%p160 bra 	$L__BB4_133;
	setp.neu.f64 	%p161, %fd164, 0d7FF0000000000000;
	@%p161 bra 	$L__BB4_134;
	selp.b32 	%r334, 0, 2146435072, %p124;
	or.b32  	%r335, %r334, -2147483648;
	selp.b32 	%r336, %r335, %r334, %p2;
	selp.b32 	%r337, %r336, %r334, %p157;
	mov.b32 	%r338, 0;
	mov.b64 	%fd828, {%r338, %r337};
	bra.uni 	$L__BB4_134;
$L__BB4_133:
	cvt.rn.f64.s32 	%fd452, %r76;
	add.f64 	%fd453, %fd452, 0d3FE0000000000000;
	mul.f64 	%fd454, %fd57, %fd453;
	mov.f64 	%fd455, 0d4000000000000000;
	add.rn.f64 	%fd828, %fd454, %fd455;
$L__BB4_134:
	cvt.rn.f64.s32 	%fd456, %r76;
	add.f64 	%fd457, %fd456, 0d3FE0000000000000;
	mul.f64 	%fd458, %fd57, %fd457;
	setp.eq.f64 	%p164, %fd458, 0d3FF0000000000000;
	add.f64 	%fd459, %fd828, 0d3FF0000000000000;
	mov.f64 	%fd460, 0d4010000000000000;
	div.rn.f64 	%fd461, %fd460, %fd459;
	selp.f64 	%fd462, 0d4000000000000000, %fd461, %p164;
	add.f64 	%fd463, %fd838, %fd121;
	add.f64 	%fd464, %fd463, %fd128;
	add.f64 	%fd465, %fd464, %fd135;
	add.f64 	%fd466, %fd465, %fd142;
	add.f64 	%fd467, %fd466, %fd149;
	add.f64 	%fd468, %fd467, %fd156;
	add.f64 	%fd469, %fd468, %fd163;
	add.f64 	%fd838, %fd469, %fd462;
	sub.s32 	%r339, %r110, %r672;
	mul.lo.s32 	%r340, %r111, 5120;
	setp.lt.u32 	%p165, %r339, %r340;
	add.s32 	%r671, %r671, 1;
	add.s32 	%r670, %r670, %r340;
	add.s32 	%r669, %r669, %r340;
	sub.s32 	%r668, %r668, %r340;
	@%p165 bra 	$L__BB4_168;
	bra.uni 	$L__BB4_93;
$L__BB4_135:
	setp.le.u32 	%p166, %r110, %r672;
	@%p166 bra 	$L__BB4_168;
	sub.s32 	%r82, %r110, %r672;
	setp.ge.s32 	%p167, %r676, %r82;
	@%p167 bra 	$L__BB4_168;
	or.b32  	%r83, %r59, -2147483648;
	not.b32 	%r341, %r676;
	add.s32 	%r342, %r110, %r341;
	mov.u32 	%r343, %ctaid.x;
	mul.lo.s32 	%r344, %r343, 5120;
	mad.lo.s32 	%r345, %r111, 5120, %r344;
	sub.s32 	%r346, %r342, %r345;
	mul.lo.s32 	%r347, %r111, %r671;
	mad.lo.s32 	%r84, %r347, -5120, %r346;
	mul.hi.u32 	%r348, %r84, -858993459;
	shr.u32 	%r349, %r348, 9;
	and.b32  	%r350, %r349, 3;
	setp.eq.s32 	%p168, %r350, 3;
	@%p168 bra 	$L__BB4_145;
	mul.hi.u32 	%r351, %r668, -858993459;
	cvt.u16.u32 	%rs1, %r351;
	shr.u16 	%rs2, %rs1, 9;
	add.s16 	%rs3, %rs2, 1;
	cvt.u32.u16 	%r352, %rs3;
	and.b32  	%r353, %r352, 3;
	neg.s32 	%r673, %r353;
$L__BB4_139:
	.pragma "nounroll";
	setp.lt.s32 	%p169, %r37, 0;
	setp.eq.s32 	%p170, %r60, 1062207488;
	mul.wide.u32 	%rd26, %r669, 4;
	add.s64 	%rd27, %rd1, %rd26;
	ld.global.u32 	%r354, [%rd27];
	cvt.rn.f64.s32 	%fd471, %r354;
	add.f64 	%fd472, %fd471, 0d3FE0000000000000;
	mul.f64 	%fd171, %fd57, %fd472;
	{
	.reg .b32 %temp; 
	mov.b64 	{%temp, %r89}, %fd171;
	}
	abs.f64 	%fd172, %fd171;
	{ // callseq 43, 0
	.param .b64 param0;
	st.param.f64 	[param0], %fd172;
	.param .b64 retval0;
	call.uni (retval0), 
	__internal_accurate_pow, 
	(
	param0
	);
	ld.param.f64 	%fd473, [retval0];
	} // callseq 43
	setp.lt.s32 	%p172, %r89, 0;
	neg.f64 	%fd475, %fd473;
	selp.f64 	%fd476, %fd475, %fd473, %p170;
	selp.f64 	%fd477, %fd476, %fd473, %p172;
	setp.eq.f64 	%p173, %fd171, 0d0000000000000000;
	selp.b32 	%r355, %r89, 0, %p170;
	or.b32  	%r356, %r355, 2146435072;
	selp.b32 	%r357, %r356, %r355, %p169;
	mov.b32 	%r358, 0;
	mov.b64 	%fd478, {%r358, %r357};
	selp.f64 	%fd830, %fd478, %fd477, %p173;
	add.f64 	%fd479, %fd171, 0d4000000000000000;
	{
	.reg .b32 %temp; 
	mov.b64 	{%temp, %r359}, %fd479;
	}
	and.b32  	%r360, %r359, 2146435072;
	setp.ne.s32 	%p174, %r360, 2146435072;
	@%p174 bra 	$L__BB4_144;
	setp.nan.f64 	%p175, %fd171, %fd171;
	@%p175 bra 	$L__BB4_143;
	setp.neu.f64 	%p176, %fd172, 0d7FF0000000000000;
	@%p176 bra 	$L__BB4_144;
	setp.lt.s32 	%p177, %r89, 0;
	selp.b32 	%r361, %r83, %r59, %p2;
	selp.b32 	%r362, %r361, %r59, %p177;
	mov.b32 	%r363, 0;
	mov.b64 	%fd830, {%r363, %r362};
	bra.uni 	$L__BB4_144;
$L__BB4_143:
	mov.f64 	%fd480, 0d4000000000000000;
	add.rn.f64 	%fd830, %fd171, %fd480;
$L__BB4_144:
	setp.eq.f64 	%p178, %fd171, 0d3FF0000000000000;
	add.f64 	%fd481, %fd830, 0d3FF0000000000000;
	mov.f64 	%fd482, 0d4010000000000000;
	div.rn.f64 	%fd483, %fd482, %fd481;
	selp.f64 	%fd484, 0d4000000000000000, %fd483, %p178;
	add.f64 	%fd838, %fd838, %fd484;
	add.s32 	%r676, %r676, 640;
	add.s32 	%r669, %r669, 640;
	add.s32 	%r673, %r673, 1;
	setp.ne.s32 	%p179, %r673, 0;
	@%p179 bra 	$L__BB4_139;
$L__BB4_145:
	setp.lt.u32 	%p180, %r84, 1920;
	@%p180 bra 	$L__BB4_168;
	add.s32 	%r678, %r676, 1280;
	add.s32 	%r677, %r676, %r670;
$L__BB4_147:
	mov.u32 	%r97, %r678;
	setp.lt.s32 	%p181, %r37, 0;
	setp.eq.s32 	%p182, %r60, 1062207488;
	add.s32 	%r364, %r677, -640;
	mul.wide.u32 	%rd28, %r364, 4;
	add.s64 	%rd29, %rd1, %rd28;
	ld.global.u32 	%r365, [%rd29];
	cvt.rn.f64.s32 	%fd485, %r365;
	add.f64 	%fd486, %fd485, 0d3FE0000000000000;
	mul.f64 	%fd181, %fd57, %fd486;
	{
	.reg .b32 %temp; 
	mov.b64 	{%temp, %r98}, %fd181;
	}
	abs.f64 	%fd182, %fd181;
	{ // callseq 44, 0
	.param .b64 param0;
	st.param.f64 	[param0], %fd182;
	.param .b64 retval0;
	call.uni (retval0), 
	__internal_accurate_pow, 
	(
	param0
	);
	ld.param.f64 	%fd487, [retval0];
	} // callseq 44
	setp.lt.s32 	%p184, %r98, 0;
	neg.f64 	%fd489, %fd487;
	selp.f64 	%fd490, %fd489, %fd487, %p182;
	selp.f64 	%fd491, %fd490, %fd487, %p184;
	setp.eq.f64 	%p185, %fd181, 0d0000000000000000;
	selp.b32 	%r366, %r98, 0, %p182;
	or.b32  	%r367, %r366, 2146435072;
	selp.b32 	%r368, %r367, %r366, %p181;
	mov.b32 	%r369, 0;
	mov.b64 	%fd492, {%r369, %r368};
	selp.f64 	%fd834, %fd492, %fd491, %p185;
	add.f64 	%fd493, %fd181, 0d4000000000000000;
	{
	.reg .b32 %temp; 
	mov.b64 	{%temp, %r370}, %fd493;
	}
	and.b32  	%r371, %r370, 2146435072;
	setp.ne.s32 	%p186, %r371, 2146435072;
	@%p186 bra 	$L__BB4_152;
	setp.num.f64 	%p187, %fd181, %fd181;
	@%p187 bra 	$L__BB4_150;
	mov.f64 	%fd494, 0d4000000000000000;
	add.rn.f64 	%fd834, %fd181, %fd494;
	bra.uni 	$L__BB4_152;
$L__BB4_150:
	setp.neu.f64 	%p188, %fd182, 0d7FF0000000000000;
	@%p188 bra 	$L__BB4_152;
	setp.lt.s32 	%p189, %r98, 0;
	selp.b32 	%r372, %r83, %r59, %p2;
	selp.b32 	%r373, %r372, %r59, %p189;
	mov.b32 	%r374, 0;
	mov.b64 	%fd834, {%r374, %r373};
$L__BB4_152:
	setp.lt.s32 	%p190, %r37, 0;
	setp.eq.s32 	%p191, %r60, 1062207488;
	setp.eq.f64 	%p193, %fd181, 0d3FF0000000000000;
	add.f64 	%fd495, %fd834, 0d3FF0000000000000;
	mov.f64 	%fd496, 0d4010000000000000;
	div.rn.f64 	%fd497, %fd496, %fd495;
	selp.f64 	%fd498, 0d4000000000000000, %fd497, %p193;
	add.f64 	%fd187, %fd838, %fd498;
	mul.wide.u32 	%rd30, %r677, 4;
	add.s64 	%rd31, %rd1, %rd30;
	ld.global.u32 	%r375, [%rd31];
	cvt.rn.f64.s32 	%fd499, %r375;
	add.f64 	%fd500, %fd499, 0d3FE0000000000000;
	mul.f64 	%fd188, %fd57, %fd500;
	{
	.reg .b32 %temp; 
	mov.b64 	{%temp, %r99}, %fd188;
	}
	abs.f64 	%fd189, %fd188;
	{ // callseq 45, 0
	.param .b64 param0;
	st.param.f64 	[param0], %fd189;
	.param .b64 retval0;
	call.uni (retval0), 
	__internal_accurate_pow, 
	(
	param0
	);
	ld.param.f64 	%fd501, [retval0];
	} // callseq 45
	setp.lt.s32 	%p194, %r99, 0;
	neg.f64 	%fd503, %fd501;
	selp.f64 	%fd504, %fd503, %fd501, %p191;
	selp.f64 	%fd505, %fd504, %fd501, %p194;
	setp.eq.f64 	%p195, %fd188, 0d0000000000000000;
	selp.b32 	%r376, %r99, 0, %p191;
	or.b32  	%r377, %r376, 2146435072;
	selp.b32 	%r378, %r377, %r376, %p190;
	mov.b32 	%r379, 0;
	mov.b64 	%fd506, {%r379, %r378};
	selp.f64 	%fd835, %fd506, %fd505, %p195;
	add.f64 	%fd507, %fd188, 0d4000000000000000;
	{
	.reg .b32 %temp; 
	mov.b64 	{%temp, %r380}, %fd507;
	}
	and.b32  	%r381, %r380, 2146435072;
	setp.ne.s32 	%p196, %r381, 2146435072;
	@%p196 bra 	$L__BB4_157;
	setp.nan.f64 	%p197, %fd188, %fd188;
	@%p197 bra 	$L__BB4_156;
	setp.neu.f64 	%p198, %fd189, 0d7FF0000000000000;
	@%p198 bra 	$L__BB4_157;
	setp.lt.s32 	%p199, %r99, 0;
	selp.b32 	%r382, %r83, %r59, %p2;
	selp.b32 	%r383, %r382, %r59, %p199;
	mov.b32 	%r384, 0;
	mov.b64 	%fd835, {%r384, %r383};
	bra.uni 	$L__BB4_157;
$L__BB4_156:
	mov.f64 	%fd508, 0d4000000000000000;
	add.rn.f64 	%fd835, %fd188, %fd508;
$L__BB4_157:
	setp.lt.s32 	%p200, %r37, 0;
	setp.eq.s32 	%p201, %r60, 1062207488;
	setp.eq.f64 	%p203, %fd188, 0d3FF0000000000000;
	add.f64 	%fd509, %fd835, 0d3FF0000000000000;
	mov.f64 	%fd510, 0d4010000000000000;
	div.rn.f64 	%fd511, %fd510, %fd509;
	selp.f64 	%fd512, 0d4000000000000000, %fd511, %p203;
	add.f64 	%fd194, %fd187, %fd512;
	add.s32 	%r385, %r677, 640;
	mul.wide.u32 	%rd32, %r385, 4;
	add.s64 	%rd33, %rd1, %rd32;
	ld.global.u32 	%r386, [%rd33];
	cvt.rn.f64.s32 	%fd513, %r386;
	add.f64 	%fd514, %fd513, 0d3FE0000000000000;
	mul.f64 	%fd195, %fd57, %fd514;
	{
	.reg .b32 %temp; 
	mov.b64 	{%temp, %r100}, %fd195;
	}
	abs.f64 	%fd196, %fd195;
	{ // callseq 46, 0
	.param .b64 param0;
	st.param.f64 	[param0], %fd196;
	.param .b64 retval0;
	call.uni (retval0), 
	__internal_accurate_pow, 
	(
	param0
	);
	ld.param.f64 	%fd515, [retval0];
	} // callseq 46
	setp.lt.s32 	%p204, %r100, 0;
	neg.f64 	%fd517, %fd515;
	selp.f64 	%fd518, %fd517, %fd515, %p201;
	selp.f64 	%fd519, %fd518, %fd515, %p204;
	setp.eq.f64 	%p205, %fd195, 0d0000000000000000;
	selp.b32 	%r387, %r100, 0, %p201;
	or.b32  	%r388, %r387, 2146435072;
	selp.b32 	%r389, %r388, %r387, %p200;
	mov.b32 	%r390, 0;
	mov.b64 	%fd520, {%r390, %r389};
	selp.f64 	%fd836, %fd520, %fd519, %p205;
	add.f64 	%fd521, %fd195, 0d4000000000000000;
	{
	.reg .b32 %temp; 
	mov.b64 	{%temp, %r391}, %fd521;
	}
	and.b32  	%r392, %r391, 2146435072;
	setp.ne.s32 	%p206, %r392, 2146435072;
	@%p206 bra 	$L__BB4_162;
	setp.nan.f64 	%p207, %fd195, %fd195;
	@%p207 bra 	$L__BB4_161;
	setp.neu.f64 	%p208, %fd196, 0d7FF0000000000000;
	@%p208 bra 	$L__BB4_162;
	setp.lt.s32 	%p209, %r100, 0;
	selp.b32 	%r393, %r83, %r59, %p2;
	selp.b32 	%r394, %r393, %r59, %p209;
	mov.b32 	%r395, 0;
	mov.b64 	%fd836, {%r395, %r394};
	bra.uni 	$L__BB4_162;
$L__BB4_161:
	mov.f64 	%fd522, 0d4000000000000000;
	add.rn.f64 	%fd836, %fd195, %fd522;
$L__BB4_162:
	setp.lt.s32 	%p210, %r37, 0;
	setp.eq.s32 	%p211, %r60, 1062207488;
	setp.eq.f64 	%p213, %fd195, 0d3FF0000000000000;
	add.f64 	%fd523, %fd836, 0d3FF0000000000000;
	mov.f64 	%fd524, 0d4010000000000000;
	div.rn.f64 	%fd525, %fd524, %fd523;
	selp.f64 	%fd526, 0d4000000000000000, %fd525, %p213;
	add.f64 	%fd201, %fd194, %fd526;
	add.s32 	%r396, %r677, 1280;
	mul.wide.u32 	%rd34, %r396, 4;
	add.s64 	%rd35, %rd1, %rd34;
	ld.global.u32 	%r397, [%rd35];
	cvt.rn.f64.s32 	%fd527, %r397;
	add.f64 	%fd528, %fd527, 0d3FE0000000000000;
	mul.f64 	%fd202, %fd57, %fd528;
	{
	.reg .b32 %temp; 
	mov.b64 	{%temp, %r101}, %fd202;
	}
	abs.f64 	%fd203, %fd202;
	{ // callseq 47, 0
	.param .b64 param0;
	st.param.f64 	[param0], %fd203;
	.param .b64 retval0;
	call.uni (retval0), 
	__internal_accurate_pow, 
	(
	param0
	);
	ld.param.f64 	%fd529, [retval0];
	} // callseq 47
	setp.lt.s32 	%p214, %r101, 0;
	neg.f64 	%fd531, %fd529;
	selp.f64 	%fd532, %fd531, %fd529, %p211;
	selp.f64 	%fd533, %fd532, %fd529, %p214;
	setp.eq.f64 	%p215, %fd202, 0d0000000000000000;
	selp.b32 	%r398, %r101, 0, %p211;
	or.b32  	%r399, %r398, 2146435072;
	selp.b32 	%r400, %r399, %r398, %p210;
	mov.b32 	%r401, 0;
	mov.b64 	%fd534, {%r401, %r400};
	selp.f64 	%fd837, %fd534, %fd533, %p215;
	add.f64 	%fd535, %fd202, 0d4000000000000000;
	{
	.reg .b32 %temp; 
	mov.b64 	{%temp, %r402}, %fd535;
	}
	and.b32  	%r403, %r402, 2146435072;
	setp.ne.s32 	%p216, %r403, 2146435072;
	@%p216 bra 	$L__BB4_167;
	setp.nan.f64 	%p217, %fd202, %fd202;
	@%p217 bra 	$L__BB4_166;
	setp.neu.f64 	%p218, %fd203, 0d7FF0000000000000;
	@%p218 bra 	$L__BB4_167;
	setp.lt.s32 	%p219, %r101, 0;
	selp.b32 	%r404, %r83, %r59, %p2;
	selp.b32 	%r405, %r404, %r59, %p219;
	mov.b32 	%r406, 0;
	mov.b64 	%fd837, {%r406, %r405};
	bra.uni 	$L__BB4_167;
$L__BB4_166:
	mov.f64 	%fd536, 0d4000000000000000;
	add.rn.f64 	%fd837, %fd202, %fd536;
$L__BB4_167:
	setp.eq.f64 	%p220, %fd202, 0d3FF0000000000000;
	add.f64 	%fd537, %fd837, 0d3FF0000000000000;
	mov.f64 	%fd538, 0d4010000000000000;
	div.rn.f64 	%fd539, %fd538, %fd537;
	selp.f64 	%fd540, 0d4000000000000000, %fd539, %p220;
	add.f64 	%fd838, %fd201, %fd540;
	add.s32 	%r678, %r97, 2560;
	add.s32 	%r407, %r97, 1280;
	add.s32 	%r677, %r677, 2560;
	setp.lt.s32 	%p221, %r407, %r82;
	@%p221 bra 	$L__BB4_147;
$L__BB4_168:
	mov.u32 	%r104, %tid.x;
	// begin inline asm
	mov.u32 %r408, %laneid;
	// end inline asm
	mov.b64 	%rd36, %fd838;
	mov.b64 	{%r410, %r415}, %rd36;
	mov.b32 	%r416, 1;
	mov.b32 	%r457, 31;
	mov.b32 	%r458, -1;
	// begin inline asm
	shfl.sync.down.b32 %r409, %r410, %r416, %r457, %r458;
	// end inline asm
	// begin inline asm
	shfl.sync.down.b32 %r414, %r415, %r416, %r457, %r458;
	// end inline asm
	mov.b64 	%rd37, {%r409, %r414};
	mov.b64 	%fd541, %rd37;
	setp.gt.s32 	%p222, %r408, 30;
	add.f64 	%fd542, %fd838, %fd541;
	selp.f64 	%fd543, %fd838, %fd542, %p222;
	mov.b64 	%rd38, %fd543;
	mov.b64 	{%r420, %r425}, %rd38;
	mov.b32 	%r426, 2;
	// begin inline asm
	shfl.sync.down.b32 %r419, %r420, %r426, %r457, %r458;
	// end inline asm
	// begin inline asm
	shfl.sync.down.b32 %r424, %r425, %r426, %r457, %r458;
	// end inline asm
	mov.b64 	%rd39, {%r419, %r424};
	mov.b64 	%fd544, %rd39;
	setp.gt.s32 	%p223, %r408, 29;
	add.f64 	%fd545, %fd543, %fd544;
	selp.f64 	%fd546, %fd543, %fd545, %p223;
	mov.b64 	%rd40, %fd546;
	mov.b64 	{%r430, %r435}, %rd40;
	mov.b32 	%r436, 4;
	// begin inline asm
	shfl.sync.down.b32 %r429, %r430, %r436, %r457, %r458;
	// end inline asm
	// begin inline asm
	shfl.sync.down.b32 %r434, %r435, %r436, %r457, %r458;
	// end inline asm
	mov.b64 	%rd41, {%r429, %r434};
	mov.b64 	%fd547, %rd41;
	setp.gt.s32 	%p224, %r408, 27;
	add.f64 	%fd548, %fd546, %fd547;
	selp.f64 	%fd549, %fd546, %fd548, %p224;
	mov.b64 	%rd42, %fd549;
	mov.b64 	{%r440, %r445}, %rd42;
	mov.b32 	%r446, 8;
	// begin inline asm
	shfl.sync.down.b32 %r439, %r440, %r446, %r457, %r458;
	// end inline asm
	// begin inline asm
	shfl.sync.down.b32 %r444, %r445, %r446, %r457, %r458;
	// end inline asm
	mov.b64 	%rd43, {%r439, %r444};
	mov.b64 	%fd550, %rd43;
	setp.gt.s32 	%p225, %r408, 23;
	add.f64 	%fd551, %fd549, %fd550;
	selp.f64 	%fd552, %fd549, %fd551, %p225;
	mov.b64 	%rd44, %fd552;
	mov.b64 	{%r450, %r455}, %rd44;
	mov.b32 	%r456, 16;
	// begin inline asm
	shfl.sync.down.b32 %r449, %r450, %r456, %r457, %r458;
	// end inline asm
	// begin inline asm
	shfl.sync.down.b32 %r454, %r455, %r456, %r457, %r458;
	// end inline asm
	mov.b64 	%rd45, {%r449, %r454};
	mov.b64 	%fd553, %rd45;
	setp.gt.s32 	%p226, %r408, 15;
	add.f64 	%fd210, %fd552, %fd553;
	selp.f64 	%fd839, %fd552, %fd210, %p226;
	setp.ne.s32 	%p227, %r408, 0;
	@%p227 bra 	$L__BB4_170;
	shr.u32 	%r459, %r104, 2;
	and.b32  	%r460, %r459, 248;
	mov.u32 	%r461, _ZZN3cub18CUB_300001_SM_10006detail6reduce18DeviceReduceKernelINS2_10policy_hubIdjN4cuda3std3__44plusIdEEE10Policy1000EN6thrust24THRUST_300001_SM_1000_NS6detail15normal_iteratorINSD_10device_ptrIiEEEEjS9_d6squareIdEEEvT0_PT3_T1_NS0_13GridEvenShareISO_EET2_T4_E12temp_storage;
	add.s32 	%r462, %r461, %r460;
	st.shared.f64 	[%r462+24], %fd210;
$L__BB4_170:
	bar.sync 	0;
	setp.ne.s32 	%p228, %r104, 0;
	@%p228 bra 	$L__BB4_172;
	ld.shared.f64 	%fd554, [_ZZN3cub18CUB_300001_SM_10006detail6reduce18DeviceReduceKernelINS2_10policy_hubIdjN4cuda3std3__44plusIdEEE10Policy1000EN6thrust24THRUST_300001_SM_1000_NS6detail15normal_iteratorINSD_10device_ptrIiEEEEjS9_d6squareIdEEEvT0_PT3_T1_NS0_13GridEvenShareISO_EET2_T4_E12temp_storage+32];
	add.f64 	%fd555, %fd839, %fd554;
	ld.shared.f64 	%fd556, [_ZZN3cub18CUB_300001_SM_10006detail6reduce18DeviceReduceKernelINS2_10policy_hubIdjN4cuda3std3__44plusIdEEE10Policy1000EN6thrust24THRUST_300001_SM_1000_NS6detail15normal_iteratorINSD_10device_ptrIiEEEEjS9_d6squareIdEEEvT0_PT3_T1_NS0_13GridEvenShareISO_EET2_T4_E12temp_storage+40];
	add.f64 	%fd557, %fd555, %fd556;
	ld.shared.f64 	%fd558, [_ZZN3cub18CUB_300001_SM_10006detail6reduce18DeviceReduceKernelINS2_10policy_hubIdjN4cuda3std3__44plusIdEEE10Policy1000EN6thrust24THRUST_300001_SM_1000_NS6detail15normal_iteratorINSD_10device_ptrIiEEEEjS9_d6squareIdEEEvT0_PT3_T1_NS0_13GridEvenShareISO_EET2_T4_E12temp_storage+48];
	add.f64 	%fd559, %fd557, %fd558;
	ld.shared.f64 	%fd560, [_ZZN3cub18CUB_300001_SM_10006detail6reduce18DeviceReduceKernelINS2_10policy_hubIdjN4cuda3std3__44plusIdEEE10Policy1000EN6thrust24THRUST_300001_SM_1000_NS6detail15normal_iteratorINSD_10device_ptrIiEEEEjS9_d6squareIdEEEvT0_PT3_T1_NS0_13GridEvenShareISO_EET2_T4_E12temp_storage+56];
	add.f64 	%fd561, %fd559, %fd560;
	ld.shared.f64 	%fd562, [_ZZN3cub18CUB_300001_SM_10006detail6reduce18DeviceReduceKernelINS2_10policy_hubIdjN4cuda3std3__44plusIdEEE10Policy1000EN6thrust24THRUST_300001_SM_1000_NS6detail15normal_iteratorINSD_10device_ptrIiEEEEjS9_d6squareIdEEEvT0_PT3_T1_NS0_13GridEvenShareISO_EET2_T4_E12temp_storage+64];
	add.f64 	%fd563, %fd561, %fd562;
	ld.shared.f64 	%fd564, [_ZZN3cub18CUB_300001_SM_10006detail6reduce18DeviceReduceKernelINS2_10policy_hubIdjN4cuda3std3__44plusIdEEE10Policy1000EN6thrust24THRUST_300001_SM_1000_NS6detail15normal_iteratorINSD_10device_ptrIiEEEEjS9_d6squareIdEEEvT0_PT3_T1_NS0_13GridEvenShareISO_EET2_T4_E12temp_storage+72];
	add.f64 	%fd565, %fd563, %fd564;
	ld.shared.f64 	%fd566, [_ZZN3cub18CUB_300001_SM_10006detail6reduce18DeviceReduceKernelINS2_10policy_hubIdjN4cuda3std3__44plusIdEEE10Policy1000EN6thrust24THRUST_300001_SM_1000_NS6detail15normal_iteratorINSD_10device_ptrIiEEEEjS9_d6squareIdEEEvT0_PT3_T1_NS0_13GridEvenShareISO_EET2_T4_E12temp_storage+80];
	add.f64 	%fd567, %fd565, %fd566;
	ld.shared.f64 	%fd568, [_ZZN3cub18CUB_300001_SM_10006detail6reduce18DeviceReduceKernelINS2_10policy_hubIdjN4cuda3std3__44plusIdEEE10Policy1000EN6thrust24THRUST_300001_SM_1000_NS6detail15normal_iteratorINSD_10device_ptrIiEEEEjS9_d6squareIdEEEvT0_PT3_T1_NS0_13GridEvenShareISO_EET2_T4_E12temp_storage+88];
	add.f64 	%fd569, %fd567, %fd568;
	ld.shared.f64 	%fd570, [_ZZN3cub18CUB_300001_SM_10006detail6reduce18DeviceReduceKernelINS2_10policy_hubIdjN4cuda3std3__44plusIdEEE10Policy1000EN6thrust24THRUST_300001_SM_1000_NS6detail15normal_iteratorINSD_10device_ptrIiEEEEjS9_d6squareIdEEEvT0_PT3_T1_NS0_13GridEvenShareISO_EET2_T4_E12temp_storage+96];
	add.f64 	%fd571, %fd569, %fd570;
	ld.shared.f64 	%fd572, [_ZZN3cub18CUB_300001_SM_10006detail6reduce18DeviceReduceKernelINS2_10policy_hubIdjN4cuda3std3__44plusIdEEE10Policy1000EN6thrust24THRUST_300001_SM_1000_NS6detail15normal_iteratorINSD_10device_ptrIiEEEEjS9_d6squareIdEEEvT0_PT3_T1_NS0_13GridEvenShareISO_EET2_T4_E12temp_storage+104];
	add.f64 	%fd573, %fd571, %fd572;
	ld.shared.f64 	%fd574, [_ZZN3cub18CUB_300001_SM_10006detail6reduce18DeviceReduceKernelINS2_10policy_hubIdjN4cuda3std3__44plusIdEEE10Policy1000EN6thrust24THRUST_300001_SM_1000_NS6detail15normal_iteratorINSD_10device_ptrIiEEEEjS9_d6squareIdEEEvT0_PT3_T1_NS0_13GridEvenShareISO_EET2_T4_E12temp_storage+112];
	add.f64 	%fd575, %fd573, %fd574;
	ld.shared.f64 	%fd576, [_ZZN3cub18CUB_300001_SM_10006detail6reduce18DeviceReduceKernelINS2_10policy_hubIdjN4cuda3std3__44plusIdEEE10Policy1000EN6thrust24THRUST_300001_SM_1000_NS6detail15normal_iteratorINSD_10device_ptrIiEEEEjS9_d6squareIdEEEvT0_PT3_T1_NS0_13GridEvenShareISO_EET2_T4_E12temp_storage+120];
	add.f64 	%fd577, %fd575, %fd576;
	ld.shared.f64 	%fd578, [_ZZN3cub18CUB_300001_SM_10006detail6reduce18DeviceReduceKernelINS2_10policy_hubIdjN4cuda3std3__44plusIdEEE10Policy1000EN6thrust24THRUST_300001_SM_1000_NS6detail15normal_iteratorINSD_10device_ptrIiEEEEjS9_d6squareIdEEEvT0_PT3_T1_NS0_13GridEvenShareISO_EET2_T4_E12temp_storage+128];
	add.f64 	%fd579, %fd577, %fd578;
	ld.shared.f64 	%fd580, [_ZZN3cub18CUB_300001_SM_10006detail6reduce18DeviceReduceKernelINS2_10policy_hubIdjN4cuda3std3__44plusIdEEE10Policy1000EN6thrust24THRUST_300001_SM_1000_NS6detail15normal_iteratorINSD_10device_ptrIiEEEEjS9_d6squareIdEEEvT0_PT3_T1_NS0_13GridEvenShareISO_EET2_T4_E12temp_storage+136];
	add.f64 	%fd581, %fd579, %fd580;
	ld.shared.f64 	%fd582, [_ZZN3cub18CUB_300001_SM_10006detail6reduce18DeviceReduceKernelINS2_10policy_hubIdjN4cuda3std3__44plusIdEEE10Policy1000EN6thrust24THRUST_300001_SM_1000_NS6detail15normal_iteratorINSD_10device_ptrIiEEEEjS9_d6squareIdEEEvT0_PT3_T1_NS0_13GridEvenShareISO_EET2_T4_E12temp_storage+144];
	add.f64 	%fd583, %fd581, %fd582;
	ld.shared.f64 	%fd584, [_ZZN3cub18CUB_300001_SM_10006detail6reduce18DeviceReduceKernelINS2_10policy_hubIdjN4cuda3std3__44plusIdEEE10Policy1000EN6thrust24THRUST_300001_SM_1000_NS6detail15normal_iteratorINSD_10device_ptrIiEEEEjS9_d6squareIdEEEvT0_PT3_T1_NS0_13GridEvenShareISO_EET2_T4_E12temp_storage+152];
	add.f64 	%fd585, %fd583, %fd584;
	ld.shared.f64 	%fd586, [_ZZN3cub18CUB_300001_SM_10006detail6reduce18DeviceReduceKernelINS2_10policy_hubIdjN4cuda3std3__44plusIdEEE10Policy1000EN6thrust24THRUST_300001_SM_1000_NS6detail15normal_iteratorINSD_10device_ptrIiEEEEjS9_d6squareIdEEEvT0_PT3_T1_NS0_13GridEvenShareISO_EET2_T4_E12temp_storage+160];
	add.f64 	%fd587, %fd585, %fd586;
	ld.shared.f64 	%fd588, [_ZZN3cub18CUB_300001_SM_10006detail6reduce18DeviceReduceKernelINS2_10policy_hubIdjN4cuda3std3__44plusIdEEE10Policy1000EN6thrust24THRUST_300001_SM_1000_NS6detail15normal_iteratorINSD_10device_ptrIiEEEEjS9_d6squareIdEEEvT0_PT3_T1_NS0_13GridEvenShareISO_EET2_T4_E12temp_storage+168];
	add.f64 	%fd589, %fd587, %fd588;
	ld.shared.f64 	%fd590, [_ZZN3cub18CUB_300001_SM_10006detail6reduce18DeviceReduceKernelINS2_10policy_hubIdjN4cuda3std3__44plusIdEEE10Policy1000EN6thrust24THRUST_300001_SM_1000_NS6detail15normal_iteratorINSD_10device_ptrIiEEEEjS9_d6squareIdEEEvT0_PT3_T1_NS0_13GridEvenShareISO_EET2_T4_E12temp_storage+176];
	add.f64 	%fd839, %fd589, %fd590;
$L__BB4_172:
	mov.u32 	%r659, %tid.x;
	setp.ne.s32 	%p336, %r659, 0;
	@%p336 bra 	$L__BB4_174;
	ld.param.u64 	%rd81, [_ZN3cub18CUB_300001_SM_10006detail6reduce18DeviceReduceKernelINS2_10policy_hubIdjN4cuda3std3__44plusIdEEE10Policy1000EN6thrust24THRUST_300001_SM_1000_NS6detail15normal_iteratorINSD_10device_ptrIiEEEEjS9_d6squareIdEEEvT0_PT3_T1_NS0_13GridEvenShareISO_EET2_T4__param_1];
	mov.u32 	%r660, %ctaid.x;
	cvta.to.global.u64 	%rd78, %rd81;
	mul.wide.u32 	%rd79, %r660, 8;
	add.s64 	%rd80, %rd78, %rd79;
	st.global.f64 	[%rd80], %fd839;
$L__BB4_174:
	ret;

}
	// .globl	_ZN3cub18CUB_300001_SM_10006detail6reduce28DeviceReduceSingleTileKernelINS2_10policy_hubIdjN4cuda3std3__44plusIdEEE10Policy1000EPdSC_iS9_ddNS7_10__identityEEEvT0_T1_T2_T3_T4_T6_
.visible .entry _ZN3cub18CUB_300001_SM_10006detail6reduce28DeviceReduceSingleTileKernelINS2_10policy_hubIdjN4cuda3std3__44plusIdEEE10Policy1000EPdSC_iS9_ddNS7_10__identityEEEvT0_T1_T2_T3_T4_T6_(
	.param .u64 .ptr .align 1 _ZN3cub18CUB_300001_SM_10006detail6reduce28DeviceReduceSingleTileKernelINS2_10policy_hubIdjN4cuda3std3__44plusIdEEE10Policy1000EPdSC_iS9_ddNS7_10__identityEEEvT0_T1_T2_T3_T4_T6__param_0,
	.param .u64 .ptr .align 1 _ZN3cub18CUB_300001_SM_10006detail6reduce28DeviceReduceSingleTileKernelINS2_10policy_hubIdjN4cuda3std3__44plusIdEEE10Policy1000EPdSC_iS9_ddNS7_10__identityEEEvT0_T1_T2_T3_T4_T6__param_1,
	.param .u32 _ZN3cub18CUB_300001_SM_10006detail6reduce28DeviceReduceSingleTileKernelINS2_10policy_hubIdjN4cuda3std3__44plusIdEEE10Policy1000EPdSC_iS9_ddNS7_10__identityEEEvT0_T1_T2_T3_T4_T6__param_2,
	.param .align 1 .b8 _ZN3cub18CUB_300001_SM_10006detail6reduce28DeviceReduceSingleTileKernelINS2_10policy_hubIdjN4cuda3std3__44plusIdEEE10Policy1000EPdSC_iS9_ddNS7_10__identityEEEvT0_T1_T2_T3_T4_T6__param_3[1],
	.param .f64 _ZN3cub18CUB_300001_SM_10006detail6reduce28DeviceReduceSingleTileKernelINS2_10policy_hubIdjN4cuda3std3__44plusIdEEE10Policy1000EPdSC_iS9_ddNS7_10__identityEEEvT0_T1_T2_T3_T4_T6__param_4,
	.param .align 1 .b8 _ZN3cub18CUB_300001_SM_10006detail6reduce28DeviceReduceSingleTileKernelINS2_10policy_hubIdjN4cuda3std3__44plusIdEEE10Policy1000EPdSC_iS9_ddNS7_10__identityEEEvT0_T1_T2_T3_T4_T6__param_5[1]
)
.maxntid 640
.minnctapersm 1
{
	.reg .pred 	%p<62>;
	.reg .b32 	%r<239>;
	.reg .b64 	%rd<109>;
	.reg .b64 	%fd<264>;
	// demoted variable
	.shared .align 8 .b8 _ZZN3cub18CUB_300001_SM_10006detail6reduce28DeviceReduceSingleTileKernelINS2_10policy_hubIdjN4cuda3std3__44plusIdEEE10Policy1000EPdSC_iS9_ddNS7_10__identityEEEvT0_T1_T2_T3_T4_T6_E12temp_storage[192];
	ld.param.u64 	%rd9, [_ZN3cub18CUB_300001_SM_10006detail6reduce28DeviceReduceSingleTileKernelINS2_10policy_hubIdjN4cuda3std3__44plusIdEEE10Policy1000EPdSC_iS9_ddNS7_10__identityEEEvT0_T1_T2_T3_T4_T6__param_0];
	ld.param.u64 	%rd10, [_ZN3cub18CUB_300001_SM_10006detail6reduce28DeviceReduceSingleTileKernelINS2_10policy_hubIdjN4cuda3std3__44plusIdEEE10Policy1000EPdSC_iS9_ddNS7_10__identityEEEvT0_T1_T2_T3_T4_T6__param_1];
	ld.param.u32 	%r36, [_ZN3cub18CUB_300001_SM_10006detail6reduce28DeviceReduceSingleTileKernelINS2_10policy_hubIdjN4cuda3std3__44plusIdEEE10Policy1000EPdSC_iS9_ddNS7_10__identityEEEvT0_T1_T2_T3_T4_T6__param_2];
	ld.param.f64 	%fd30, [_ZN3cub18CUB_300001_SM_10006detail6reduce28DeviceReduceSingleTileKernelINS2_10policy_hubIdjN4cuda3std3__44plusIdEEE10Policy1000EPdSC_iS9_ddNS7_10__identityEEEvT0_T1_T2_T3_T4_T6__param_4];
	cvta.to.global.u64 	%rd1, %rd10;
	setp.ne.s32 	%p1, %r36, 0;
	@%p1 bra 	$L__BB5_3;
	mov.u32 	%r225, %tid.x;
	setp.ne.s32 	%p61, %r225, 0;
	@%p61 bra 	$L__BB5_39;
	st.global.f64 	[%rd1], %fd30;
	bra.uni 	$L__BB5_39;
$L__BB5_3:
	setp.gt.s32 	%p2, %r36, 5119;
	@%p2 bra 	$L__BB5_21;
	mov.u32 	%r1, %tid.x;
	setp.ge.s32 	%p19, %r1, %r36;
	mov.f64 	%fd255, 0d0000000000000000;
	mov.u32 	%r229, %r1;
	@%p19 bra 	$L__BB5_6;
	mul.wide.u32 	%rd74, %r1, 8;
	add.s64 	%rd73, %rd9, %rd74;
	// begin inline asm
	ld.global.nc.u64 %rd72, [%rd73];
	// end inline asm
	mov.b64 	%fd255, %rd72;
	add.s32 	%r229, %r1, 640;
$L__BB5_6:
	setp.ge.s32 	%p20, %r229, %r36;
	@%p20 bra 	$L__BB5_12;
	not.b32 	%r101, %r229;
	add.s32 	%r4, %r36, %r101;
	mul.hi.u32 	%r102, %r4, -858993459;
	shr.u32 	%r103, %r102, 9;
	add.s32 	%r5, %r103, 1;
	and.b32  	%r104, %r103, 3;
	setp.eq.s32 	%p21, %r104, 3;
	@%p21 bra 	$L__BB5_10;
	mul.wide.u32 	%rd75, %r229, 8;
	add.s64 	%rd107, %rd9, %rd75;
	and.b32  	%r105, %r5, 3;
	neg.s32 	%r227, %r105;
$L__BB5_9:
	.pragma "nounroll";
	// begin inline asm
	ld.global.nc.u64 %rd76, [%rd107];
	// end inline asm
	mov.b64 	%fd121, %rd76;
	add.f64 	%fd255, %fd255, %fd121;
	add.s32 	%r229, %r229, 640;
	add.s64 	%rd107, %rd107, 5120;
	add.s32 	%r227, %r227, 1;
	setp.ne.s32 	%p22, %r227, 0;
	@%p22 bra 	$L__BB5_9;
$L__BB5_10:
	setp.lt.u32 	%p23, %r4, 1920;
	@%p23 bra 	$L__BB5_12;
$L__BB5_11:
	mul.wide.s32 	%rd86, %r229, 8;
	add.s64 	%rd79, %rd9, %rd86;
	// begin inline asm
	ld.global.nc.u64 %rd78, [%rd79];
	// end inline asm
	mov.b64 	%fd122, %rd78;
	add.f64 	%fd123, %fd255, %fd122;
	add.s64 	%rd81, %rd79, 5120;
	// begin inline asm
	ld.global.nc.u64 %rd80, [%rd81];
	// end inline asm
	mov.b64 	%fd124, %rd80;
	add.f64 	%fd125, %fd123, %fd124;
	add.s64 	%rd83, %rd79, 10240;
	// begin inline asm
	ld.global.nc.u64 %rd82, [%rd83];
	// end inline asm
	mov.b64 	%fd126, %rd82;
	add.f64 	%fd127, %fd125, %fd126;
	add.s64 	%rd85, %rd79, 15360;
	// begin inline asm
	ld.global.nc.u64 %rd84, [%rd85];
	// end inline asm
	mov.b64 	%fd128, %rd84;
	add.f64 	%fd255, %fd127, %fd128;
	add.s32 	%r229, %r229, 2560;
	setp.lt.s32 	%p24, %r229, %r36;
	@%p24 bra 	$L__BB5_11;
$L__BB5_12:
	setp.lt.s32 	%p25, %r36, 640;
	@%p25 bra 	$L__BB5_17;
	// begin inline asm
	mov.u32 %r169, %laneid;
	// end inline asm
	mov.b64 	%rd97, %fd255;
	mov.b64 	{%r171, %r176}, %rd97;
	mov.b32 	%r177, 1;
	mov.b32 	%r218, 31;
	mov.b32 	%r219, -1;
	// begin inline asm
	shfl.sync.down.b32 %r170, %r171, %r177, %r218, %r219;
	// end inline asm
	// begin inline asm
	shfl.sync.down.b32 %r175, %r176, %r177, %r218, %r219;
	// end inline asm
	mov.b64 	%rd98, {%r170, %r175};
	mov.b64 	%fd199, %rd98;
	setp.gt.s32 	%p53, %r169, 30;
	add.f64 	%fd200, %fd255, %fd199;
	selp.f64 	%fd201, %fd255, %fd200, %p53;
	mov.b64 	%rd99, %fd201;
	mov.b64 	{%r181, %r186}, %rd99;
	mov.b32 	%r187, 2;
	// begin inline asm
	shfl.sync.down.b32 %r180, %r181, %r187, %r218, %r219;
	// end inline asm
	// begin inline asm
	shfl.sync.down.b32 %r185, %r186, %r187, %r218, %r219;
	// end inline asm
	mov.b64 	%rd100, {%r180, %r185};
	mov.b64 	%fd202, %rd100;
	setp.gt.s32 	%p54, %r169, 29;
	add.f64 	%fd203, %fd201, %fd202;
	selp.f64 	%fd204, %fd201, %fd203, %p54;
	mov.b64 	%rd101, %fd204;
	mov.b64 	{%r191, %r196}, %rd101;
	mov.b32 	%r197, 4;
	// begin inline asm
	shfl.sync.down.b32 %r190, %r191, %r197, %r218, %r219;
	// end inline asm
	// begin inline asm
	shfl.sync.down.b32 %r195, %r196, %r197, %r218, %r219;
	// end inline asm
	mov.b64 	%rd102, {%r190, %r195};
	mov.b64 	%fd205, %rd102;
	setp.gt.s32 	%p55, %r169, 27;
	add.f64 	%fd206, %fd204, %fd205;
	selp.f64 	%fd207, %fd204, %fd206, %p55;
	mov.b64 	%rd103, %fd207;
	mov.b64 	{%r201, %r206}, %rd103;
	mov.b32 	%r207, 8;
	// begin inline asm
	shfl.sync.down.b32 %r200, %r201, %r207, %r218, %r219;
	// end inline asm
	// begin inline asm
	shfl.sync.down.b32 %r205, %r206, %r207, %r218, %r219;
	// end inline asm
	mov.b64 	%rd104, {%r200, %r205};
	mov.b64 	%fd208, %rd104;
	setp.gt.s32 	%p56, %r169, 23;
	add.f64 	%fd209, %fd207, %fd208;
	selp.f64 	%fd210, %fd207, %fd209, %p56;
	mov.b64 	%rd105, %fd210;
	mov.b64 	{%r211, %r216}, %rd105;
	mov.b32 	%r217, 16;
	// begin inline asm
	shfl.sync.down.b32 %r210, %r211, %r217, %r218, %r219;
	// end inline asm
	// begin inline asm
	shfl.sync.down.b32 %r215, %r216, %r217, %r218, %r219;
	// end inline asm
	mov.b64 	%rd106, {%r210, %r215};
	mov.b64 	%fd211, %rd106;
	setp.gt.s32 	%p57, %r169, 15;
	add.f64 	%fd10, %fd210, %fd211;
	selp.f64 	%fd263, %fd210, %fd10, %p57;
	setp.ne.s32 	%p58, %r169, 0;
	@%p58 bra 	$L__BB5_15;
	shr.u32 	%r220, %r1, 2;
	and.b32  	%r221, %r220, 248;
	mov.u32 	%r222, _ZZN3cub18CUB_300001_SM_10006detail6reduce28DeviceReduceSingleTileKernelINS2_10policy_hubIdjN4cuda3std3__44plusIdEEE10Policy1000EPdSC_iS9_ddNS7_10__identityEEEvT0_T1_T2_T3_T4_T6_E12temp_storage;
	add.s32 	%r223, %r222, %r221;
	st.shared.f64 	[%r223+24], %fd10;
$L__BB5_15:
	bar.sync 	0;
	setp.ne.s32 	%p59, %r1, 0;
	@%p59 bra 	$L__BB5_37;
	ld.shared.f64 	%fd212, [_ZZN3cub18CUB_300001_SM_10006detail6reduce28DeviceReduceSingleTileKernelINS2_10policy_hubIdjN4cuda3std3__44plusIdEEE10Policy1000EPdSC_iS9_ddNS7_10__identityEEEvT0_T1_T2_T3_T4_T6_E12temp_storage+32];
	add.f64 	%fd213, %fd263, %fd212;
	ld.shared.f64 	%fd214, [_ZZN3cub18CUB_300001_SM_10006detail6reduce28DeviceReduceSingleTileKernelINS2_10policy_hubIdjN4cuda3std3__44plusIdEEE10Policy1000EPdSC_iS9_ddNS7_10__identityEEEvT0_T1_T2_T3_T4_T6_E12temp_storage+40];
	add.f64 	%fd215, %fd213, %fd214;
	ld.shared.f64 	%fd216, [_ZZN3cub18CUB_300001_SM_10006detail6reduce28DeviceReduceSingleTileKernelINS2_10policy_hubIdjN4cuda3std3__44plusIdEEE10Policy1000EPdSC_iS9_ddNS7_10__identityEEEvT0_T1_T2_T3_T4_T6_E12temp_storage+48];
	add.f64 	%fd217, %fd215, %fd216;
	ld.shared.f64 	%fd218, [_ZZN3cub18CUB_300001_SM_10006detail6reduce28DeviceReduceSingleTileKernelINS2_10policy_hubIdjN4cuda3std3__44plusIdEEE10Policy1000EPdSC_iS9_ddNS7_10__identityEEEvT0_T1_T2_T3_T4_T6_E12temp_storage+56];
	add.f64 	%fd219, %fd217, %fd218;
	ld.shared.f64 	%fd220, [_ZZN3cub18CUB_300001_SM_10006detail6reduce28DeviceReduceSingleTileKernelINS2_10policy_hubIdjN4cuda3std3__44plusIdEEE10Policy1000EPdSC_iS9_ddNS7_10__identityEEEvT0_T1_T2_T3_T4_T6_E12temp_storage+64];
	add.f64 	%fd221, %fd219, %fd220;
	ld.shared.f64 	%fd222, [_ZZN3cub18CUB_300001_SM_10006detail6reduce28DeviceReduceSingleTileKernelINS2_10policy_hubIdjN4cuda3std3__44plusIdEEE10Policy1000EPdSC_iS9_ddNS7_10__identityEEEvT0_T1_T2_T3_T4_T6_E12temp_storage+72];
	add.f64 	%fd223, %fd221, %fd222;
	ld.shared.f64 	%fd224, [_ZZN3cub18CUB_300001_SM_10006detail6reduce28DeviceReduceSingleTileKernelINS2_10policy_hubIdjN4cuda3std3__44plusIdEEE10Policy1000EPdSC_iS9_ddNS7_10__identityEEEvT0_T1_T2_T3_T4_T6_E12temp_storage+80];
	add.f64 	%fd225, %fd223, %fd224;
	ld.shared.f64 	%fd226, [_ZZN3cub18CUB_300001_SM_10006detail6reduce28DeviceReduceSingleTileKernelINS2_10policy_hubIdjN4cuda3std3__44plusIdEEE10Policy1000EPdSC_iS9_ddNS7_10__identityEEEvT0_T1_T2_T3_T4_T6_E12temp_storage+88];
	add.f64 	%fd227, %fd225, %fd226;
	ld.shared.f64 	%fd228, [_ZZN3cub18CUB_300001_SM_10006detail6reduce28DeviceReduceSingleTileKernelINS2_10policy_hubIdjN4cuda3std3__44plusIdEEE10Policy1000EPdSC_iS9_ddNS7_10__identityEEEvT0_T1_T2_T3_T4_T6_E12temp_storage+96];
	add.f64 	%fd229, %fd227, %fd228;
	ld.shared.f64 	%fd230, [_ZZN3cub18CUB_300001_SM_10006detail6reduce28DeviceReduceSingleTileKernelINS2_10policy_hubIdjN4cuda3std3__44plusIdEEE10Policy1000EPdSC_iS9_ddNS7_10__identityEEEvT0_T1_T2_T3_T4_T6_E12temp_storage+104];
	add.f64 	%fd231, %fd229, %fd230;
	ld.shared.f64 	%fd232, [_ZZN3cub18CUB_300001_SM_10006detail6reduce28DeviceReduceSingleTileKernelINS2_10policy_hubIdjN4cuda3std3__44plusIdEEE10Policy1000EPdSC_iS9_ddNS7_10__identityEEEvT0_T1_T2_T3_T4_T6_E12temp_storage+112];
	add.f64 	%fd233, %fd231, %fd232;
	ld.shared.f64 	%fd234, [_ZZN3cub18CUB_300001_SM_10006detail6reduce28DeviceReduceSingleTileKernelINS2_10policy_hubIdjN4cuda3std3__44plusIdEEE10Policy1000EPdSC_iS9_ddNS7_10__identityEEEvT0_T1_T2_T3_T4_T6_E12temp_storage+120];
	add.f64 	%fd235, %fd233, %fd234;
	ld.shared.f64 	%fd236, [_ZZN3cub18CUB_300001_SM_10006detail6reduce28DeviceReduceSingleTileKernelINS2_10policy_hubIdjN4cuda3std3__44plusIdEEE10Policy1000EPdSC_iS9_ddNS7_10__identityEEEvT0_T1_T2_T3_T4_T6_E12temp_storage+128];
	add.f64 	%fd237, %fd235, %fd236;
	ld.shared.f64 	%fd238, [_ZZN3cub18CUB_300001_SM_10006detail6reduce28DeviceReduceSingleTileKernelINS2_10policy_hubIdjN4cuda3std3__44plusIdEEE10Policy1000EPdSC_iS9_ddNS7_10__identityEEEvT0_T1_T2_T3_T4_T6_E12temp_storage+136];
	add.f64 	%fd239, %fd237, %fd238;
	ld.shared.f64 	%fd240, [_ZZN3cub18CUB_300001_SM_10006detail6reduce28DeviceReduceSingleTileKernelINS2_10policy_hubIdjN4cuda3std3__44plusIdEEE10Policy1000EPdSC_iS9_ddNS7_10__identityEEEvT0_T1_T2_T3_T4_T6_E12temp_storage+144];
	add.f64 	%fd241, %fd239, %fd240;
	ld.shared.f64 	%fd242, [_ZZN3cub18CUB_300001_SM_10006detail6reduce28DeviceReduceSingleTileKernelINS2_10policy_hubIdjN4cuda3std3__44plusIdEEE10Policy1000EPdSC_iS9_ddNS7_10__identityEEEvT0_T1_T2_T3_T4_T6_E12temp_storage+152];
	add.f64 	%fd243, %fd241, %fd242;
	ld.shared.f64 	%fd244, [_ZZN3cub18CUB_300001_SM_10006detail6reduce28DeviceReduceSingleTileKernelINS2_10policy_hubIdjN4cuda3std3__44plusIdEEE10Policy1000EPdSC_iS9_ddNS7_10__identityEEEvT0_T1_T2_T3_T4_T6_E12temp_storage+160];
	add.f64 	%fd245, %fd243, %fd244;
	ld.shared.f64 	%fd246, [_ZZN3cub18CUB_300001_SM_10006detail6reduce28DeviceReduceSingleTileKernelINS2_10policy_hubIdjN4cuda3std3__44plusIdEEE10Policy1000EPdSC_iS9_ddNS7_10__identityEEEvT0_T1_T2_T3_T4_T6_E12temp_storage+168];
	add.f64 	%fd247, %fd245, %fd246;
	ld.shared.f64 	%fd248, [_ZZN3cub18CUB_300001_SM_10006detail6reduce28DeviceReduceSingleTileKernelINS2_10policy_hubIdjN4cuda3std3__44plusIdEEE10Policy1000EPdSC_iS9_ddNS7_10__identityEEEvT0_T1_T2_T3_T4_T6_E12temp_storage+176];
	add.f64 	%fd263, %fd247, %fd248;
	bra.uni 	$L__BB5_37;
$L__BB5_17:
	// begin inline asm
	mov.u32 %r106, %laneid;
	// end inline asm
	and.b32  	%r157, %r1, 992;
	add.s32 	%r158, %r157, 32;
	setp.gt.s32 	%p26, %r158, %r36;
	not.b32 	%r159, %r157;
	add.s32 	%r160, %r36, %r159;
	selp.b32 	%r155, %r160, 31, %p26;
	mov.b64 	%rd87, %fd255;
	mov.b64 	{%r108, %r113}, %rd87;
	mov.b32 	%r114, 1;
	mov.b32 	%r156, -1;
	// begin inline asm
	shfl.sync.down.b32 %r107, %r108, %r114, %r155, %r156;
	// end inline asm
	// begin inline asm
	shfl.sync.down.b32 %r112, %r113, %r114, %r155, %r156;
	// end inline asm
	mov.b64 	%rd88, {%r107, %r112};
	mov.b64 	%fd129, %rd88;
	setp.lt.s32 	%p27, %r106, %r155;
	add.f64 	%fd130, %fd255, %fd129;
	selp.f64 	%fd131, %fd130, %fd255, %p27;
	mov.b64 	%rd89, %fd131;
	mov.b64 	{%r118, %r123}, %rd89;
	mov.b32 	%r124, 2;
	// begin inline asm
	shfl.sync.down.b32 %r117, %r118, %r124, %r155, %r156;
	// end inline asm
	// begin inline asm
	shfl.sync.down.b32 %r122, %r123, %r124, %r155, %r156;
	// end inline asm
	mov.b64 	%rd90, {%r117, %r122};
	mov.b64 	%fd132, %rd90;
	add.s32 	%r161, %r106, 2;
	setp.gt.s32 	%p28, %r161, %r155;
	add.f64 	%fd133, %fd131, %fd132;
	selp.f64 	%fd134, %fd131, %fd133, %p28;
	mov.b64 	%rd91, %fd134;
	mov.b64 	{%r128, %r133}, %rd91;
	mov.b32 	%r134, 4;
	// begin inline asm
	shfl.sync.down.b32 %r127, %r128, %r134, %r155, %r156;
	// end inline asm
	// begin inline asm
	shfl.sync.down.b32 %r132, %r133, %r134, %r155, %r156;
	// end inline asm
	mov.b64 	%rd92, {%r127, %r132};
	mov.b64 	%fd135, %rd92;
	add.s32 	%r162, %r106, 4;
	setp.gt.s32 	%p29, %r162, %r155;
	add.f64 	%fd136, %fd134, %fd135;
	selp.f64 	%fd137, %fd134, %fd136, %p29;
	mov.b64 	%rd93, %fd137;
	mov.b64 	{%r138, %r143}, %rd93;
	mov.b32 	%r144, 8;
	// begin inline asm
	shfl.sync.down.b32 %r137, %r138, %r144, %r155, %r156;
	// end inline asm
	// begin inline asm
	shfl.sync.down.b32 %r142, %r143, %r144, %r155, %r156;
	// end inline asm
	mov.b64 	%rd94, {%r137, %r142};
	mov.b64 	%fd138, %rd94;
	add.s32 	%r163, %r106, 8;
	setp.gt.s32 	%p30, %r163, %r155;
	add.f64 	%fd139, %fd137, %fd138;
	selp.f64 	%fd140, %fd137, %fd139, %p30;
	mov.b64 	%rd95, %fd140;
	mov.b64 	{%r148, %r153}, %rd95;
	mov.b32 	%r154, 16;
	// begin inline asm
	shfl.sync.down.b32 %r147, %r148, %r154, %r155, %r156;
	// end inline asm
	// begin inline asm
	shfl.sync.down.b32 %r152, %r153, %r154, %r155, %r156;
	// end inline asm
	mov.b64 	%rd96, {%r147, %r152};
	mov.b64 	%fd141, %rd96;
	add.s32 	%r164, %r106, 16;
	setp.gt.s32 	%p31, %r164, %r155;
	add.f64 	%fd142, %fd140, %fd141;
	selp.f64 	%fd263, %fd140, %fd142, %p31;
	setp.ne.s32 	%p32, %r106, 0;
	@%p32 bra 	$L__BB5_19;
	shr.u32 	%r165, %r1, 2;
	and.b32  	%r166, %r165, 248;
	mov.u32 	%r167, _ZZN3cub18CUB_300001_SM_10006detail6reduce28DeviceReduceSingleTileKernelINS2_10policy_hubIdjN4cuda3std3__44plusIdEEE10Policy1000EPdSC_iS9_ddNS7_10__identityEEEvT0_T1_T2_T3_T4_T6_E12temp_storage;
	add.s32 	%r168, %r167, %r166;
	st.shared.f64 	[%r168+24], %fd263;
$L__BB5_19:
	bar.sync 	0;
	setp.ne.s32 	%p33, %r1, 0;
	@%p33 bra 	$L__BB5_37;
	setp.gt.s32 	%p34, %r36, 32;
	ld.shared.f64 	%fd143, [_ZZN3cub18CUB_300001_SM_10006detail6reduce28DeviceReduceSingleTileKernelINS2_10policy_hubIdjN4cuda3std3__44plusIdEEE10Policy1000EPdSC_iS9_ddNS7_10__identityEEEvT0_T1_T2_T3_T4_T6_E12temp_storage+32];
	add.f64 	%fd144, %fd263, %fd143;
	selp.f64 	%fd145, %fd144, %fd263, %p34;
	setp.gt.s32 	%p35, %r36, 64;
	ld.shared.f64 	%fd146, [_ZZN3cub18CUB_300001_SM_10006detail6reduce28DeviceReduceSingleTileKernelINS2_10policy_hubIdjN4cuda3std3__44plusIdEEE10Policy1000EPdSC_iS9_ddNS7_10__identityEEEvT0_T1_T2_T3_T4_T6_E12temp_storage+40];
	add.f64 	%fd147, %fd146, %fd145;
	selp.f64 	%fd148, %fd147, %fd145, %p35;
	setp.gt.s32 	%p36, %r36, 96;
	ld.shared.f64 	%fd149, [_ZZN3cub18CUB_300001_SM_10006detail6reduce28DeviceReduceSingleTileKernelINS2_10policy_hubIdjN4cuda3std3__44plusIdEEE10Policy1000EPdSC_iS9_ddNS7_10__identityEEEvT0_T1_T2_T3_T4_T6_E12temp_storage+48];
	add.f64 	%fd150, %fd149, %fd148;
	selp.f64 	%fd151, %fd150, %fd148, %p36;
	setp.gt.s32 	%p37, %r36, 128;
	ld.shared.f64 	%fd152, [_ZZN3cub18CUB_300001_SM_10006detail6reduce28DeviceReduceSingleTileKernelINS2_10policy_hubIdjN4cuda3std3__44plusIdEEE10Policy1000EPdSC_iS9_ddNS7_10__identityEEEvT0_T1_T2_T3_T4_T6_E12temp_storage+56];
	add.f64 	%fd153, %fd152, %fd151;
	selp.f64 	%fd154, %fd153, %fd151, %p37;
	setp.gt.s32 	%p38, %r36, 160;
	ld.shared.f64 	%fd155, [_ZZN3cub18CUB_300001_SM_10006detail6reduce28DeviceReduceSingleTileKernelINS2_10policy_hubIdjN4cuda3std3__44plusIdEEE10Policy1000EPdSC_iS9_ddNS7_10__identityEEEvT0_T1_T2_T3_T4_T6_E12temp_storage+64];
	add.f64 	%fd156, %fd155, %fd154;
	selp.f64 	%fd157, %fd156, %fd154, %p38;
	setp.gt.s32 	%p39, %r36, 192;
	ld.shared.f64 	%fd158, [_ZZN3cub18CUB_300001_SM_10006detail6reduce28DeviceReduceSingleTileKernelINS2_10policy_hubIdjN4cuda3std3__44plusIdEEE10Policy1000EPdSC_iS9_ddNS7_10__identityEEEvT0_T1_T2_T3_T4_T6_E12temp_storage+72];
	add.f64 	%fd159, %fd158, %fd157;
	selp.f64 	%fd160, %fd159, %fd157, %p39;
	setp.gt.s32 	%p40, %r36, 224;
	ld.shared.f64 	%fd161, [_ZZN3cub18CUB_300001_SM_10006detail6reduce28DeviceReduceSingleTileKernelINS2_10policy_hubIdjN4cuda3std3__44plusIdEEE10Policy1000EPdSC_iS9_ddNS7_10__identityEEEvT0_T1_T2_T3_T4_T6_E12temp_storage+80];
	add.f64 	%fd162, %fd161, %fd160;
	selp.f64 	%fd163, %fd162, %fd160, %p40;
	setp.gt.s32 	%p41, %r36, 256;
	ld.shared.f64 	%fd164, [_ZZN3cub18CUB_300001_SM_10006detail6reduce28DeviceReduceSingleTileKernelINS2_10policy_hubIdjN4cuda3std3__44plusIdEEE10Policy1000EPdSC_iS9_ddNS7_10__identityEEEvT0_T1_T2_T3_T4_T6_E12temp_storage+88];
	add.f64 	%fd165, %fd164, %fd163;
	selp.f64 	%fd166, %fd165, %fd163, %p41;
	setp.gt.s32 	%p42, %r36, 288;
	ld.shared.f64 	%fd167, [_ZZN3cub18CUB_300001_SM_10006detail6reduce28DeviceReduceSingleTileKernelINS2_10policy_hubIdjN4cuda3std3__44plusIdEEE10Policy1000EPdSC_iS9_ddNS7_10__identityEEEvT0_T1_T2_T3_T4_T6_E12temp_storage+96];
	add.f64 	%fd168, %fd167, %fd166;
	selp.f64 	%fd169, %fd168, %fd166, %p42;
	setp.gt.s32 	%p43, %r36, 320;
	ld.shared.f64 	%fd170, [_ZZN3cub18CUB_300001_SM_10006detail6reduce28DeviceReduceSingleTileKernelINS2_10policy_hubIdjN4cuda3std3__44plusIdEEE10Policy1000EPdSC_iS9_ddNS7_10__identityEEEvT0_T1_T2_T3_T4_T6_E12temp_storage+104];
	add.f64 	%fd171, %fd170, %fd169;
	selp.f64 	%fd172, %fd171, %fd169, %p43;
	setp.gt.s32 	%p44, %r36, 352;
	ld.shared.f64 	%fd173, [_ZZN3cub18CUB_300001_SM_10006detail6reduce28DeviceReduceSingleTileKernelINS2_10policy_hubIdjN4cuda3std3__44plusIdEEE10Policy1000EPdSC_iS9_ddNS7_10__identityEEEvT0_T1_T2_T3_T4_T6_E12temp_storage+112];
	add.f64 	%fd174, %fd173, %fd172;
	selp.f64 	%fd175, %fd174, %fd172, %p44;
	setp.gt.s32 	%p45, %r36, 384;
	ld.shared.f64 	%fd176, [_ZZN3cub18CUB_300001_SM_10006detail6reduce28DeviceReduceSingleTileKernelINS2_10policy_hubIdjN4cuda3std3__44plusIdEEE10Policy1000EPdSC_iS9_ddNS7_10__identityEEEvT0_T1_T2_T3_T4_T6_E12temp_storage+120];
	add.f64 	%fd177, %fd176, %fd175;
	selp.f64 	%fd178, %fd177, %fd175, %p45;
	setp.gt.s32 	%p46, %r36, 416;
	ld.shared.f64 	%fd179, [_ZZN3cub18CUB_300001_SM_10006detail6reduce28DeviceReduceSingleTileKernelINS2_10policy_hubIdjN4cuda3std3__44plusIdEEE10Policy1000EPdSC_iS9_ddNS7_10__identityEEEvT0_T1_T2_T3_T4_T6_E12temp_storage+128];
	add.f64 	%fd180, %fd179, %fd178;
	selp.f64 	%fd181, %fd180, %fd178, %p46;
	setp.gt.s32 	%p47, %r36, 448;
	ld.shared.f64 	%fd182, [_ZZN3cub18CUB_300001_SM_10006detail6reduce28DeviceReduceSingleTileKernelINS2_10policy_hubIdjN4cuda3std3__44plusIdEEE10Policy1000EPdSC_iS9_ddNS7_10__identityEEEvT0_T1_T2_T3_T4_T6_E12temp_storage+136];
	add.f64 	%fd183, %fd182, %fd181;
	selp.f64 	%fd184, %fd183, %fd181, %p47;
	setp.gt.s32 	%p48, %r36, 480;
	ld.shared.f64 	%fd185, [_ZZN3cub18CUB_300001_SM_10006detail6reduce28DeviceReduceSingleTileKernelINS2_10policy_hubIdjN4cuda3std3__44plusIdEEE10Policy1000EPdSC_iS9_ddNS7_10__identityEEEvT0_T1_T2_T3_T4_T6_E12temp_storage+144];
	add.f64 	%fd186, %fd185, %fd184;
	selp.f64 	%fd187, %fd186, %fd184, %p48;
	setp.gt.s32 	%p49, %r36, 512;
	ld.shared.f64 	%fd188, [_ZZN3cub18CUB_300001_SM_10006detail6reduce28DeviceReduceSingleTileKernelINS2_10policy_hubIdjN4cuda3std3__44plusIdEEE10Policy1000EPdSC_iS9_ddNS7_10__identityEEEvT0_T1_T2_T3_T4_T6_E12temp_storage+152];
	add.f64 	%fd189, %fd188, %fd187;
	selp.f64 	%fd190, %fd189, %fd187, %p49;
	setp.gt.s32 	%p50, %r36, 544;
	ld.shared.f64 	%fd191, [_ZZN3cub18CUB_300001_SM_10006detail6reduce28DeviceReduceSingleTileKernelINS2_10policy_hubIdjN4cuda3std3__44plusIdEEE10Policy1000EPdSC_iS9_ddNS7_10__identityEEEvT0_T1_T2_T3_T4_T6_E12temp_storage+160];
	add.f64 	%fd192, %fd191, %fd190;
	selp.f64 	%fd193, %fd192, %fd190, %p50;
	setp.gt.s32 	%p51, %r36, 576;
	ld.shared.f64 	%fd194, [_ZZN3cub18CUB_300001_SM_10006detail6reduce28DeviceReduceSingleTileKernelINS2_10policy_hubIdjN4cuda3std3__44plusIdEEE10Policy1000EPdSC_iS9_ddNS7_10__identityEEEvT0_T1_T2_T3_T4_T6_E12temp_storage+168];
	add.f64 	%fd195, %fd194, %fd193;
	selp.f64 	%fd196, %fd195, %fd193, %p51;
	setp.gt.s32 	%p52, %r36, 608;
	ld.shared.f64 	%fd197, [_ZZN3cub18CUB_300001_SM_10006detail6reduce28DeviceReduceSingleTileKernelINS2_10policy_hubIdjN4cuda3std3__44plusIdEEE10Policy1000EPdSC_iS9_ddNS7_10__identityEEEvT0_T1_T2_T3_T4_T6_E12temp_storage+176];
	add.f64 	%fd198, %fd197, %fd196;
	selp.f64 	%fd263, %fd198, %fd196, %p52;
	bra.uni 	$L__BB5_37;
$L__BB5_21:
	mov.u32 	%r14, %tid.x;
	mul.wide.u32 	%rd27, %r14, 8;
	add.s64 	%rd12, %rd9, %rd27;
	// begin inline asm
	ld.global.nc.u64 %rd11, [%rd12];
	// end inline asm
	mov.b64 	%fd31, %rd11;
	add.s64 	%rd14, %rd12, 5120;
	// begin inline asm
	ld.global.nc.u64 %rd13, [%rd14];
	// end inline asm
	mov.b64 	%fd32, %rd13;
	add.s64 	%rd16, %rd12, 10240;
	// begin inline asm
	ld.global.nc.u64 %rd15, [%rd16];
	// end inline asm
	mov.b64 	%fd33, %rd15;
	add.s64 	%rd18, %rd12, 15360;
	// begin inline asm
	ld.global.nc.u64 %rd17, [%rd18];
	// end inline asm
	mov.b64 	%fd34, %rd17;
	add.s64 	%rd20, %rd12, 20480;
	// begin inline asm
	ld.global.nc.u64 %rd19, [%rd20];
	// end inline asm
	mov.b64 	%fd35, %rd19;
	add.s64 	%rd22, %rd12, 25600;
	// begin inline asm
	ld.global.nc.u64 %rd21, [%rd22];
	// end inline asm
	mov.b64 	%fd36, %rd21;
	add.s64 	%rd24, %rd12, 30720;
	// begin inline asm
	ld.global.nc.u64 %rd23, [%rd24];
	// end inline asm
	mov.b64 	%fd37, %rd23;
	add.s64 	%rd26, %rd12, 35840;
	// begin inline asm
	ld.global.nc.u64 %rd25, [%rd26];
	// end inline asm
	mov.b64 	%fd38, %rd25;
	add.f64 	%fd39, %fd31, %fd32;
	add.f64 	%fd40, %fd39, %fd33;
	add.f64 	%fd41, %fd40, %fd34;
	add.f64 	%fd42, %fd41, %fd35;
	add.f64 	%fd43, %fd42, %fd36;
	add.f64 	%fd44, %fd43, %fd37;
	add.f64 	%fd262, %fd44, %fd38;
	setp.lt.u32 	%p3, %r36, 10240;
	mov.b32 	%r232, 5120;
	@%p3 bra 	$L__BB5_25;
	add.s32 	%r15, %r36, -5120;
	mov.b32 	%r232, 5120;
$L__BB5_23:
	mul.wide.s32 	%rd44, %r232, 8;
	add.s64 	%rd29, %rd12, %rd44;
	// begin inline asm
	ld.global.nc.u64 %rd28, [%rd29];
	// end inline asm
	mov.b64 	%fd45, %rd28;
	add.s64 	%rd31, %rd29, 5120;
	// begin inline asm
	ld.global.nc.u64 %rd30, [%rd31];
	// end inline asm
	mov.b64 	%fd46, %rd30;
	add.s64 	%rd33, %rd29, 10240;
	// begin inline asm
	ld.global.nc.u64 %rd32, [%rd33];
	// end inline asm
	mov.b64 	%fd47, %rd32;
	add.s64 	%rd35, %rd29, 15360;
	// begin inline asm
	ld.global.nc.u64 %rd34, [%rd35];
	// end inline asm
	mov.b64 	%fd48, %rd34;
	add.s64 	%rd37, %rd29, 20480;
	// begin inline asm
	ld.global.nc.u64 %rd36, [%rd37];
	// end inline asm
	mov.b64 	%fd49, %rd36;
	add.s64 	%rd39, %rd29, 25600;
	// begin inline asm
	ld.global.nc.u64 %rd38, [%rd39];
	// end inline asm
	mov.b64 	%fd50, %rd38;
	add.s64 	%rd41, %rd29, 30720;
	// begin inline asm
	ld.global.nc.u64 %rd40, [%rd41];
	// end inline asm
	mov.b64 	%fd51, %rd40;
	add.s64 	%rd43, %rd29, 35840;
	// begin inline asm
	ld.global.nc.u64 %rd42, [%rd43];
	// end inline asm
	mov.b64 	%fd52, %rd42;
	add.f64 	%fd53, %fd262, %fd45;
	add.f64 	%fd54, %fd53, %fd46;
	add.f64 	%fd55, %fd54, %fd47;
	add.f64 	%fd56, %fd55, %fd48;
	add.f64 	%fd57, %fd56, %fd49;
	add.f64 	%fd58, %fd57, %fd50;
	add.f64 	%fd59, %fd58, %fd51;
	add.f64 	%fd262, %fd59, %fd52;
	sub.s32 	%r39, %r36, %r232;
	setp.lt.s32 	%p4, %r39, 5120;
	@%p4 bra 	$L__BB5_33;
	add.s32 	%r232, %r232, 5120;
	setp.le.s32 	%p5, %r232, %r15;
	@%p5 bra 	$L__BB5_23;
$L__BB5_25:
	setp.le.s32 	%p6, %r36, %r232;
	@%p6 bra 	$L__BB5_33;
	sub.s32 	%r19, %r36, %r232;
	setp.ge.s32 	%p7, %r14, %r19;
	@%p7 bra 	$L__BB5_33;
	not.b32 	%r40, %r14;
	add.s32 	%r41, %r36, %r40;
	sub.s32 	%r20, %r41, %r232;
	mul.hi.u32 	%r42, %r20, -858993459;
	shr.u32 	%r43, %r42, 9;
	add.s32 	%r21, %r43, 1;
	and.b32  	%r44, %r43, 3;
	setp.eq.s32 	%p8, %r44, 3;
	mov.u32 	%r236, %r14;
	@%p8 bra 	$L__BB5_30;
	add.s32 	%r234, %r14, %r232;
	and.b32  	%r45, %r21, 3;
	neg.s32 	%r233, %r45;
	mov.u32 	%r236, %r14;
$L__BB5_29:
	.pragma "nounroll";
	mul.wide.u32 	%rd47, %r234, 8;
	add.s64 	%rd46, %rd9, %rd47;
	// begin inline asm
	ld.global.nc.u64 %rd45, [%rd46];
	// end inline asm
	mov.b64 	%fd61, %rd45;
	add.f64 	%fd262, %fd262, %fd61;
	add.s32 	%r236, %r236, 640;
	add.s32 	%r234, %r234, 640;
	add.s32 	%r233, %r233, 1;
	setp.ne.s32 	%p9, %r233, 0;
	@%p9 bra 	$L__BB5_29;
$L__BB5_30:
	setp.lt.u32 	%p10, %r20, 1920;
	@%p10 bra 	$L__BB5_33;
	cvt.u64.u32 	%rd48, %r236;
	cvt.u64.u32 	%rd49, %r232;
	add.s64 	%rd50, %rd48, %rd49;
	shl.b64 	%rd51, %rd50, 3;
	add.s64 	%rd52, %rd51, %rd9;
	add.s64 	%rd108, %rd52, 10240;
	add.s32 	%r237, %r236, %r232;
$L__BB5_32:
	mul.wide.u32 	%rd61, %r237, 8;
	add.s64 	%rd54, %rd9, %rd61;
	// begin inline asm
	ld.global.nc.u64 %rd53, [%rd54];
	// end inline asm
	mov.b64 	%fd62, %rd53;
	add.f64 	%fd63, %fd262, %fd62;
	add.s64 	%rd56, %rd108, -5120;
	// begin inline asm
	ld.global.nc.u64 %rd55, [%rd56];
	// end inline asm
	mov.b64 	%fd64, %rd55;
	add.f64 	%fd65, %fd63, %fd64;
	// begin inline asm
	ld.global.nc.u64 %rd57, [%rd108];
	// end inline asm
	mov.b64 	%fd66, %rd57;
	add.f64 	%fd67, %fd65, %fd66;
	add.s64 	%rd60, %rd108, 5120;
	// begin inline asm
	ld.global.nc.u64 %rd59, [%rd60];
	// end inline asm
	mov.b64 	%fd68, %rd59;
	add.f64 	%fd262, %fd67, %fd68;
	add.s32 	%r236, %r236, 2560;
	add.s64 	%rd108, %rd108, 20480;
	add.s32 	%r237, %r237, 2560;
	setp.lt.s32 	%p11, %r236, %r19;
	@%p11 bra 	$L__BB5_32;
$L__BB5_33:
	// begin inline asm
	mov.u32 %r46, %laneid;
	// end inline asm
	mov.b64 	%rd62, %fd262;
	mov.b64 	{%r48, %r53}, %rd62;
	mov.b32 	%r54, 1;
	mov.b32 	%r95, 31;
	mov.b32 	%r96, -1;
	// begin inline asm
	shfl.sync.down.b32 %r47, %r48, %r54, %r95, %r96;
	// end inline asm
	// begin inline asm
	shfl.sync.down.b32 %r52, %r53, %r54, %r95, %r96;
	// end inline asm
	mov.b64 	%rd63, {%r47, %r52};
	mov.b64 	%fd69, %rd63;
	setp.gt.s32 	%p12, %r46, 30;
	add.f64 	%fd70, %fd262, %fd69;
	selp.f64 	%fd71, %fd262, %fd70, %p12;
	mov.b64 	%rd64, %fd71;
	mov.b64 	{%r58, %r63}, %rd64;
	mov.b32 	%r64, 2;
	// begin inline asm
	shfl.sync.down.b32 %r57, %r58, %r64, %r95, %r96;
	// end inline asm
	// begin inline asm
	shfl.sync.down.b32 %r62, %r63, %r64, %r95, %r96;
	// end inline asm
	mov.b64 	%rd65, {%r57, %r62};
	mov.b64 	%fd72, %rd65;
	setp.gt.s32 	%p13, %r46, 29;
	add.f64 	%fd73, %fd71, %fd72;
	selp.f64 	%fd74, %fd71, %fd73, %p13;
	mov.b64 	%rd66, %fd74;
	mov.b64 	{%r68, %r73}, %rd66;
	mov.b32 	%r74, 4;
	// begin inline asm
	shfl.sync.down.b32 %r67, %r68, %r74, %r95, %r96;
	// end inline asm
	// begin inline asm
	shfl.sync.down.b32 %r72, %r73, %r74, %r95, %r96;
	// end inline asm
	mov.b64 	%rd67, {%r67, %r72};
	mov.b64 	%fd75, %rd67;
	setp.gt.s32 	%p14, %r46, 27;
	add.f64 	%fd76, %fd74, %fd75;
	selp.f64 	%fd77, %fd74, %fd76, %p14;
	mov.b64 	%rd68, %fd77;
	mov.b64 	{%r78, %r83}, %rd68;
	mov.b32 	%r84, 8;
	// begin inline asm
	shfl.sync.down.b32 %r77, %r78, %r84, %r95, %r96;
	// end inline asm
	// begin inline asm
	shfl.sync.down.b32 %r82, %r83, %r84, %r95, %r96;
	// end inline asm
	mov.b64 	%rd69, {%r77, %r82};
	mov.b64 	%fd78, %rd69;
	setp.gt.s32 	%p15, %r46, 23;
	add.f64 	%fd79, %fd77, %fd78;
	selp.f64 	%fd80, %fd77, %fd79, %p15;
	mov.b64 	%rd70, %fd80;
	mov.b64 	{%r88, %r93}, %rd70;
	mov.b32 	%r94, 16;
	// begin inline asm
	shfl.sync.down.b32 %r87, %r88, %r94, %r95, %r96;
	// end inline asm
	// begin inline asm
	shfl.sync.down.b32 %r92, %r93, %r94, %r95, %r96;
	// end inline asm
	mov.b64 	%rd71, {%r87, %r92};
	mov.b64 	%fd81, %rd71;
	setp.gt.s32 	%p16, %r46, 15;
	add.f64 	%fd26, %fd80, %fd81;
	selp.f64 	%fd263, %fd80, %fd26, %p16;
	setp.ne.s32 	%p17, %r46, 0;
	@%p17 bra 	$L__BB5_35;
	shr.u32 	%r97, %r14, 2;
	and.b32  	%r98, %r97, 248;
	mov.u32 	%r99, _ZZN3cub18CUB_300001_SM_10006detail6reduce28DeviceReduceSingleTileKernelINS2_10policy_hubIdjN4cuda3std3__44plusIdEEE10Policy1000EPdSC_iS9_ddNS7_10__identityEEEvT0_T1_T2_T3_T4_T6_E12temp_storage;
	add.s32 	%r100, %r99, %r98;
	st.shared.f64 	[%r100+24], %fd26;
$L__BB5_35:
	bar.sync 	0;
	setp.ne.s32 	%p18, %r14, 0;
	@%p18 bra 	$L__BB5_37;
	ld.shared.f64 	%fd82, [_ZZN3cub18CUB_300001_SM_10006detail6reduce28DeviceReduceSingleTileKernelINS2_10policy_hubIdjN4cuda3std3__44plusIdEEE10Policy1000EPdSC_iS9_ddNS7_10__identityEEEvT0_T1_T2_T3_T4_T6_E12temp_storage+32];
	add.f64 	%fd83, %fd263, %fd82;
	ld.shared.f64 	%fd84, [_ZZN3cub18CUB_300001_SM_10006detail6reduce28DeviceReduceSingleTileKernelINS2_10policy_hubIdjN4cuda3std3__44plusIdEEE10Policy1000EPdSC_iS9_ddNS7_10__identityEEEvT0_T1_T2_T3_T4_T6_E12temp_storage+40];
	add.f64 	%fd85, %fd83, %fd84;
	ld.shared.f64 	%fd86, [_ZZN3cub18CUB_300001_SM_10006detail6reduce28DeviceReduceSingleTileKernelINS2_10policy_hubIdjN4cuda3std3__44plusIdEEE10Policy1000EPdSC_iS9_ddNS7_10__identityEEEvT0_T1_T2_T3_T4_T6_E12temp_storage+48];
	add.f64 	%fd87, %fd85, %fd86;
	ld.shared.f64 	%fd88, [_ZZN3cub18CUB_300001_SM_10006detail6reduce28DeviceReduceSingleTileKernelINS2_10policy_hubIdjN4cuda3std3__44plusIdEEE10Policy1000EPdSC_iS9_ddNS7_10__identityEEEvT0_T1_T2_T3_T4_T6_E12temp_storage+56];
	add.f64 	%fd89, %fd87, %fd88;
	ld.shared.f64 	%fd90, [_ZZN3cub18CUB_300001_SM_10006detail6reduce28DeviceReduceSingleTileKernelINS2_10policy_hubIdjN4cuda3std3__44plusIdEEE10Policy1000EPdSC_iS9_ddNS7_10__identityEEEvT0_T1_T2_T3_T4_T6_E12temp_storage+64];
	add.f64 	%fd91, %fd89, %fd90;
	ld.shared.f64 	%fd92, [_ZZN3cub18CUB_300001_SM_10006detail6reduce28DeviceReduceSingleTileKernelINS2_10policy_hubIdjN4cuda3std3__44plusIdEEE10Policy1000EPdSC_iS9_ddNS7_10__identityEEEvT0_T1_T2_T3_T4_T6_E12temp_storage+72];
	add.f64 	%fd93, %fd91, %fd92;
	ld.shared.f64 	%fd94, [_ZZN3cub18CUB_300001_SM_10006detail6reduce28DeviceReduceSingleTileKernelINS2_10policy_hubIdjN4cuda3std3__44plusIdEEE10Policy1000EPdSC_iS9_ddNS7_10__identityEEEvT0_T1_T2_T3_T4_T6_E12temp_storage+80];
	add.f64 	%fd95, %fd93, %fd94;
	ld.shared.f64 	%fd96, [_ZZN3cub18CUB_300001_SM_10006detail6reduce28DeviceReduceSingleTileKernelINS2_10policy_hubIdjN4cuda3std3__44plusIdEEE10Policy1000EPdSC_iS9_ddNS7_10__identityEEEvT0_T1_T2_T3_T4_T6_E12temp_storage+88];
	add.f64 	%fd97, %fd95, %fd96;
	ld.shared.f64 	%fd98, [_ZZN3cub18CUB_300001_SM_10006detail6reduce28DeviceReduceSingleTileKernelINS2_10policy_hubIdjN4cuda3std3__44plusIdEEE10Policy1000EPdSC_iS9_ddNS7_10__identityEEEvT0_T1_T2_T3_T4_T6_E12temp_storage+96];
	add.f64 	%fd99, %fd97, %fd98;
	ld.shared.f64 	%fd100, [_ZZN3cub18CUB_300001_SM_10006detail6reduce28DeviceReduceSingleTileKernelINS2_10policy_hubIdjN4cuda3std3__44plusIdEEE10Policy1000EPdSC_iS9_ddNS7_10__identityEEEvT0_T1_T2_T3_T4_T6_E12temp_storage+104];
	add.f64 	%fd101, %fd99, %fd100;
	ld.shared.f64 	%fd102, [_ZZN3cub18CUB_300001_SM_10006detail6reduce28DeviceReduceSingleTileKernelINS2_10policy_hubIdjN4cuda3std3__44plusIdEEE10Policy1000EPdSC_iS9_ddNS7_10__identityEEEvT0_T1_T2_T3_T4_T6_E12temp_storage+112];
	add.f64 	%fd103, %fd101, %fd102;
	ld.shared.f64 	%fd104, [_ZZN3cub18CUB_300001_SM_10006detail6reduce28DeviceReduceSingleTileKernelINS2_10policy_hubIdjN4cuda3std3__44plusIdEEE10Policy1000EPdSC_iS9_ddNS7_10__identityEEEvT0_T1_T2_T3_T4_T6_E12temp_storage+120];
	add.f64 	%fd105, %fd103, %fd104;
	ld.shared.f64 	%fd106, [_ZZN3cub18CUB_300001_SM_10006detail6reduce28DeviceReduceSingleTileKernelINS2_10policy_hubIdjN4cuda3std3__44plusIdEEE10Policy1000EPdSC_iS9_ddNS7_10__identityEEEvT0_T1_T2_T3_T4_T6_E12temp_storage+128];
	add.f64 	%fd107, %fd105, %fd106;
	ld.shared.f64 	%fd108, [_ZZN3cub18CUB_300001_SM_10006detail6reduce28DeviceReduceSingleTileKernelINS2_10policy_hubIdjN4cuda3std3__44plusIdEEE10Policy1000EPdSC_iS9_ddNS7_10__identityEEEvT0_T1_T2_T3_T4_T6_E12temp_storage+136];
	add.f64 	%fd109, %fd107, %fd108;
	ld.shared.f64 	%fd110, [_ZZN3cub18CUB_300001_SM_10006detail6reduce28DeviceReduceSingleTileKernelINS2_10policy_hubIdjN4cuda3std3__44plusIdEEE10Policy1000EPdSC_iS9_ddNS7_10__identityEEEvT0_T1_T2_T3_T4_T6_E12temp_storage+144];
	add.f64 	%fd111, %fd109, %fd110;
	ld.shared.f64 	%fd112, [_ZZN3cub18CUB_300001_SM_10006detail6reduce28DeviceReduceSingleTileKernelINS2_10policy_hubIdjN4cuda3std3__44plusIdEEE10Policy1000EPdSC_iS9_ddNS7_10__identityEEEvT0_T1_T2_T3_T4_T6_E12temp_storage+152];
	add.f64 	%fd113, %fd111, %fd112;
	ld.shared.f64 	%fd114, [_ZZN3cub18CUB_300001_SM_10006detail6reduce28DeviceReduceSingleTileKernelINS2_10policy_hubIdjN4cuda3std3__44plusIdEEE10Policy1000EPdSC_iS9_ddNS7_10__identityEEEvT0_T1_T2_T3_T4_T6_E12temp_storage+160];
	add.f64 	%fd115, %fd113, %fd114;
	ld.shared.f64 	%fd116, [_ZZN3cub18CUB_300001_SM_10006detail6reduce28DeviceReduceSingleTileKernelINS2_10policy_hubIdjN4cuda3std3__44plusIdEEE10Policy1000EPdSC_iS9_ddNS7_10__identityEEEvT0_T1_T2_T3_T4_T6_E12temp_storage+168];
	add.f64 	%fd117, %fd115, %fd116;
	ld.shared.f64 	%fd118, [_ZZN3cub18CUB_300001_SM_10006detail6reduce28DeviceReduceSingleTileKernelINS2_10policy_hubIdjN4cuda3std3__44plusIdEEE10Policy1000EPdSC_iS9_ddNS7_10__identityEEEvT0_T1_T2_T3_T4_T6_E12temp_storage+176];
	add.f64 	%fd263, %fd117, %fd118;
$L__BB5_37:
	mov.u32 	%r224, %tid.x;
	setp.ne.s32 	%p60, %r224, 0;
	@%p60 bra 	$L__BB5_39;
	add.f64 	%fd249, %fd30, %fd263;
	st.global.f64 	[%rd1], %fd249;
$L__BB5_39:
	ret;

}
	// .globl	_ZN3cub18CUB_300001_SM_10006detail6reduce28DeviceReduceSingleTileKernelINS2_10policy_hubIdyN4cuda3std3__44plusIdEEE10Policy1000EN6thrust24THRUST_300001_SM_1000_NS6detail15normal_iteratorINSD_10device_ptrIiEEEEPdyS9_dd6squareIdEEEvT0_T1_T2_T3_T4_T6_
.visible .entry _ZN3cub18CUB_300001_SM_10006detail6reduce28DeviceReduceSingleTileKernelINS2_10policy_hubIdyN4cuda3std3__44plusIdEEE10Policy1000EN6thrust24THRUST_300001_SM_1000_NS6detail15normal_iteratorINSD_10device_ptrIiEEEEPdyS9_dd6squareIdEEEvT0_T1_T2_T3_T4_T6_(
	.param .align 8 .b8 _ZN3cub18CUB_300001_SM_10006detail6reduce28DeviceReduceSingleTileKernelINS2_10policy_hubIdyN4cuda3std3__44plusIdEEE10Policy1000EN6thrust24THRUST_300001_SM_1000_NS6detail15normal_iteratorINSD_10device_ptrIiEEEEPdyS9_dd6squareIdEEEvT0_T1_T2_T3_T4_T6__param_0[8],
	.param .u64 .ptr .align 1 _ZN3cub18CUB_300001_SM_10006detail6reduce28DeviceReduceSingleTileKernelINS2_10policy_hubIdyN4cuda3std3__44plusIdEEE10Policy1000EN6thrust24THRUST_300001_SM_1000_NS6detail15normal_iteratorINSD_10device_ptrIiEEEEPdyS9_dd6squareIdEEEvT0_T1_T2_T3_T4_T6__param_1,
	.param .u64 _ZN3cub18CUB_300001_SM_10006detail6reduce28DeviceReduceSingleTileKernelINS2_10policy_hubIdyN4cuda3std3__44plusIdEEE10Policy1000EN6thrust24THRUST_300001_SM_1000_NS6detail15normal_iteratorINSD_10device_ptrIiEEEEPdyS9_dd6squareIdEEEvT0_T1_T2_T3_T4_T6__param_2,
	.param .align 1 .b8 _ZN3cub18CUB_300001_SM_10006detail6reduce28DeviceReduceSingleTileKernelINS2_10policy_hubIdyN4cuda3std3__44plusIdEEE10Policy1000EN6thrust24THRUST_300001_SM_1000_NS6detail15normal_iteratorINSD_10device_ptrIiEEEEPdyS9_dd6squareIdEEEvT0_T1_T2_T3_T4_T6__param_3[1],
	.param .f64 _ZN3cub18CUB_300001_SM_10006detail6reduce28DeviceReduceSingleTileKernelINS2_10policy_hubIdyN4cuda3std3__44plusIdEEE10Policy1000EN6thrust24THRUST_300001_SM_1000_NS6detail15normal_iteratorINSD_10device_ptrIiEEEEPdyS9_dd6squareIdEEEvT0_T1_T2_T3_T4_T6__param_4,
	.param .align 4 .b8 _ZN3cub18CUB_300001_SM_10006detail6reduce28DeviceReduceSingleTileKernelINS2_10policy_hubIdyN4cuda3std3__44plusIdEEE10Policy1000EN6thrust24THRUST_300001_SM_1000_NS6detail15normal_iteratorINSD_10device_ptrIiEEEEPdyS9_dd6squareIdEEEvT0_T1_T2_T3_T4_T6__param_5[4]
)
.maxntid 512
.minnctapersm 1
{
	.reg .pred 	%p<317>;
	.reg .b32 	%r<519>;
	.reg .b64 	%rd<74>;
	.reg .b64 	%fd<742>;
	// demoted variable
	.shared .align 8 .b8 _ZZN3cub18CUB_300001_SM_10006detail6reduce28DeviceReduceSingleTileKernelINS2_10policy_hubIdyN4cuda3std3__44plusIdEEE10Policy1000EN6thrust24THRUST_300001_SM_1000_NS6detail15normal_iteratorINSD_10device_ptrIiEEEEPdyS9_dd6squareIdEEEvT0_T1_T2_T3_T4_T6_E12temp_storage[152];
	ld.param.u32 	%r61, [_ZN3cub18CUB_300001_SM_10006detail6reduce28DeviceReduceSingleTileKernelINS2_10policy_hubIdyN4cuda3std3__44plusIdEEE10Policy1000EN6thrust24THRUST_300001_SM_1000_NS6detail15normal_iteratorINSD_10device_ptrIiEEEEPdyS9_dd6squareIdEEEvT0_T1_T2_T3_T4_T6__param_5];
	ld.param.u64 	%rd21, [_ZN3cub18CUB_300001_SM_10006detail6reduce28DeviceReduceSingleTileKernelINS2_10policy_hubIdyN4cuda3std3__44plusIdEEE10Policy1000EN6thrust24THRUST_300001_SM_1000_NS6detail15normal_iteratorINSD_10device_ptrIiEEEEPdyS9_dd6squareIdEEEvT0_T1_T2_T3_T4_T6__param_0];
	ld.param.u64 	%rd23, [_ZN3cub18CUB_300001_SM_10006detail6reduce28DeviceReduceSingleTileKernelINS2_10policy_hubIdyN4cuda3std3__44plusIdEEE10Policy1000EN6thrust24THRUST_300001_SM_1000_NS6detail15normal_iteratorINSD_10device_ptrIiEEEEPdyS9_dd6squareIdEEEvT0_T1_T2_T3_T4_T6__param_1];
	ld.param.u64 	%rd22, [_ZN3cub18CUB_300001_SM_10006detail6reduce28DeviceReduceSingleTileKernelINS2_10policy_hubIdyN4cuda3std3__44plusIdEEE10Policy1000EN6thrust24THRUST_300001_SM_1000_NS6detail15normal_iteratorINSD_10device_ptrIiEEEEPdyS9_dd6squareIdEEEvT0_T1_T2_T3_T4_T6__param_2];
	ld.param.f64 	%fd202, [_ZN3cub18CUB_300001_SM_10006detail6reduce28DeviceReduceSingleTileKernelINS2_10policy_hubIdyN4cuda3std3__44plusIdEEE10Policy1000EN6thrust24THRUST_300001_SM_1000_NS6detail15normal_iteratorINSD_10device_ptrIiEEEEPdyS9_dd6squareIdEEEvT0_T1_T2_T3_T4_T6__param_4];
	cvta.to.global.u64 	%rd1, %rd23;
	setp.ne.s64 	%p3, %rd22, 0;
	@%p3 bra 	$L__BB6_3;
	mov.u32 	%r509, %tid.x;
	setp.ne.s32 	%p316, %r509, 0;
	@%p316 bra 	$L__BB6_167;
	st.global.f64 	[%rd1], %fd202;
	bra.uni 	$L__BB6_167;
$L__BB6_3:
	cvta.to.global.u64 	%rd2, %rd21;
	setp.gt.u64 	%p4, %rd22, 3583;
	@%p4 bra 	$L__BB6_54;
	cvt.u32.u64 	%r2, %rd22;
	mov.u32 	%r3, %tid.x;
	setp.ge.u32 	%p212, %r3, %r2;
	mov.f64 	%fd714, 0d0000000000000000;
	mov.u32 	%r513, %r3;
	@%p212 bra 	$L__BB6_13;
	mul.wide.u32 	%rd45, %r3, 4;
	add.s64 	%rd46, %rd2, %rd45;
	ld.global.u32 	%r318, [%rd46];
	cvt.rn.f64.s32 	%fd514, %r318;
	cvt.rn.f64.s32 	%fd515, %r61;
	rcp.rn.f64 	%fd516, %fd515;
	add.f64 	%fd517, %fd514, 0d3FE0000000000000;
	mul.f64 	%fd1, %fd516, %fd517;
	{
	.reg .b32 %temp; 
	mov.b64 	{%temp, %r4}, %fd1;
	}
	mov.f64 	%fd518, 0d4000000000000000;
	{
	.reg .b32 %temp; 
	mov.b64 	{%temp, %r319}, %fd518;
	}
	and.b32  	%r6, %r319, 2146435072;
	setp.eq.s32 	%p213, %r6, 1062207488;
	abs.f64 	%fd2, %fd1;
	{ // callseq 73, 0
	.param .b64 param0;
	st.param.f64 	[param0], %fd2;
	.param .b64 retval0;
	call.uni (retval0), 
	__internal_accurate_pow, 
	(
	param0
	);
	ld.param.f64 	%fd519, [retval0];
	} // callseq 73
	setp.lt.s32 	%p214, %r4, 0;
	neg.f64 	%fd521, %fd519;
	selp.f64 	%fd522, %fd521, %fd519, %p213;
	selp.f64 	%fd703, %fd522, %fd519, %p214;
	setp.neu.f64 	%p215, %fd1, 0d0000000000000000;
	@%p215 bra 	$L__BB6_7;
	setp.eq.s32 	%p216, %r6, 1062207488;
	selp.b32 	%r320, %r4, 0, %p216;
	setp.lt.s32 	%p217, %r319, 0;
	or.b32  	%r321, %r320, 2146435072;
	selp.b32 	%r322, %r321, %r320, %p217;
	mov.b32 	%r323, 0;
	mov.b64 	%fd703, {%r323, %r322};
$L__BB6_7:
	add.f64 	%fd523, %fd1, 0d4000000000000000;
	{
	.reg .b32 %temp; 
	mov.b64 	{%temp, %r324}, %fd523;
	}
	and.b32  	%r325, %r324, 2146435072;
	setp.ne.s32 	%p218, %r325, 2146435072;
	@%p218 bra 	$L__BB6_12;
	setp.num.f64 	%p219, %fd1, %fd1;
	@%p219 bra 	$L__BB6_10;
	mov.f64 	%fd524, 0d4000000000000000;
	add.rn.f64 	%fd703, %fd1, %fd524;
	bra.uni 	$L__BB6_12;
$L__BB6_10:
	setp.neu.f64 	%p220, %fd2, 0d7FF0000000000000;
	@%p220 bra 	$L__BB6_12;
	setp.lt.s32 	%p221, %r4, 0;
	setp.eq.s32 	%p222, %r6, 1062207488;
	setp.lt.s32 	%p223, %r319, 0;
	selp.b32 	%r327, 0, 2146435072, %p223;
	and.b32  	%r328, %r319, 2147483647;
	setp.ne.s32 	%p224, %r328, 1071644672;
	or.b32  	%r329, %r327, -2147483648;
	selp.b32 	%r330, %r329, %r327, %p224;
	selp.b32 	%r331, %r330, %r327, %p222;
	selp.b32 	%r332, %r331, %r327, %p221;
	mov.b32 	%r333, 0;
	mov.b64 	%fd703, {%r333, %r332};
$L__BB6_12:
	setp.eq.f64 	%p225, %fd1, 0d3FF0000000000000;
	add.f64 	%fd525, %fd703, 0d3FF0000000000000;
	mov.f64 	%fd526, 0d4010000000000000;
	div.rn.f64 	%fd527, %fd526, %fd525;
	selp.f64 	%fd714, 0d4000000000000000, %fd527, %p225;
	add.s32 	%r513, %r3, 512;
$L__BB6_13:
	setp.ge.u32 	%p226, %r513, %r2;
	@%p226 bra 	$L__BB6_45;
	cvt.rn.f64.s32 	%fd529, %r61;
	rcp.rn.f64 	%fd11, %fd529;
	mov.f64 	%fd530, 0d4000000000000000;
	{
	.reg .b32 %temp; 
	mov.b64 	{%temp, %r9}, %fd530;
	}
	and.b32  	%r10, %r9, 2146435072;
	setp.eq.s32 	%p227, %r10, 1062207488;
	setp.lt.s32 	%p228, %r9, 0;
	selp.b32 	%r11, 0, 2146435072, %p228;
	and.b32  	%r334, %r9, 2147483647;
	setp.ne.s32 	%p229, %r334, 1071644672;
	and.pred  	%p1, %p227, %p229;
	or.b32  	%r12, %r11, -2147483648;
	not.b32 	%r335, %r513;
	add.s32 	%r13, %r335, %r2;
	and.b32  	%r336, %r13, 1536;
	setp.eq.s32 	%p230, %r336, 1536;
	@%p230 bra 	$L__BB6_22;
	mul.wide.u32 	%rd47, %r513, 4;
	add.s64 	%rd69, %rd2, %rd47;
	shr.u32 	%r337, %r13, 9;
	add.s32 	%r338, %r337, 1;
	and.b32  	%r339, %r338, 3;
	neg.s32 	%r511, %r339;
$L__BB6_16:
	.pragma "nounroll";
	setp.lt.s32 	%p231, %r9, 0;
	setp.eq.s32 	%p232, %r10, 1062207488;
	ld.global.u32 	%r340, [%rd69];
	cvt.rn.f64.s32 	%fd531, %r340;
	add.f64 	%fd532, %fd531, 0d3FE0000000000000;
	mul.f64 	%fd13, %fd11, %fd532;
	{
	.reg .b32 %temp; 
	mov.b64 	{%temp, %r17}, %fd13;
	}
	abs.f64 	%fd14, %fd13;
	{ // callseq 74, 0
	.param .b64 param0;
	st.param.f64 	[param0], %fd14;
	.param .b64 retval0;
	call.uni (retval0), 
	__internal_accurate_pow, 
	(
	param0
	);
	ld.param.f64 	%fd533, [retval0];
	} // callseq 74
	setp.lt.s32 	%p234, %r17, 0;
	neg.f64 	%fd535, %fd533;
	selp.f64 	%fd536, %fd535, %fd533, %p232;
	selp.f64 	%fd537, %fd536, %fd533, %p234;
	setp.eq.f64 	%p235, %fd13, 0d0000000000000000;
	selp.b32 	%r341, %r17, 0, %p232;
	or.b32  	%r342, %r341, 2146435072;
	selp.b32 	%r343, %r342, %r341, %p231;
	mov.b32 	%r344, 0;
	mov.b64 	%fd538, {%r344, %r343};
	selp.f64 	%fd706, %fd538, %fd537, %p235;
	add.f64 	%fd539, %fd13, 0d4000000000000000;
	{
	.reg .b32 %temp; 
	mov.b64 	{%temp, %r345}, %fd539;
	}
	and.b32  	%r346, %r345, 2146435072;
	setp.ne.s32 	%p236, %r346, 2146435072;
	@%p236 bra 	$L__BB6_21;
	setp.nan.f64 	%p237, %fd13, %fd13;
	@%p237 bra 	$L__BB6_20;
	setp.neu.f64 	%p238, %fd14, 0d7FF0000000000000;
	@%p238 bra 	$L__BB6_21;
	setp.lt.s32 	%p239, %r17, 0;
	selp.b32 	%r347, %r12, %r11, %p1;
	selp.b32 	%r348, %r347, %r11, %p239;
	mov.b32 	%r349, 0;
	mov.b64 	%fd706, {%r349, %r348};
	bra.uni 	$L__BB6_21;
$L__BB6_20:
	mov.f64 	%fd540, 0d4000000000000000;
	add.rn.f64 	%fd706, %fd13, %fd540;
$L__BB6_21:
	setp.eq.f64 	%p240, %fd13, 0d3FF0000000000000;
	add.f64 	%fd541, %fd706, 0d3FF0000000000000;
	mov.f64 	%fd542, 0d4010000000000000;
	div.rn.f64 	%fd543, %fd542, %fd541;
	selp.f64 	%fd544, 0d4000000000000000, %fd543, %p240;
	add.f64 	%fd714, %fd714, %fd544;
	add.s32 	%r513, %r513, 512;
	add.s64 	%rd69, %rd69, 2048;
	add.s32 	%r511, %r511, 1;
	setp.ne.s32 	%p241, %r511, 0;
	@%p241 bra 	$L__BB6_16;
$L__BB6_22:
	setp.lt.u32 	%p242, %r13, 1536;
	@%p242 bra 	$L__BB6_45;
	add.s64 	%rd6, %rd2, 4096;
	selp.b32 	%r357, %r12, %r11, %p1;
$L__BB6_24:
	setp.lt.s32 	%p243, %r9, 0;
	setp.eq.s32 	%p244, %r10, 1062207488;
	mul.wide.s32 	%rd48, %r513, 4;
	add.s64 	%rd7, %rd6, %rd48;
	ld.global.u32 	%r350, [%rd7+-4096];
	cvt.rn.f64.s32 	%fd545, %r350;
	add.f64 	%fd546, %fd545, 0d3FE0000000000000;
	mul.f64 	%fd23, %fd11, %fd546;
	{
	.reg .b32 %temp; 
	mov.b64 	{%temp, %r22}, %fd23;
	}
	abs.f64 	%fd24, %fd23;
	{ // callseq 75, 0
	.param .b64 param0;
	st.param.f64 	[param0], %fd24;
	.param .b64 retval0;
	call.uni (retval0), 
	__internal_accurate_pow, 
	(
	param0
	);
	ld.param.f64 	%fd547, [retval0];
	} // callseq 75
	setp.lt.s32 	%p246, %r22, 0;
	neg.f64 	%fd549, %fd547;
	selp.f64 	%fd550, %fd549, %fd547, %p244;
	selp.f64 	%fd551, %fd550, %fd547, %p246;
	setp.eq.f64 	%p247, %fd23, 0d0000000000000000;
	selp.b32 	%r351, %r22, 0, %p244;
	or.b32  	%r352, %r351, 2146435072;
	selp.b32 	%r353, %r352, %r351, %p243;
	mov.b32 	%r354, 0;
	mov.b64 	%fd552, {%r354, %r353};
	selp.f64 	%fd710, %fd552, %fd551, %p247;
	add.f64 	%fd553, %fd23, 0d4000000000000000;
	{
	.reg .b32 %temp; 
	mov.b64 	{%temp, %r355}, %fd553;
	}
	and.b32  	%r356, %r355, 2146435072;
	setp.ne.s32 	%p248, %r356, 2146435072;
	@%p248 bra 	$L__BB6_29;
	setp.num.f64 	%p249, %fd23, %fd23;
	@%p249 bra 	$L__BB6_27;
	mov.f64 	%fd554, 0d4000000000000000;
	add.rn.f64 	%fd710, %fd23, %fd554;
	bra.uni 	$L__BB6_29;
$L__BB6_27:
	setp.neu.f64 	%p250, %fd24, 0d7FF0000000000000;
	@%p250 bra 	$L__BB6_29;
	setp.lt.s32 	%p251, %r22, 0;
	selp.b32 	%r358, %r357, %r11, %p251;
	mov.b32 	%r359, 0;
	mov.b64 	%fd710, {%r359, %r358};
$L__BB6_29:
	setp.lt.s32 	%p252, %r9, 0;
	setp.eq.s32 	%p253, %r10, 1062207488;
	setp.eq.f64 	%p255, %fd23, 0d3FF0000000000000;
	add.f64 	%fd555, %fd710, 0d3FF0000000000000;
	mov.f64 	%fd556, 0d4010000000000000;
	div.rn.f64 	%fd557, %fd556, %fd555;
	selp.f64 	%fd558, 0d4000000000000000, %fd557, %p255;
	add.f64 	%fd29, %fd714, %fd558;
	ld.global.u32 	%r360, [%rd7+-2048];
	cvt.rn.f64.s32 	%fd559, %r360;
	add.f64 	%fd560, %fd559, 0d3FE0000000000000;
	mul.f64 	%fd30, %fd11, %fd560;
	{
	.reg .b32 %temp; 
	mov.b64 	{%temp, %r23}, %fd30;
	}
	abs.f64 	%fd31, %fd30;
	{ // callseq 76, 0
	.param .b64 param0;
	st.param.f64 	[param0], %fd31;
	.param .b64 retval0;
	call.uni (retval0), 
	__internal_accurate_pow, 
	(
	param0
	);
	ld.param.f64 	%fd561, [retval0];
	} // callseq 76
	setp.lt.s32 	%p256, %r23, 0;
	neg.f64 	%fd563, %fd561;
	selp.f64 	%fd564, %fd563, %fd561, %p253;
	selp.f64 	%fd565, %fd564, %fd561, %p256;
	setp.eq.f64 	%p257, %fd30, 0d0000000000000000;
	selp.b32 	%r361, %r23, 0, %p253;
	or.b32  	%r362, %r361, 2146435072;
	selp.b32 	%r363, %r362, %r361, %p252;
	mov.b32 	%r364, 0;
	mov.b64 	%fd566, {%r364, %r363};
	selp.f64 	%fd711, %fd566, %fd565, %p257;
	add.f64 	%fd567, %fd30, 0d4000000000000000;
	{
	.reg .b32 %temp; 
	mov.b64 	{%temp, %r365}, %fd567;
	}
	and.b32  	%r366, %r365, 2146435072;
	setp.ne.s32 	%p258, %r366, 2146435072;
	@%p258 bra 	$L__BB6_34;
	setp.nan.f64 	%p259, %fd30, %fd30;
	@%p259 bra 	$L__BB6_33;
	setp.neu.f64 	%p260, %fd31, 0d7FF0000000000000;
	@%p260 bra 	$L__BB6_34;
	setp.lt.s32 	%p261, %r23, 0;
	selp.b32 	%r368, %r357, %r11, %p261;
	mov.b32 	%r369, 0;
	mov.b64 	%fd711, {%r369, %r368};
	bra.uni 	$L__BB6_34;
$L__BB6_33:
	mov.f64 	%fd568, 0d4000000000000000;
	add.rn.f64 	%fd711, %fd30, %fd568;
$L__BB6_34:
	setp.lt.s32 	%p262, %r9, 0;
	setp.eq.s32 	%p263, %r10, 1062207488;
	setp.eq.f64 	%p265, %fd30, 0d3FF0000000000000;
	add.f64 	%fd569, %fd711, 0d3FF0000000000000;
	mov.f64 	%fd570, 0d4010000000000000;
	div.rn.f64 	%fd571, %fd570, %fd569;
	selp.f64 	%fd572, 0d4000000000000000, %fd571, %p265;
	add.f64 	%fd36, %fd29, %fd572;
	ld.global.u32 	%r370, [%rd7];
	cvt.rn.f64.s32 	%fd573, %r370;
	add.f64 	%fd574, %fd573, 0d3FE0000000000000;
	mul.f64 	%fd37, %fd11, %fd574;
	{
	.reg .b32 %temp; 
	mov.b64 	{%temp, %r24}, %fd37;
	}
	abs.f64 	%fd38, %fd37;
	{ // callseq 77, 0
	.param .b64 param0;
	st.param.f64 	[param0], %fd38;
	.param .b64 retval0;
	call.uni (retval0), 
	__internal_accurate_pow, 
	(
	param0
	);
	ld.param.f64 	%fd575, [retval0];
	} // callseq 77
	setp.lt.s32 	%p266, %r24, 0;
	neg.f64 	%fd577, %fd575;
	selp.f64 	%fd578, %fd577, %fd575, %p263;
	selp.f64 	%fd579, %fd578, %fd575, %p266;
	setp.eq.f64 	%p267, %fd37, 0d0000000000000000;
	selp.b32 	%r371, %r24, 0, %p263;
	or.b32  	%r372, %r371, 2146435072;
	selp.b32 	%r373, %r372, %r371, %p262;
	mov.b32 	%r374, 0;
	mov.b64 	%fd580, {%r374, %r373};
	selp.f64 	%fd712, %fd580, %fd579, %p267;
	add.f64 	%fd581, %fd37, 0d4000000000000000;
	{
	.reg .b32 %temp; 
	mov.b64 	{%temp, %r375}, %fd581;
	}
	and.b32  	%r376, %r375, 2146435072;
	setp.ne.s32 	%p268, %r376, 2146435072;
	@%p268 bra 	$L__BB6_39;
	setp.nan.f64 	%p269, %fd37, %fd37;
	@%p269 bra 	$L__BB6_38;
	setp.neu.f64 	%p270, %fd38, 0d7FF0000000000000;
	@%p270 bra 	$L__BB6_39;
	setp.lt.s32 	%p271, %r24, 0;
	selp.b32 	%r378, %r357, %r11, %p271;
	mov.b32 	%r379, 0;
	mov.b64 	%fd712, {%r379, %r378};
	bra.uni 	$L__BB6_39;
$L__BB6_38:
	mov.f64 	%fd582, 0d4000000000000000;
	add.rn.f64 	%fd712, %fd37, %fd582;
$L__BB6_39:
	setp.lt.s32 	%p272, %r9, 0;
	setp.eq.s32 	%p273, %r10, 1062207488;
	setp.eq.f64 	%p275, %fd37, 0d3FF0000000000000;
	add.f64 	%fd583, %fd712, 0d3FF0000000000000;
	mov.f64 	%fd584, 0d4010000000000000;
	div.rn.f64 	%fd585, %fd584, %fd583;
	selp.f64 	%fd586, 0d4000000000000000, %fd585, %p275;
	add.f64 	%fd43, %fd36, %fd586;
	ld.global.u32 	%r380, [%rd7+2048];
	cvt.rn.f64.s32 	%fd587, %r380;
	add.f64 	%fd588, %fd587, 0d3FE0000000000000;
	mul.f64 	%fd44, %fd11, %fd588;
	{
	.reg .b32 %temp; 
	mov.b64 	{%temp, %r25}, %fd44;
	}
	abs.f64 	%fd45, %fd44;
	{ // callseq 78, 0
	.param .b64 param0;
	st.param.f64 	[param0], %fd45;
	.param .b64 retval0;
	call.uni (retval0), 
	__internal_accurate_pow, 
	(
	param0
	);
	ld.param.f64 	%fd589, [retval0];
	} // callseq 78
	setp.lt.s32 	%p276, %r25, 0;
	neg.f64 	%fd591, %fd589;
	selp.f64 	%fd592, %fd591, %fd589, %p273;
	selp.f64 	%fd593, %fd592, %fd589, %p276;
	setp.eq.f64 	%p277, %fd44, 0d0000000000000000;
	selp.b32 	%r381, %r25, 0, %p273;
	or.b32  	%r382, %r381, 2146435072;
	selp.b32 	%r383, %r382, %r381, %p272;
	mov.b32 	%r384, 0;
	mov.b64 	%fd594, {%r384, %r383};
	selp.f64 	%fd713, %fd594, %fd593, %p277;
	add.f64 	%fd595, %fd44, 0d4000000000000000;
	{
	.reg .b32 %temp; 
	mov.b64 	{%temp, %r385}, %fd595;
	}
	and.b32  	%r386, %r385, 2146435072;
	setp.ne.s32 	%p278, %r386, 2146435072;
	@%p278 bra 	$L__BB6_44;
	setp.nan.f64 	%p279, %fd44, %fd44;
	@%p279 bra 	$L__BB6_43;
	setp.neu.f64 	%p280, %fd45, 0d7FF0000000000000;
	@%p280 bra 	$L__BB6_44;
	setp.lt.s32 	%p281, %r25, 0;
	selp.b32 	%r388, %r357, %r11, %p281;
	mov.b32 	%r389, 0;
	mov.b64 	%fd713, {%r389, %r388};
	bra.uni 	$L__BB6_44;
$L__BB6_43:
	mov.f64 	%fd596, 0d4000000000000000;
	add.rn.f64 	%fd713, %fd44, %fd596;
$L__BB6_44:
	setp.eq.f64 	%p282, %fd44, 0d3FF0000000000000;
	add.f64 	%fd597, %fd713, 0d3FF0000000000000;
	mov.f64 	%fd598, 0d4010000000000000;
	div.rn.f64 	%fd599, %fd598, %fd597;
	selp.f64 	%fd600, 0d4000000000000000, %fd599, %p282;
	add.f64 	%fd714, %fd43, %fd600;
	add.s32 	%r513, %r513, 2048;
	setp.lt.s32 	%p283, %r513, %r2;
	@%p283 bra 	$L__BB6_24;
$L__BB6_45:
	setp.lt.s64 	%p284, %rd22, 512;
	@%p284 bra 	$L__BB6_50;
	// begin inline asm
	mov.u32 %r453, %laneid;
	// end inline asm
	mov.b64 	%rd59, %fd714;
	mov.b64 	{%r455, %r460}, %rd59;
	mov.b32 	%r461, 1;
	mov.b32 	%r502, 31;
	mov.b32 	%r503, -1;
	// begin inline asm
	shfl.sync.down.b32 %r454, %r455, %r461, %r502, %r503;
	// end inline asm
	// begin inline asm
	shfl.sync.down.b32 %r459, %r460, %r461, %r502, %r503;
	// end inline asm
	mov.b64 	%rd60, {%r454, %r459};
	mov.b64 	%fd659, %rd60;
	setp.gt.s32 	%p308, %r453, 30;
	add.f64 	%fd660, %fd714, %fd659;
	selp.f64 	%fd661, %fd714, %fd660, %p308;
	mov.b64 	%rd61, %fd661;
	mov.b64 	{%r465, %r470}, %rd61;
	mov.b32 	%r471, 2;
	// begin inline asm
	shfl.sync.down.b32 %r464, %r465, %r471, %r502, %r503;
	// end inline asm
	// begin inline asm
	shfl.sync.down.b32 %r469, %r470, %r471, %r502, %r503;
	// end inline asm
	mov.b64 	%rd62, {%r464, %r469};
	mov.b64 	%fd662, %rd62;
	setp.gt.s32 	%p309, %r453, 29;
	add.f64 	%fd663, %fd661, %fd662;
	selp.f64 	%fd664, %fd661, %fd663, %p309;
	mov.b64 	%rd63, %fd664;
	mov.b64 	{%r475, %r480}, %rd63;
	mov.b32 	%r481, 4;
	// begin inline asm
	shfl.sync.down.b32 %r474, %r475, %r481, %r502, %r503;
	// end inline asm
	// begin inline asm
	shfl.sync.down.b32 %r479, %r480, %r481, %r502, %r503;
	// end inline asm
	mov.b64 	%rd64, {%r474, %r479};
	mov.b64 	%fd665, %rd64;
	setp.gt.s32 	%p310, %r453, 27;
	add.f64 	%fd666, %fd664, %fd665;
	selp.f64 	%fd667, %fd664, %fd666, %p310;
	mov.b64 	%rd65, %fd667;
	mov.b64 	{%r485, %r490}, %rd65;
	mov.b32 	%r491, 8;
	// begin inline asm
	shfl.sync.down.b32 %r484, %r485, %r491, %r502, %r503;
	// end inline asm
	// begin inline asm
	shfl.sync.down.b32 %r489, %r490, %r491, %r502, %r503;
	// end inline asm
	mov.b64 	%rd66, {%r484, %r489};
	mov.b64 	%fd668, %rd66;
	setp.gt.s32 	%p311, %r453, 23;
	add.f64 	%fd669, %fd667, %fd668;
	selp.f64 	%fd670, %fd667, %fd669, %p311;
	mov.b64 	%rd67, %fd670;
	mov.b64 	{%r495, %r500}, %rd67;
	mov.b32 	%r501, 16;
	// begin inline asm
	shfl.sync.down.b32 %r494, %r495, %r501, %r502, %r503;
	// end inline asm
	// begin inline asm
	shfl.sync.down.b32 %r499, %r500, %r501, %r502, %r503;
	// end inline asm
	mov.b64 	%rd68, {%r494, %r499};
	mov.b64 	%fd671, %rd68;
	setp.gt.s32 	%p312, %r453, 15;
	add.f64 	%fd52, %fd670, %fd671;
	selp.f64 	%fd741, %fd670, %fd52, %p312;
	setp.ne.s32 	%p313, %r453, 0;
	@%p313 bra 	$L__BB6_48;
	shr.u32 	%r504, %r3, 2;
	and.b32  	%r505, %r504, 248;
	mov.u32 	%r506, _ZZN3cub18CUB_300001_SM_10006detail6reduce28DeviceReduceSingleTileKernelINS2_10policy_hubIdyN4cuda3std3__44plusIdEEE10Policy1000EN6thrust24THRUST_300001_SM_1000_NS6detail15normal_iteratorINSD_10device_ptrIiEEEEPdyS9_dd6squareIdEEEvT0_T1_T2_T3_T4_T6_E12temp_storage;
	add.s32 	%r507, %r506, %r505;
	st.shared.f64 	[%r507+16], %fd52;
$L__BB6_48:
	bar.sync 	0;
	setp.ne.s32 	%p314, %r3, 0;
	@%p314 bra 	$L__BB6_165;
	ld.shared.f64 	%fd672, [_ZZN3cub18CUB_300001_SM_10006detail6reduce28DeviceReduceSingleTileKernelINS2_10policy_hubIdyN4cuda3std3__44plusIdEEE10Policy1000EN6thrust24THRUST_300001_SM_1000_NS6detail15normal_iteratorINSD_10device_ptrIiEEEEPdyS9_dd6squareIdEEEvT0_T1_T2_T3_T4_T6_E12temp_storage+24];
	add.f64 	%fd673, %fd741, %fd672;
	ld.shared.f64 	%fd674, [_ZZN3cub18CUB_300001_SM_10006detail6reduce28DeviceReduceSingleTileKernelINS2_10policy_hubIdyN4cuda3std3__44plusIdEEE10Policy1000EN6thrust24THRUST_300001_SM_1000_NS6detail15normal_iteratorINSD_10device_ptrIiEEEEPdyS9_dd6squareIdEEEvT0_T1_T2_T3_T4_T6_E12temp_storage+32];
	add.f64 	%fd675, %fd673, %fd674;
	ld.shared.f64 	%fd676, [_ZZN3cub18CUB_300001_SM_10006detail6reduce28DeviceReduceSingleTileKernelINS2_10policy_hubIdyN4cuda3std3__44plusIdEEE10Policy1000EN6thrust24THRUST_300001_SM_1000_NS6detail15normal_iteratorINSD_10device_ptrIiEEEEPdyS9_dd6squareIdEEEvT0_T1_T2_T3_T4_T6_E12temp_storage+40];
	add.f64 	%fd677, %fd675, %fd676;
	ld.shared.f64 	%fd678, [_ZZN3cub18CUB_300001_SM_10006detail6reduce28DeviceReduceSingleTileKernelINS2_10policy_hubIdyN4cuda3std3__44plusIdEEE10Policy1000EN6thrust24THRUST_300001_SM_1000_NS6detail15normal_iteratorINSD_10device_ptrIiEEEEPdyS9_dd6squareIdEEEvT0_T1_T2_T3_T4_T6_E12temp_storage+48];
	add.f64 	%fd679, %fd677, %fd678;
	ld.shared.f64 	%fd680, [_ZZN3cub18CUB_300001_SM_10006detail6reduce28DeviceReduceSingleTileKernelINS2_10policy_hubIdyN4cuda3std3__44plusIdEEE10Policy1000EN6thrust24THRUST_300001_SM_1000_NS6detail15normal_iteratorINSD_10device_ptrIiEEEEPdyS9_dd6squareIdEEEvT0_T1_T2_T3_T4_T6_E12temp_storage+56];
	add.f64 	%fd681, %fd679, %fd680;
	ld.shared.f64 	%fd682, [_ZZN3cub18CUB_300001_SM_10006detail6reduce28DeviceReduceSingleTileKernelINS2_10policy_hubIdyN4cuda3std3__44plusIdEEE10Policy1000EN6thrust24THRUST_300001_SM_1000_NS6detail15normal_iteratorINSD_10device_ptrIiEEEEPdyS9_dd6squareIdEEEvT0_T1_T2_T3_T4_T6_E12temp_storage+64];
	add.f64 	%fd683, %fd681, %fd682;
	ld.shared.f64 	%fd684, [_ZZN3cub18CUB_300001_SM_10006detail6reduce28DeviceReduceSingleTileKernelINS2_10policy_hubIdyN4cuda3std3__44plusIdEEE10Policy1000EN6thrust24THRUST_300001_SM_1000_NS6detail15normal_iteratorINSD_10device_ptrIiEEEEPdyS9_dd6squareIdEEEvT0_T1_T2_T3_T4_T6_E12temp_storage+72];
	add.f64 	%fd685, %fd683, %fd684;
	ld.shared.f64 	%fd686, [_ZZN3cub18CUB_300001_SM_10006detail6reduce28DeviceReduceSingleTileKernelINS2_10policy_hubIdyN4cuda3std3__44plusIdEEE10Policy1000EN6thrust24THRUST_300001_SM_1000_NS6detail15normal_iteratorINSD_10device_ptrIiEEEEPdyS9_dd6squareIdEEEvT0_T1_T2_T3_T4_T6_E12temp_storage+80];
	add.f64 	%fd687, %fd685, %fd686;
	ld.shared.f64 	%fd688, [_ZZN3cub18CUB_300001_SM_10006detail6reduce28DeviceReduceSingleTileKernelINS2_10policy_hubIdyN4cuda3std3__44plusIdEEE10Policy1000EN6thrust24THRUST_300001_SM_1000_NS6detail15normal_iteratorINSD_10device_ptrIiEEEEPdyS9_dd6squareIdEEEvT0_T1_T2_T3_T4_T6_E12temp_storage+88];
	add.f64 	%fd689, %fd687, %fd688;
	ld.shared.f64 	%fd690, [_ZZN3cub18CUB_300001_SM_10006detail6reduce28DeviceReduceSingleTileKernelINS2_10policy_hubIdyN4cuda3std3__44plusIdEEE10Policy1000EN6thrust24THRUST_300001_SM_1000_NS6detail15normal_iteratorINSD_10device_ptrIiEEEEPdyS9_dd6squareIdEEEvT0_T1_T2_T3_T4_T6_E12temp_storage+96];
	add.f64 	%fd691, %fd689, %fd690;
	ld.shared.f64 	%fd692, [_ZZN3cub18CUB_300001_SM_10006detail6reduce28DeviceReduceSingleTileKernelINS2_10policy_hubIdyN4cuda3std3__44plusIdEEE10Policy1000EN6thrust24THRUST_300001_SM_1000_NS6detail15normal_iteratorINSD_10device_ptrIiEEEEPdyS9_dd6squareIdEEEvT0_T1_T2_T3_T4_T6_E12temp_storage+104];
	add.f64 	%fd693, %fd691, %fd692;
	ld.shared.f64 	%fd694, [_ZZN3cub18CUB_300001_SM_10006detail6reduce28DeviceReduceSingleTileKernelINS2_10policy_hubIdyN4cuda3std3__44plusIdEEE10Policy1000EN6thrust24THRUST_300001_SM_1000_NS6detail15normal_iteratorINSD_10device_ptrIiEEEEPdyS9_dd6squareIdEEEvT0_T1_T2_T3_T4_T6_E12temp_storage+112];
	add.f64 	%fd695, %fd693, %fd694;
	ld.shared.f64 	%fd696, [_ZZN3cub18CUB_300001_SM_10006detail6reduce28DeviceReduceSingleTileKernelINS2_10policy_hubIdyN4cuda3std3__44plusIdEEE10Policy1000EN6thrust24THRUST_300001_SM_1000_NS6detail15normal_iteratorINSD_10device_ptrIiEEEEPdyS9_dd6squareIdEEEvT0_T1_T2_T3_T4_T6_E12temp_storage+120];
	add.f64 	%fd697, %fd695, %fd696;
	ld.shared.f64 	%fd698, [_ZZN3cub18CUB_300001_SM_10006detail6reduce28DeviceReduceSingleTileKernelINS2_10policy_hubIdyN4cuda3std3__44plusIdEEE10Policy1000EN6thrust24THRUST_300001_SM_1000_NS6detail15normal_iteratorINSD_10device_ptrIiEEEEPdyS9_dd6squareIdEEEvT0_T1_T2_T3_T4_T6_E12temp_storage+128];
	add.f64 	%fd699, %fd697, %fd698;
	ld.shared.f64 	%fd700, [_ZZN3cub18CUB_300001_SM_10006detail6reduce28DeviceReduceSingleTileKernelINS2_10policy_hubIdyN4cuda3std3__44plusIdEEE10Policy1000EN6thrust24THRUST_300001_SM_1000_NS6detail15normal_iteratorINSD_10device_ptrIiEEEEPdyS9_dd6squareIdEEEvT0_T1_T2_T3_T4_T6_E12temp_storage+136];
	add.f64 	%fd741, %fd699, %fd700;
	bra.uni 	$L__BB6_165;
$L__BB6_50:
	// begin inline asm
	mov.u32 %r390, %laneid;
	// end inline asm
	and.b32  	%r441, %r3, 992;
	add.s32 	%r442, %r441, 32;
	setp.gt.s32 	%p285, %r442, %r2;
	not.b32 	%r443, %r441;
	add.s32 	%r444, %r2, %r443;
	selp.b32 	%r439, %r444, 31, %p285;
	mov.b64 	%rd49, %fd714;
	mov.b64 	{%r392, %r397}, %rd49;
	mov.b32 	%r398, 1;
	mov.b32 	%r440, -1;
	// begin inline asm
	shfl.sync.down.b32 %r391, %r392, %r398, %r439, %r440;
	// end inline asm
	// begin inline asm
	shfl.sync.down.b32 %r396, %r397, %r398, %r439, %r440;
	// end inline asm
	mov.b64 	%rd50, {%r391, %r396};
	mov.b64 	%fd601, %rd50;
	setp.lt.s32 	%p286, %r390, %r439;
	add.f64 	%fd602, %fd714, %fd601;
	selp.f64 	%fd603, %fd602, %fd714, %p286;
	mov.b64 	%rd51, %fd603;
	mov.b64 	{%r402, %r407}, %rd51;
	mov.b32 	%r408, 2;
	// begin inline asm
	shfl.sync.down.b32 %r401, %r402, %r408, %r439, %r440;
	// end inline asm
	// begin inline asm
	shfl.sync.down.b32 %r406, %r407, %r408, %r439, %r440;
	// end inline asm
	mov.b64 	%rd52, {%r401, %r406};
	mov.b64 	%fd604, %rd52;
	add.s32 	%r445, %r390, 2;
	setp.gt.s32 	%p287, %r445, %r439;
	add.f64 	%fd605, %fd603, %fd604;
	selp.f64 	%fd606, %fd603, %fd605, %p287;
	mov.b64 	%rd53, %fd606;
	mov.b64 	{%r412, %r417}, %rd53;
	mov.b32 	%r418, 4;
	// begin inline asm
	shfl.sync.down.b32 %r411, %r412, %r418, %r439, %r440;
	// end inline asm
	// begin inline asm
	shfl.sync.down.b32 %r416, %r417, %r418, %r439, %r440;
	// end inline asm
	mov.b64 	%rd54, {%r411, %r416};
	mov.b64 	%fd607, %rd54;
	add.s32 	%r446, %r390, 4;
	setp.gt.s32 	%p288, %r446, %r439;
	add.f64 	%fd608, %fd606, %fd607;
	selp.f64 	%fd609, %fd606, %fd608, %p288;
	mov.b64 	%rd55, %fd609;
	mov.b64 	{%r422, %r427}, %rd55;
	mov.b32 	%r428, 8;
	// begin inline asm
	shfl.sync.down.b32 %r421, %r422, %r428, %r439, %r440;
	// end inline asm
	// begin inline asm
	shfl.sync.down.b32 %r426, %r427, %r428, %r439, %r440;
	// end inline asm
	mov.b64 	%rd56, {%r421, %r426};
	mov.b64 	%fd610, %rd56;
	add.s32 	%r447, %r390, 8;
	setp.gt.s32 	%p289, %r447, %r439;
	add.f64 	%fd611, %fd609, %fd610;
	selp.f64 	%fd612, %fd609, %fd611, %p289;
	mov.b64 	%rd57, %fd612;
	mov.b64 	{%r432, %r437}, %rd57;
	mov.b32 	%r438, 16;
	// begin inline asm
	shfl.sync.down.b32 %r431, %r432, %r438, %r439, %r440;
	// end inline asm
	// begin inline asm
	shfl.sync.down.b32 %r436, %r437, %r438, %r439, %r440;
	// end inline asm
	mov.b64 	%rd58, {%r431, %r436};
	mov.b64 	%fd613, %rd58;
	add.s32 	%r448, %r390, 16;
	setp.gt.s32 	%p290, %r448, %r439;
	add.f64 	%fd614, %fd612, %fd613;
	selp.f64 	%fd741, %fd612, %fd614, %p290;
	setp.ne.s32 	%p291, %r390, 0;
	@%p291 bra 	$L__BB6_52;
	shr.u32 	%r449, %r3, 2;
	and.b32  	%r450, %r449, 248;
	mov.u32 	%r451, _ZZN3cub18CUB_300001_SM_10006detail6reduce28DeviceReduceSingleTileKernelINS2_10policy_hubIdyN4cuda3std3__44plusIdEEE10Policy1000EN6thrust24THRUST_300001_SM_1000_NS6detail15normal_iteratorINSD_10device_ptrIiEEEEPdyS9_dd6squareIdEEEvT0_T1_T2_T3_T4_T6_E12temp_storage;
	add.s32 	%r452, %r451, %r450;
	st.shared.f64 	[%r452+16], %fd741;
$L__BB6_52:
	bar.sync 	0;
	setp.ne.s32 	%p292, %r3, 0;
	@%p292 bra 	$L__BB6_165;
	setp.gt.s64 	%p293, %rd22, 32;
	ld.shared.f64 	%fd615, [_ZZN3cub18CUB_300001_SM_10006detail6reduce28DeviceReduceSingleTileKernelINS2_10policy_hubIdyN4cuda3std3__44plusIdEEE10Policy1000EN6thrust24THRUST_300001_SM_1000_NS6detail15normal_iteratorINSD_10device_ptrIiEEEEPdyS9_dd6squareIdEEEvT0_T1_T2_T3_T4_T6_E12temp_storage+24];
	add.f64 	%fd616, %fd741, %fd615;
	selp.f64 	%fd617, %fd616, %fd741, %p293;
	setp.gt.s64 	%p294, %rd22, 64;
	ld.shared.f64 	%fd618, [_ZZN3cub18CUB_300001_SM_10006detail6reduce28DeviceReduceSingleTileKernelINS2_10policy_hubIdyN4cuda3std3__44plusIdEEE10Policy1000EN6thrust24THRUST_300001_SM_1000_NS6detail15normal_iteratorINSD_10device_ptrIiEEEEPdyS9_dd6squareIdEEEvT0_T1_T2_T3_T4_T6_E12temp_storage+32];
	add.f64 	%fd619, %fd618, %fd617;
	selp.f64 	%fd620, %fd619, %fd617, %p294;
	setp.gt.s64 	%p295, %rd22, 96;
	ld.shared.f64 	%fd621, [_ZZN3cub18CUB_300001_SM_10006detail6reduce28DeviceReduceSingleTileKernelINS2_10policy_hubIdyN4cuda3std3__44plusIdEEE10Policy1000EN6thrust24THRUST_300001_SM_1000_NS6detail15normal_iteratorINSD_10device_ptrIiEEEEPdyS9_dd6squareIdEEEvT0_T1_T2_T3_T4_T6_E12temp_storage+40];
	add.f64 	%fd622, %fd621, %fd620;
	selp.f64 	%fd623, %fd622, %fd620, %p295;
	setp.gt.s64 	%p296, %rd22, 128;
	ld.shared.f64 	%fd624, [_ZZN3cub18CUB_300001_SM_10006detail6reduce28DeviceReduceSingleTileKernelINS2_10policy_hubIdyN4cuda3std3__44plusIdEEE10Policy1000EN6thrust24THRUST_300001_SM_1000_NS6detail15normal_iteratorINSD_10device_ptrIiEEEEPdyS9_dd6squareIdEEEvT0_T1_T2_T3_T4_T6_E12temp_storage+48];
	add.f64 	%fd625, %fd624, %fd623;
	selp.f64 	%fd626, %fd625, %fd623, %p296;
	setp.gt.s64 	%p297, %rd22, 160;
	ld.shared.f64 	%fd627, [_ZZN3cub18CUB_300001_SM_10006detail6reduce28DeviceReduceSingleTileKernelINS2_10policy_hubIdyN4cuda3std3__44plusIdEEE10Policy1000EN6thrust24THRUST_300001_SM_1000_NS6detail15normal_iteratorINSD_10device_ptrIiEEEEPdyS9_dd6squareIdEEEvT0_T1_T2_T3_T4_T6_E12temp_storage+56];
	add.f64 	%fd628, %fd627, %fd626;
	selp.f64 	%fd629, %fd628, %fd626, %p297;
	setp.gt.s64 	%p298, %rd22, 192;
	ld.shared.f64 	%fd630, [_ZZN3cub18CUB_300001_SM_10006detail6reduce28DeviceReduceSingleTileKernelINS2_10policy_hubIdyN4cuda3std3__44plusIdEEE10Policy1000EN6thrust24THRUST_300001_SM_1000_NS6detail15normal_iteratorINSD_10device_ptrIiEEEEPdyS9_dd6squareIdEEEvT0_T1_T2_T3_T4_T6_E12temp_storage+64];
	add.f64 	%fd631, %fd630, %fd629;
	selp.f64 	%fd632, %fd631, %fd629, %p298;
	setp.gt.s64 	%p299, %rd22, 224;
	ld.shared.f64 	%fd633, [_ZZN3cub18CUB_300001_SM_10006detail6reduce28DeviceReduceSingleTileKernelINS2_10policy_hubIdyN4cuda3std3__44plusIdEEE10Policy1000EN6thrust24THRUST_300001_SM_1000_NS6detail15normal_iteratorINSD_10device_ptrIiEEEEPdyS9_dd6squareIdEEEvT0_T1_T2_T3_T4_T6_E12temp_storage+72];
	add.f64 	%fd634, %fd633, %fd632;
	selp.f64 	%fd635, %fd634, %fd632, %p299;
	setp.gt.s64 	%p300, %rd22, 256;
	ld.shared.f64 	%fd636, [_ZZN3cub18CUB_300001_SM_10006detail6reduce28DeviceReduceSingleTileKernelINS2_10policy_hubIdyN4cuda3std3__44plusIdEEE10Policy1000EN6thrust24THRUST_300001_SM_1000_NS6detail15normal_iteratorINSD_10device_ptrIiEEEEPdyS9_dd6squareIdEEEvT0_T1_T2_T3_T4_T6_E12temp_storage+80];
	add.f64 	%fd637, %fd636, %fd635;
	selp.f64 	%fd638, %fd637, %fd635, %p300;
	setp.gt.s64 	%p301, %rd22, 288;
	ld.shared.f64 	%fd639, [_ZZN3cub18CUB_300001_SM_10006detail6reduce28DeviceReduceSingleTileKernelINS2_10policy_hubIdyN4cuda3std3__44plusIdEEE10Policy1000EN6thrust24THRUST_300001_SM_1000_NS6detail15normal_iteratorINSD_10device_ptrIiEEEEPdyS9_dd6squareIdEEEvT0_T1_T2_T3_T4_T6_E12temp_storage+88];
	add.f64 	%fd640, %fd639, %fd638;
	selp.f64 	%fd641, %fd640, %fd638, %p301;
	setp.gt.s64 	%p302, %rd22, 320;
	ld.shared.f64 	%fd642, [_ZZN3cub18CUB_300001_SM_10006detail6reduce28DeviceReduceSingleTileKernelINS2_10policy_hubIdyN4cuda3std3__44plusIdEEE10Policy1000EN6thrust24THRUST_300001_SM_1000_NS6detail15normal_iteratorINSD_10device_ptrIiEEEEPdyS9_dd6squareIdEEEvT0_T1_T2_T3_T4_T6_E12temp_storage+96];
	add.f64 	%fd643, %fd642, %fd641;
	selp.f64 	%fd644, %fd643, %fd641, %p302;
	setp.gt.s64 	%p303, %rd22, 352;
	ld.shared.f64 	%fd645, [_ZZN3cub18CUB_300001_SM_10006detail6reduce28DeviceReduceSingleTileKernelINS2_10policy_hubIdyN4cuda3std3__44plusIdEEE10Policy1000EN6thrust24THRUST_300001_SM_1000_NS6detail15normal_iteratorINSD_10device_ptrIiEEEEPdyS9_dd6squareIdEEEvT0_T1_T2_T3_T4_T6_E12temp_storage+104];
	add.f64 	%fd646, %fd645, %fd644;
	selp.f64 	%fd647, %fd646, %fd644, %p303;
	setp.gt.s64 	%p304, %rd22, 384;
	ld.shared.f64 	%fd648, [_ZZN3cub18CUB_300001_SM_10006detail6reduce28DeviceReduceSingleTileKernelINS2_10policy_hubIdyN4cuda3std3__44plusIdEEE10Policy1000EN6thrust24THRUST_300001_SM_1000_NS6detail15normal_iteratorINSD_10device_ptrIiEEEEPdyS9_dd6squareIdEEEvT0_T1_T2_T3_T4_T6_E12temp_storage+112];
	add.f64 	%fd649, %fd648, %fd647;
	selp.f64 	%fd650, %fd649, %fd647, %p304;
	setp.gt.s64 	%p305, %rd22, 416;
	ld.shared.f64 	%fd651, [_ZZN3cub18CUB_300001_SM_10006detail6reduce28DeviceReduceSingleTileKernelINS2_10policy_hubIdyN4cuda3std3__44plusIdEEE10Policy1000EN6thrust24THRUST_300001_SM_1000_NS6detail15normal_iteratorINSD_10device_ptrIiEEEEPdyS9_dd6squareIdEEEvT0_T1_T2_T3_T4_T6_E12temp_storage+120];
	add.f64 	%fd652, %fd651, %fd650;
	selp.f64 	%fd653, %fd652, %fd650, %p305;
	setp.gt.s64 	%p306, %rd22, 448;
	ld.shared.f64 	%fd654, [_ZZN3cub18CUB_300001_SM_10006detail6reduce28DeviceReduceSingleTileKernelINS2_10policy_hubIdyN4cuda3std3__44plusIdEEE10Policy1000EN6thrust24THRUST_300001_SM_1000_NS6detail15normal_iteratorINSD_10device_ptrIiEEEEPdyS9_dd6squareIdEEEvT0_T1_T2_T3_T4_T6_E12temp_storage+128];
	add.f64 	%fd655, %fd654, %fd653;
	selp.f64 	%fd656, %fd655, %fd653, %p306;
	setp.gt.s64 	%p307, %rd22, 480;
	ld.shared.f64 	%fd657, [_ZZN3cub18CUB_300001_SM_10006detail6reduce28DeviceReduceSingleTileKernelINS2_10policy_hubIdyN4cuda3std3__44plusIdEEE10Policy1000EN6thrust24THRUST_300001_SM_1000_NS6detail15normal_iteratorINSD_10device_ptrIiEEEEPdyS9_dd6squareIdEEEvT0_T1_T2_T3_T4_T6_E12temp_storage+136];
	add.f64 	%fd658, %fd657, %fd656;
	selp.f64 	%fd741, %fd658, %fd656, %p307;
	bra.uni 	$L__BB6_165;
$L__BB6_54:
	mov.u32 	%r27, %tid.x;
	cvt.rn.f64.s32 	%fd203, %r61;
	rcp.rn.f64 	%fd57, %fd203;
	mov.f64 	%fd204, 0d4000000000000000;
	{
	.reg .b32 %temp; 
	mov.b64 	{%temp, %r28}, %fd204;
	}
	and.b32  	%r29, %r28, 2146435072;
	setp.eq.s32 	%p5, %r29, 1062207488;
	setp.lt.s32 	%p7, %r28, 0;
	selp.b32 	%r30, 0, 2146435072, %p7;
	and.b32  	%r62, %r28, 2147483647;
	setp.ne.s32 	%p8, %r62, 1071644672;
	and.pred  	%p2, %p5, %p8;
	or.b32  	%r31, %r30, -2147483648;
	cvt.u64.u32 	%rd8, %r27;
	mul.wide.u32 	%rd24, %r27, 4;
	add.s64 	%rd9, %rd2, %rd24;
	ld.global.u32 	%r63, [%rd9];
	cvt.rn.f64.s32 	%fd205, %r63;
	add.f64 	%fd206, %fd205, 0d3FE0000000000000;
	mul.f64 	%fd58, %fd57, %fd206;
	{
	.reg .b32 %temp; 
	mov.b64 	{%temp, %r32}, %fd58;
	}
	abs.f64 	%fd59, %fd58;
	{ // callseq 54, 0
	.param .b64 param0;
	st.param.f64 	[param0], %fd59;
	.param .b64 retval0;
	call.uni (retval0), 
	__internal_accurate_pow, 
	(
	param0
	);
	ld.param.f64 	%fd207, [retval0];
	} // callseq 54
	setp.lt.s32 	%p9, %r32, 0;
	neg.f64 	%fd209, %fd207;
	selp.f64 	%fd210, %fd209, %fd207, %p5;
	selp.f64 	%fd211, %fd210, %fd207, %p9;
	setp.eq.f64 	%p10, %fd58, 0d0000000000000000;
	selp.b32 	%r64, %r32, 0, %p5;
	or.b32  	%r65, %r64, 2146435072;
	selp.b32 	%r66, %r65, %r64, %p7;
	mov.b32 	%r67, 0;
	mov.b64 	%fd212, {%r67, %r66};
	selp.f64 	%fd715, %fd212, %fd211, %p10;
	add.f64 	%fd213, %fd58, 0d4000000000000000;
	{
	.reg .b32 %temp; 
	mov.b64 	{%temp, %r68}, %fd213;
	}
	and.b32  	%r69, %r68, 2146435072;
	setp.ne.s32 	%p11, %r69, 2146435072;
	@%p11 bra 	$L__BB6_59;
	setp.num.f64 	%p12, %fd58, %fd58;
	@%p12 bra 	$L__BB6_57;
	mov.f64 	%fd214, 0d4000000000000000;
	add.rn.f64 	%fd715, %fd58, %fd214;
	bra.uni 	$L__BB6_59;
$L__BB6_57:
	setp.neu.f64 	%p13, %fd59, 0d7FF0000000000000;
	@%p13 bra 	$L__BB6_59;
	setp.lt.s32 	%p14, %r32, 0;
	selp.b32 	%r70, %r31, %r30, %p2;
	selp.b32 	%r71, %r70, %r30, %p14;
	mov.b32 	%r72, 0;
	mov.b64 	%fd715, {%r72, %r71};
$L__BB6_59:
	setp.lt.s32 	%p15, %r28, 0;
	setp.eq.s32 	%p16, %r29, 1062207488;
	setp.eq.f64 	%p18, %fd58, 0d3FF0000000000000;
	add.f64 	%fd215, %fd715, 0d3FF0000000000000;
	mov.f64 	%fd216, 0d4010000000000000;
	div.rn.f64 	%fd217, %fd216, %fd215;
	selp.f64 	%fd64, 0d4000000000000000, %fd217, %p18;
	ld.global.u32 	%r73, [%rd9+2048];
	cvt.rn.f64.s32 	%fd218, %r73;
	add.f64 	%fd219, %fd218, 0d3FE0000000000000;
	mul.f64 	%fd65, %fd57, %fd219;
	{
	.reg .b32 %temp; 
	mov.b64 	{%temp, %r33}, %fd65;
	}
	abs.f64 	%fd66, %fd65;
	{ // callseq 55, 0
	.param .b64 param0;
	st.param.f64 	[param0], %fd66;
	.param .b64 retval0;
	call.uni (retval0), 
	__internal_accurate_pow, 
	(
	param0
	);
	ld.param.f64 	%fd220, [retval0];
	} // callseq 55
	setp.lt.s32 	%p19, %r33, 0;
	neg.f64 	%fd222, %fd220;
	selp.f64 	%fd223, %fd222, %fd220, %p16;
	selp.f64 	%fd224, %fd223, %fd220, %p19;
	setp.eq.f64 	%p20, %fd65, 0d0000000000000000;
	selp.b32 	%r74, %r33, 0, %p16;
	or.b32  	%r75, %r74, 2146435072;
	selp.b32 	%r76, %r75, %r74, %p15;
	mov.b32 	%r77, 0;
	mov.b64 	%fd225, {%r77, %r76};
	selp.f64 	%fd716, %fd225, %fd224, %p20;
	add.f64 	%fd226, %fd65, 0d4000000000000000;
	{
	.reg .b32 %temp; 
	mov.b64 	{%temp, %r78}, %fd226;
	}
	and.b32  	%r79, %r78, 2146435072;
	setp.ne.s32 	%p21, %r79, 2146435072;
	@%p21 bra 	$L__BB6_64;
	setp.nan.f64 	%p22, %fd65, %fd65;
	@%p22 bra 	$L__BB6_63;
	setp.neu.f64 	%p23, %fd66, 0d7FF0000000000000;
	@%p23 bra 	$L__BB6_64;
	setp.lt.s32 	%p24, %r33, 0;
	selp.b32 	%r80, %r31, %r30, %p2;
	selp.b32 	%r81, %r80, %r30, %p24;
	mov.b32 	%r82, 0;
	mov.b64 	%fd716, {%r82, %r81};
	bra.uni 	$L__BB6_64;
$L__BB6_63:
	mov.f64 	%fd227, 0d4000000000000000;
	add.rn.f64 	%fd716, %fd65, %fd227;
$L__BB6_64:
	setp.lt.s32 	%p25, %r28, 0;
	setp.eq.s32 	%p26, %r29, 1062207488;
	setp.eq.f64 	%p28, %fd65, 0d3FF0000000000000;
	add.f64 	%fd228, %fd716, 0d3FF0000000000000;
	mov.f64 	%fd229, 0d4010000000000000;
	div.rn.f64 	%fd230, %fd229, %fd228;
	selp.f64 	%fd71, 0d4000000000000000, %fd230, %p28;
	ld.global.u32 	%r83, [%rd9+4096];
	cvt.rn.f64.s32 	%fd231, %r83;
	add.f64 	%fd232, %fd231, 0d3FE0000000000000;
	mul.f64 	%fd72, %fd57, %fd232;
	{
	.reg .b32 %temp; 
	mov.b64 	{%temp, %r34}, %fd72;
	}
	abs.f64 	%fd73, %fd72;
	{ // callseq 56, 0
	.param .b64 param0;
	st.param.f64 	[param0], %fd73;
	.param .b64 retval0;
	call.uni (retval0), 
	__internal_accurate_pow, 
	(
	param0
	);
	ld.param.f64 	%fd233, [retval0];
	} // callseq 56
	setp.lt.s32 	%p29, %r34, 0;
	neg.f64 	%fd235, %fd233;
	selp.f64 	%fd236, %fd235, %fd233, %p26;
	selp.f64 	%fd237, %fd236, %fd233, %p29;
	setp.eq.f64 	%p30, %fd72, 0d0000000000000000;
	selp.b32 	%r84, %r34, 0, %p26;
	or.b32  	%r85, %r84, 2146435072;
	selp.b32 	%r86, %r85, %r84, %p25;
	mov.b32 	%r87, 0;
	mov.b64 	%fd238, {%r87, %r86};
	selp.f64 	%fd717, %fd238, %fd237, %p30;
	add.f64 	%fd239, %fd72, 0d4000000000000000;
	{
	.reg .b32 %temp; 
	mov.b64 	{%temp, %r88}, %fd239;
	}
	and.b32  	%r89, %r88, 2146435072;
	setp.ne.s32 	%p31, %r89, 2146435072;
	@%p31 bra 	$L__BB6_69;
	setp.nan.f64 	%p32, %fd72, %fd72;
	@%p32 bra 	$L__BB6_68;
	setp.neu.f64 	%p33, %fd73, 0d7FF0000000000000;
	@%p33 bra 	$L__BB6_69;
	setp.lt.s32 	%p34, %r34, 0;
	selp.b32 	%r90, %r31, %r30, %p2;
	selp.b32 	%r91, %r90, %r30, %p34;
	mov.b32 	%r92, 0;
	mov.b64 	%fd717, {%r92, %r91};
	bra.uni 	$L__BB6_69;
$L__BB6_68:
	mov.f64 	%fd240, 0d4000000000000000;
	add.rn.f64 	%fd717, %fd72, %fd240;
$L__BB6_69:
	setp.lt.s32 	%p35, %r28, 0;
	setp.eq.s32 	%p36, %r29, 1062207488;
	setp.eq.f64 	%p38, %fd72, 0d3FF0000000000000;
	add.f64 	%fd241, %fd717, 0d3FF0000000000000;
	mov.f64 	%fd242, 0d4010000000000000;
	div.rn.f64 	%fd243, %fd242, %fd241;
	selp.f64 	%fd78, 0d4000000000000000, %fd243, %p38;
	ld.global.u32 	%r93, [%rd9+6144];
	cvt.rn.f64.s32 	%fd244, %r93;
	add.f64 	%fd245, %fd244, 0d3FE0000000000000;
	mul.f64 	%fd79, %fd57, %fd245;
	{
	.reg .b32 %temp; 
	mov.b64 	{%temp, %r35}, %fd79;
	}
	abs.f64 	%fd80, %fd79;
	{ // callseq 57, 0
	.param .b64 param0;
	st.param.f64 	[param0], %fd80;
	.param .b64 retval0;
	call.uni (retval0), 
	__internal_accurate_pow, 
	(
	param0
	);
	ld.param.f64 	%fd246, [retval0];
	} // callseq 57
	setp.lt.s32 	%p39, %r35, 0;
	neg.f64 	%fd248, %fd246;
	selp.f64 	%fd249, %fd248, %fd246, %p36;
	selp.f64 	%fd250, %fd249, %fd246, %p39;
	setp.eq.f64 	%p40, %fd79, 0d0000000000000000;
	selp.b32 	%r94, %r35, 0, %p36;
	or.b32  	%r95, %r94, 2146435072;
	selp.b32 	%r96, %r95, %r94, %p35;
	mov.b32 	%r97, 0;
	mov.b64 	%fd251, {%r97, %r96};
	selp.f64 	%fd718, %fd251, %fd250, %p40;
	add.f64 	%fd252, %fd79, 0d4000000000000000;
	{
	.reg .b32 %temp; 
	mov.b64 	{%temp, %r98}, %fd252;
	}
	and.b32  	%r99, %r98, 2146435072;
	setp.ne.s32 	%p41, %r99, 2146435072;
	@%p41 bra 	$L__BB6_74;
	setp.nan.f64 	%p42, %fd79, %fd79;
	@%p42 bra 	$L__BB6_73;
	setp.neu.f64 	%p43, %fd80, 0d7FF0000000000000;
	@%p43 bra 	$L__BB6_74;
	setp.lt.s32 	%p44, %r35, 0;
	selp.b32 	%r100, %r31, %r30, %p2;
	selp.b32 	%r101, %r100, %r30, %p44;
	mov.b32 	%r102, 0;
	mov.b64 	%fd718, {%r102, %r101};
	bra.uni 	$L__BB6_74;
$L__BB6_73:
	mov.f64 	%fd253, 0d4000000000000000;
	add.rn.f64 	%fd718, %fd79, %fd253;
$L__BB6_74:
	setp.lt.s32 	%p45, %r28, 0;
	setp.eq.s32 	%p46, %r29, 1062207488;
	setp.eq.f64 	%p48, %fd79, 0d3FF0000000000000;
	add.f64 	%fd254, %fd718, 0d3FF0000000000000;
	mov.f64 	%fd255, 0d4010000000000000;
	div.rn.f64 	%fd256, %fd255, %fd254;
	selp.f64 	%fd85, 0d4000000000000000, %fd256, %p48;
	ld.global.u32 	%r103, [%rd9+8192];
	cvt.rn.f64.s32 	%fd257, %r103;
	add.f64 	%fd258, %fd257, 0d3FE0000000000000;
	mul.f64 	%fd86, %fd57, %fd258;
	{
	.reg .b32 %temp; 
	mov.b64 	{%temp, %r36}, %fd86;
	}
	abs.f64 	%fd87, %fd86;
	{ // callseq 58, 0
	.param .b64 param0;
	st.param.f64 	[param0], %fd87;
	.param .b64 retval0;
	call.uni (retval0), 
	__internal_accurate_pow, 
	(
	param0
	);
	ld.param.f64 	%fd259, [retval0];
	} // callseq 58
	setp.lt.s32 	%p49, %r36, 0;
	neg.f64 	%fd261, %fd259;
	selp.f64 	%fd262, %fd261, %fd259, %p46;
	selp.f64 	%fd263, %fd262, %fd259, %p49;
	setp.eq.f64 	%p50, %fd86, 0d0000000000000000;
	selp.b32 	%r104, %r36, 0, %p46;
	or.b32  	%r105, %r104, 2146435072;
	selp.b32 	%r106, %r105, %r104, %p45;
	mov.b32 	%r107, 0;
	mov.b64 	%fd264, {%r107, %r106};
	selp.f64 	%fd719, %fd264, %fd263, %p50;
	add.f64 	%fd265, %fd86, 0d4000000000000000;
	{
	.reg .b32 %temp; 
	mov.b64 	{%temp, %r108}, %fd265;
	}
	and.b32  	%r109, %r108, 2146435072;
	setp.ne.s32 	%p51, %r109, 2146435072;
	@%p51 bra 	$L__BB6_79;
	setp.nan.f64 	%p52, %fd86, %fd86;
	@%p52 bra 	$L__BB6_78;
	setp.neu.f64 	%p53, %fd87, 0d7FF0000000000000;
	@%p53 bra 	$L__BB6_79;
	setp.lt.s32 	%p54, %r36, 0;
	selp.b32 	%r110, %r31, %r30, %p2;
	selp.b32 	%r111, %r110, %r30, %p54;
	mov.b32 	%r112, 0;
	mov.b64 	%fd719, {%r112, %r111};
	bra.uni 	$L__BB6_79;
$L__BB6_78:
	mov.f64 	%fd266, 0d4000000000000000;
	add.rn.f64 	%fd719, %fd86, %fd266;
$L__BB6_79:
	setp.lt.s32 	%p55, %r28, 0;
	setp.eq.s32 	%p56, %r29, 1062207488;
	setp.eq.f64 	%p58, %fd86, 0d3FF0000000000000;
	add.f64 	%fd267, %fd719, 0d3FF0000000000000;
	mov.f64 	%fd268, 0d4010000000000000;
	div.rn.f64 	%fd269, %fd268, %fd267;
	selp.f64 	%fd92, 0d4000000000000000, %fd269, %p58;
	ld.global.u32 	%r113, [%rd9+10240];
	cvt.rn.f64.s32 	%fd270, %r113;
	add.f64 	%fd271, %fd270, 0d3FE0000000000000;
	mul.f64 	%fd93, %fd57, %fd271;
	{
	.reg .b32 %temp; 
	mov.b64 	{%temp, %r37}, %fd93;
	}
	abs.f64 	%fd94, %fd93;
	{ // callseq 59, 0
	.param .b64 param0;
	st.param.f64 	[param0], %fd94;
	.param .b64 retval0;
	call.uni (retval0), 
	__internal_accurate_pow, 
	(
	param0
	);
	ld.param.f64 	%fd272, [retval0];
	} // callseq 59
	setp.lt.s32 	%p59, %r37, 0;
	neg.f64 	%fd274, %fd272;
	selp.f64 	%fd275, %fd274, %fd272, %p56;
	selp.f64 	%fd276, %fd275, %fd272, %p59;
	setp.eq.f64 	%p60, %fd93, 0d0000000000000000;
	selp.b32 	%r114, %r37, 0, %p56;
	or.b32  	%r115, %r114, 2146435072;
	selp.b32 	%r116, %r115, %r114, %p55;
	mov.b32 	%r117, 0;
	mov.b64 	%fd277, {%r117, %r116};
	selp.f64 	%fd720, %fd277, %fd276, %p60;
	add.f64 	%fd278, %fd93, 0d4000000000000000;
	{
	.reg .b32 %temp; 
	mov.b64 	{%temp, %r118}, %fd278;
	}
	and.b32  	%r119, %r118, 2146435072;
	setp.ne.s32 	%p61, %r119, 2146435072;
	@%p61 bra 	$L__BB6_84;
	setp.nan.f64 	%p62, %fd93, %fd93;
	@%p62 bra 	$L__BB6_83;
	setp.neu.f64 	%p63, %fd94, 0d7FF0000000000000;
	@%p63 bra 	$L__BB6_84;
	setp.lt.s32 	%p64, %r37, 0;
	selp.b32 	%r120, %r31, %r30, %p2;
	selp.b32 	%r121, %r120, %r30, %p64;
	mov.b32 	%r122, 0;
	mov.b64 	%fd720, {%r122, %r121};
	bra.uni 	$L__BB6_84;
$L__BB6_83:
	mov.f64 	%fd279, 0d4000000000000000;
	add.rn.f64 	%fd720, %fd93, %fd279;
$L__BB6_84:
	setp.lt.s32 	%p65, %r28, 0;
	setp.eq.s32 	%p66, %r29, 1062207488;
	setp.eq.f64 	%p68, %fd93, 0d3FF0000000000000;
	add.f64 	%fd280, %fd720, 0d3FF0000000000000;
	mov.f64 	%fd281, 0d4010000000000000;
	div.rn.f64 	%fd282, %fd281, %fd280;
	selp.f64 	%fd99, 0d4000000000000000, %fd282, %p68;
	ld.global.u32 	%r123, [%rd9+12288];
	cvt.rn.f64.s32 	%fd283, %r123;
	add.f64 	%fd284, %fd283, 0d3FE0000000000000;
	mul.f64 	%fd100, %fd57, %fd284;
	{
	.reg .b32 %temp; 
	mov.b64 	{%temp, %r38}, %fd100;
	}
	abs.f64 	%fd101, %fd100;
	{ // callseq 60, 0
	.param .b64 param0;
	st.param.f64 	[param0], %fd101;
	.param .b64 retval0;
	call.uni (retval0), 
	__internal_accurate_pow, 
	(
	param0
	);
	ld.param.f64 	%fd285, [retval0];
	} // callseq 60
	setp.lt.s32 	%p69, %r38, 0;
	neg.f64 	%fd287, %fd285;
	selp.f64 	%fd288, %fd287, %fd285, %p66;
	selp.f64 	%fd289, %fd288, %fd285, %p69;
	setp.eq.f64 	%p70, %fd100, 0d0000000000000000;
	selp.b32 	%r124, %r38, 0, %p66;
	or.b32  	%r125, %r124, 2146435072;
	selp.b32 	%r126, %r125, %r124, %p65;
	mov.b32 	%r127, 0;
	mov.b64 	%fd290, {%r127, %r126};
	selp.f64 	%fd721, %fd290, %fd289, %p70;
	add.f64 	%fd291, %fd100, 0d4000000000000000;
	{
	.reg .b32 %temp; 
	mov.b64 	{%temp, %r128}, %fd291;
	}
	and.b32  	%r129, %r128, 2146435072;
	setp.ne.s32 	%p71, %r129, 2146435072;
	@%p71 bra 	$L__BB6_89;
	setp.nan.f64 	%p72, %fd100, %fd100;
	@%p72 bra 	$L__BB6_88;
	setp.neu.f64 	%p73, %fd101, 0d7FF0000000000000;
	@%p73 bra 	$L__BB6_89;
	setp.lt.s32 	%p74, %r38, 0;
	selp.b32 	%r130, %r31, %r30, %p2;
	selp.b32 	%r131, %r130, %r30, %p74;
	mov.b32 	%r132, 0;
	mov.b64 	%fd721, {%r132, %r131};
	bra.uni 	$L__BB6_89;
$L__BB6_88:
	mov.f64 	%fd292, 0d4000000000000000;
	add.rn.f64 	%fd721, %fd100, %fd292;
$L__BB6_89:
	setp.eq.f64 	%p75, %fd100, 0d3FF0000000000000;
	add.f64 	%fd293, %fd721, 0d3FF0000000000000;
	mov.f64 	%fd294, 0d4010000000000000;
	div.rn.f64 	%fd295, %fd294, %fd293;
	selp.f64 	%fd296, 0d4000000000000000, %fd295, %p75;
	add.f64 	%fd297, %fd64, %fd71;
	add.f64 	%fd298, %fd297, %fd78;
	add.f64 	%fd299, %fd298, %fd85;
	add.f64 	%fd300, %fd299, %fd92;
	add.f64 	%fd301, %fd300, %fd99;
	add.f64 	%fd740, %fd301, %fd296;
	add.s64 	%rd10, %rd22, -3584;
	setp.lt.u64 	%p76, %rd10, 3584;
	mov.b64 	%rd71, 3584;
	@%p76 bra 	$L__BB6_128;
	mov.b64 	%rd71, 3584;
	selp.b32 	%r140, %r31, %r30, %p2;
$L__BB6_91:
	setp.lt.s32 	%p77, %r28, 0;
	setp.eq.s32 	%p78, %r29, 1062207488;
	shl.b64 	%rd27, %rd71, 2;
	add.s64 	%rd12, %rd9, %rd27;
	ld.global.u32 	%r133, [%rd12];
	cvt.rn.f64.s32 	%fd302, %r133;
	add.f64 	%fd303, %fd302, 0d3FE0000000000000;
	mul.f64 	%fd108, %fd57, %fd303;
	{
	.reg .b32 %temp; 
	mov.b64 	{%temp, %r39}, %fd108;
	}
	abs.f64 	%fd109, %fd108;
	{ // callseq 61, 0
	.param .b64 param0;
	st.param.f64 	[param0], %fd109;
	.param .b64 retval0;
	call.uni (retval0), 
	__internal_accurate_pow, 
	(
	param0
	);
	ld.param.f64 	%fd304, [retval0];
	} // callseq 61
	setp.lt.s32 	%p80, %r39, 0;
	neg.f64 	%fd306, %fd304;
	selp.f64 	%fd307, %fd306, %fd304, %p78;
	selp.f64 	%fd308, %fd307, %fd304, %p80;
	setp.eq.f64 	%p81, %fd108, 0d0000000000000000;
	selp.b32 	%r134, %r39, 0, %p78;
	or.b32  	%r135, %r134, 2146435072;
	selp.b32 	%r136, %r135, %r134, %p77;
	mov.b32 	%r137, 0;
	mov.b64 	%fd309, {%r137, %r136};
	selp.f64 	%fd723, %fd309, %fd308, %p81;
	add.f64 	%fd310, %fd108, 0d4000000000000000;
	{
	.reg .b32 %temp; 
	mov.b64 	{%temp, %r138}, %fd310;
	}
	and.b32  	%r139, %r138, 2146435072;
	setp.ne.s32 	%p82, %r139, 2146435072;
	@%p82 bra 	$L__BB6_96;
	setp.num.f64 	%p83, %fd108, %fd108;
	@%p83 bra 	$L__BB6_94;
	mov.f64 	%fd311, 0d4000000000000000;
	add.rn.f64 	%fd723, %fd108, %fd311;
	bra.uni 	$L__BB6_96;
$L__BB6_94:
	setp.neu.f64 	%p84, %fd109, 0d7FF0000000000000;
	@%p84 bra 	$L__BB6_96;
	setp.lt.s32 	%p85, %r39, 0;
	selp.b32 	%r141, %r140, %r30, %p85;
	mov.b32 	%r142, 0;
	mov.b64 	%fd723, {%r142, %r141};
$L__BB6_96:
	setp.lt.s32 	%p86, %r28, 0;
	setp.eq.s32 	%p87, %r29, 1062207488;
	setp.eq.f64 	%p89, %fd108, 0d3FF0000000000000;
	add.f64 	%fd312, %fd723, 0d3FF0000000000000;
	mov.f64 	%fd313, 0d4010000000000000;
	div.rn.f64 	%fd314, %fd313, %fd312;
	selp.f64 	%fd114, 0d4000000000000000, %fd314, %p89;
	ld.global.u32 	%r143, [%rd12+2048];
	cvt.rn.f64.s32 	%fd315, %r143;
	add.f64 	%fd316, %fd315, 0d3FE0000000000000;
	mul.f64 	%fd115, %fd57, %fd316;
	{
	.reg .b32 %temp; 
	mov.b64 	{%temp, %r40}, %fd115;
	}
	abs.f64 	%fd116, %fd115;
	{ // callseq 62, 0
	.param .b64 param0;
	st.param.f64 	[param0], %fd116;
	.param .b64 retval0;
	call.uni (retval0), 
	__internal_accurate_pow, 
	(
	param0
	);
	ld.param.f64 	%fd317, [retval0];
	} // callseq 62
	setp.lt.s32 	%p90, %r40, 0;
	neg.f64 	%fd319, %fd317;
	selp.f64 	%fd320, %fd319, %fd317, %p87;
	selp.f64 	%fd321, %fd320, %fd317, %p90;
	setp.eq.f64 	%p91, %fd115, 0d0000000000000000;
	selp.b32 	%r144, %r40, 0, %p87;
	or.b32  	%r145, %r144, 2146435072;
	selp.b32 	%r146, %r145, %r144, %p86;
	mov.b32 	%r147, 0;
	mov.b64 	%fd322, {%r147, %r146};
	selp.f64 	%fd724, %fd322, %fd321, %p91;
	add.f64 	%fd323, %fd115, 0d4000000000000000;
	{
	.reg .b32 %temp; 
	mov.b64 	{%temp, %r148}, %fd323;
	}
	and.b32  	%r149, %r148, 2146435072;
	setp.ne.s32 	%p92, %r149, 2146435072;
	@%p92 bra 	$L__BB6_101;
	setp.nan.f64 	%p93, %fd115, %fd115;
	@%p93 bra 	$L__BB6_100;
	setp.neu.f64 	%p94, %fd116, 0d7FF0000000000000;
	@%p94 bra 	$L__BB6_101;
	setp.lt.s32 	%p95, %r40, 0;
	selp.b32 	%r151, %r140, %r30, %p95;
	mov.b32 	%r152, 0;
	mov.b64 	%fd724, {%r152, %r151};
	bra.uni 	$L__BB6_101;
$L__BB6_100:
	mov.f64 	%fd324, 0d4000000000000000;
	add.rn.f64 	%fd724, %fd115, %fd324;
$L__BB6_101:
	setp.lt.s32 	%p96, %r28, 0;
	setp.eq.s32 	%p97, %r29, 1062207488;
	setp.eq.f64 	%p99, %fd115, 0d3FF0000000000000;
	add.f64 	%fd325, %fd724, 0d3FF0000000000000;
	mov.f64 	%fd326, 0d4010000000000000;
	div.rn.f64 	%fd327, %fd326, %fd325;
	selp.f64 	%fd121, 0d4000000000000000, %fd327, %p99;
	ld.global.u32 	%r153, [%rd12+4096];
	cvt.rn.f64.s32 	%fd328, %r153;
	add.f64 	%fd329, %fd328, 0d3FE0000000000000;
	mul.f64 	%fd122, %fd57, %fd329;
	{
	.reg .b32 %temp; 
	mov.b64 	{%temp, %r41}, %fd122;
	}
	abs.f64 	%fd123, %fd122;
	{ // callseq 63, 0
	.param .b64 param0;
	st.param.f64 	[param0], %fd123;
	.param .b64 retval0;
	call.uni (retval0), 
	__internal_accurate_pow, 
	(
	param0
	);
	ld.param.f64 	%fd330, [retval0];
	} // callseq 63
	setp.lt.s32 	%p100, %r41, 0;
	neg.f64 	%fd332, %fd330;
	selp.f64 	%fd333, %fd332, %fd330, %p97;
	selp.f64 	%fd334, %fd333, %fd330, %p100;
	setp.eq.f64 	%p101, %fd122, 0d0000000000000000;
	selp.b32 	%r154, %r41, 0, %p97;
	or.b32  	%r155, %r154, 2146435072;
	selp.b32 	%r156, %r155, %r154, %p96;
	mov.b32 	%r157, 0;
	mov.b64 	%fd335, {%r157, %r156};
	selp.f64 	%fd725, %fd335, %fd334, %p101;
	add.f64 	%fd336, %fd122, 0d4000000000000000;
	{
	.reg .b32 %temp; 
	mov.b64 	{%temp, %r158}, %fd336;
	}
	and.b32  	%r159, %r158, 2146435072;
	setp.ne.s32 	%p102, %r159, 2146435072;
	@%p102 bra 	$L__BB6_106;
	setp.nan.f64 	%p103, %fd122, %fd122;
	@%p103 bra 	$L__BB6_105;
	setp.neu.f64 	%p104, %fd123, 0d7FF0000000000000;
	@%p104 bra 	$L__BB6_106;
	setp.lt.s32 	%p105, %r41, 0;
	selp.b32 	%r161, %r140, %r30, %p105;
	mov.b32 	%r162, 0;
	mov.b64 	%fd725, {%r162, %r161};
	bra.uni 	$L__BB6_106;
$L__BB6_105:
	mov.f64 	%fd337, 0d4000000000000000;
	add.rn.f64 	%fd725, %fd122, %fd337;
$L__BB6_106:
	setp.lt.s32 	%p106, %r28, 0;
	setp.eq.s32 	%p107, %r29, 1062207488;
	setp.eq.f64 	%p109, %fd122, 0d3FF0000000000000;
	add.f64 	%fd338, %fd725, 0d3FF0000000000000;
	mov.f64 	%fd339, 0d4010000000000000;
	div.rn.f64 	%fd340, %fd339, %fd338;
	selp.f64 	%fd128, 0d4000000000000000, %fd340, %p109;
	ld.global.u32 	%r163, [%rd12+6144];
	cvt.rn.f64.s32 	%fd341, %r163;
	add.f64 	%fd342, %fd341, 0d3FE0000000000000;
	mul.f64 	%fd129, %fd57, %fd342;
	{
	.reg .b32 %temp; 
	mov.b64 	{%temp, %r42}, %fd129;
	}
	abs.f64 	%fd130, %fd129;
	{ // callseq 64, 0
	.param .b64 param0;
	st.param.f64 	[param0], %fd130;
	.param .b64 retval0;
	call.uni (retval0), 
	__internal_accurate_pow, 
	(
	param0
	);
	ld.param.f64 	%fd343, [retval0];
	} // callseq 64
	setp.lt.s32 	%p110, %r42, 0;
	neg.f64 	%fd345, %fd343;
	selp.f64 	%fd346, %fd345, %fd343, %p107;
	selp.f64 	%fd347, %fd346, %fd343, %p110;
	setp.eq.f64 	%p111, %fd129, 0d0000000000000000;
	selp.b32 	%r164, %r42, 0, %p107;
	or.b32  	%r165, %r164, 2146435072;
	selp.b32 	%r166, %r165, %r164, %p106;
	mov.b32 	%r167, 0;
	mov.b64 	%fd348, {%r167, %r166};
	selp.f64 	%fd726, %fd348, %fd347, %p111;
	add.f64 	%fd349, %fd129, 0d4000000000000000;
	{
	.reg .b32 %temp; 
	mov.b64 	{%temp, %r168}, %fd349;
	}
	and.b32  	%r169, %r168, 2146435072;
	setp.ne.s32 	%p112, %r169, 2146435072;
	@%p112 bra 	$L__BB6_111;
	setp.nan.f64 	%p113, %fd129, %fd129;
	@%p113 bra 	$L__BB6_110;
	setp.neu.f64 	%p114, %fd130, 0d7FF0000000000000;
	@%p114 bra 	$L__BB6_111;
	setp.lt.s32 	%p115, %r42, 0;
	selp.b32 	%r171, %r140, %r30, %p115;
	mov.b32 	%r172, 0;
	mov.b64 	%fd726, {%r172, %r171};
	bra.uni 	$L__BB6_111;
$L__BB6_110:
	mov.f64 	%fd350, 0d4000000000000000;
	add.rn.f64 	%fd726, %fd129, %fd350;
$L__BB6_111:
	setp.lt.s32 	%p116, %r28, 0;
	setp.eq.s32 	%p117, %r29, 1062207488;
	setp.eq.f64 	%p119, %fd129, 0d3FF0000000000000;
	add.f64 	%fd351, %fd726, 0d3FF0000000000000;
	mov.f64 	%fd352, 0d4010000000000000;
	div.rn.f64 	%fd353, %fd352, %fd351;
	selp.f64 	%fd135, 0d4000000000000000, %fd353, %p119;
	ld.global.u32 	%r173, [%rd12+8192];
	cvt.rn.f64.s32 	%fd354, %r173;
	add.f64 	%fd355, %fd354, 0d3FE0000000000000;
	mul.f64 	%fd136, %fd57, %fd355;
	{
	.reg .b32 %temp; 
	mov.b64 	{%temp, %r43}, %fd136;
	}
	abs.f64 	%fd137, %fd136;
	{ // callseq 65, 0
	.param .b64 param0;
	st.param.f64 	[param0], %fd137;
	.param .b64 retval0;
	call.uni (retval0), 
	__internal_accurate_pow, 
	(
	param0
	);
	ld.param.f64 	%fd356, [retval0];
	} // callseq 65
	setp.lt.s32 	%p120, %r43, 0;
	neg.f64 	%fd358, %fd356;
	selp.f64 	%fd359, %fd358, %fd356, %p117;
	selp.f64 	%fd360, %fd359, %fd356, %p120;
	setp.eq.f64 	%p121, %fd136, 0d0000000000000000;
	selp.b32 	%r174, %r43, 0, %p117;
	or.b32  	%r175, %r174, 2146435072;
	selp.b32 	%r176, %r175, %r174, %p116;
	mov.b32 	%r177, 0;
	mov.b64 	%fd361, {%r177, %r176};
	selp.f64 	%fd727, %fd361, %fd360, %p121;
	add.f64 	%fd362, %fd136, 0d4000000000000000;
	{
	.reg .b32 %temp; 
	mov.b64 	{%temp, %r178}, %fd362;
	}
	and.b32  	%r179, %r178, 2146435072;
	setp.ne.s32 	%p122, %r179, 2146435072;
	@%p122 bra 	$L__BB6_116;
	setp.nan.f64 	%p123, %fd136, %fd136;
	@%p123 bra 	$L__BB6_115;
	setp.neu.f64 	%p124, %fd137, 0d7FF0000000000000;
	@%p124 bra 	$L__BB6_116;
	setp.lt.s32 	%p125, %r43, 0;
	selp.b32 	%r181, %r140, %r30, %p125;
	mov.b32 	%r182, 0;
	mov.b64 	%fd727, {%r182, %r181};
	bra.uni 	$L__BB6_116;
$L__BB6_115:
	mov.f64 	%fd363, 0d4000000000000000;
	add.rn.f64 	%fd727, %fd136, %fd363;
$L__BB6_116:
	setp.lt.s32 	%p126, %r28, 0;
	setp.eq.s32 	%p127, %r29, 1062207488;
	setp.eq.f64 	%p129, %fd136, 0d3FF0000000000000;
	add.f64 	%fd364, %fd727, 0d3FF0000000000000;
	mov.f64 	%fd365, 0d4010000000000000;
	div.rn.f64 	%fd366, %fd365, %fd364;
	selp.f64 	%fd142, 0d4000000000000000, %fd366, %p129;
	ld.global.u32 	%r183, [%rd12+10240];
	cvt.rn.f64.s32 	%fd367, %r183;
	add.f64 	%fd368, %fd367, 0d3FE0000000000000;
	mul.f64 	%fd143, %fd57, %fd368;
	{
	.reg .b32 %temp; 
	mov.b64 	{%temp, %r44}, %fd143;
	}
	abs.f64 	%fd144, %fd143;
	{ // callseq 66, 0
	.param .b64 param0;
	st.param.f64 	[param0], %fd144;
	.param .b64 retval0;
	call.uni (retval0), 
	__internal_accurate_pow, 
	(
	param0
	);
	ld.param.f64 	%fd369, [retval0];
	} // callseq 66
	setp.lt.s32 	%p130, %r44, 0;
	neg.f64 	%fd371, %fd369;
	selp.f64 	%fd372, %fd371, %fd369, %p127;
	selp.f64 	%fd373, %fd372, %fd369, %p130;
	setp.eq.f64 	%p131, %fd143, 0d0000000000000000;
	selp.b32 	%r184, %r44, 0, %p127;
	or.b32  	%r185, %r184, 2146435072;
	selp.b32 	%r186, %r185, %r184, %p126;
	mov.b32 	%r187, 0;
	mov.b64 	%fd374, {%r187, %r186};
	selp.f64 	%fd728, %fd374, %fd373, %p131;
	add.f64 	%fd375, %fd143, 0d4000000000000000;
	{
	.reg .b32 %temp; 
	mov.b64 	{%temp, %r188}, %fd375;
	}
	and.b32  	%r189, %r188, 2146435072;
	setp.ne.s32 	%p132, %r189, 2146435072;
	@%p132 bra 	$L__BB6_121;
	setp.nan.f64 	%p133, %fd143, %fd143;
	@%p133 bra 	$L__BB6_120;
	setp.neu.f64 	%p134, %fd144, 0d7FF0000000000000;
	@%p134 bra 	$L__BB6_121;
	setp.lt.s32 	%p135, %r44, 0;
	selp.b32 	%r191, %r140, %r30, %p135;
	mov.b32 	%r192, 0;
	mov.b64 	%fd728, {%r192, %r191};
	bra.uni 	$L__BB6_121;
$L__BB6_120:
	mov.f64 	%fd376, 0d4000000000000000;
	add.rn.f64 	%fd728, %fd143, %fd376;
$L__BB6_121:
	setp.lt.s32 	%p136, %r28, 0;
	setp.eq.s32 	%p137, %r29, 1062207488;
	setp.eq.f64 	%p139, %fd143, 0d3FF0000000000000;
	add.f64 	%fd377, %fd728, 0d3FF0000000000000;
	mov.f64 	%fd378, 0d4010000000000000;
	div.rn.f64 	%fd379, %fd378, %fd377;
	selp.f64 	%fd149, 0d4000000000000000, %fd379, %p139;
	ld.global.u32 	%r193, [%rd12+12288];
	cvt.rn.f64.s32 	%fd380, %r193;
	add.f64 	%fd381, %fd380, 0d3FE0000000000000;
	mul.f64 	%fd150, %fd57, %fd381;
	{
	.reg .b32 %temp; 
	mov.b64 	{%temp, %r45}, %fd150;
	}
	abs.f64 	%fd151, %fd150;
	{ // callseq 67, 0
	.param .b64 param0;
	st.param.f64 	[param0], %fd151;
	.param .b64 retval0;
	call.uni (retval0), 
	__internal_accurate_pow, 
	(
	param0
	);
	ld.param.f64 	%fd382, [retval0];
	} // callseq 67
	setp.lt.s32 	%p140, %r45, 0;
	neg.f64 	%fd384, %fd382;
	selp.f64 	%fd385, %fd384, %fd382, %p137;
	selp.f64 	%fd386, %fd385, %fd382, %p140;
	setp.eq.f64 	%p141, %fd150, 0d0000000000000000;
	selp.b32 	%r194, %r45, 0, %p137;
	or.b32  	%r195, %r194, 2146435072;
	selp.b32 	%r196, %r195, %r194, %p136;
	mov.b32 	%r197, 0;
	mov.b64 	%fd387, {%r197, %r196};
	selp.f64 	%fd729, %fd387, %fd386, %p141;
	add.f64 	%fd388, %fd150, 0d4000000000000000;
	{
	.reg .b32 %temp; 
	mov.b64 	{%temp, %r198}, %fd388;
	}
	and.b32  	%r199, %r198, 2146435072;
	setp.ne.s32 	%p142, %r199, 2146435072;
	@%p142 bra 	$L__BB6_126;
	setp.nan.f64 	%p143, %fd150, %fd150;
	@%p143 bra 	$L__BB6_125;
	setp.neu.f64 	%p144, %fd151, 0d7FF0000000000000;
	@%p144 bra 	$L__BB6_126;
	setp.lt.s32 	%p145, %r45, 0;
	selp.b32 	%r201, %r140, %r30, %p145;
	mov.b32 	%r202, 0;
	mov.b64 	%fd729, {%r202, %r201};
	bra.uni 	$L__BB6_126;
$L__BB6_125:
	mov.f64 	%fd389, 0d4000000000000000;
	add.rn.f64 	%fd729, %fd150, %fd389;
$L__BB6_126:
	setp.eq.f64 	%p146, %fd150, 0d3FF0000000000000;
	add.f64 	%fd390, %fd729, 0d3FF0000000000000;
	mov.f64 	%fd391, 0d4010000000000000;
	div.rn.f64 	%fd392, %fd391, %fd390;
	selp.f64 	%fd393, 0d4000000000000000, %fd392, %p146;
	add.f64 	%fd394, %fd740, %fd114;
	add.f64 	%fd395, %fd394, %fd121;
	add.f64 	%fd396, %fd395, %fd128;
	add.f64 	%fd397, %fd396, %fd135;
	add.f64 	%fd398, %fd397, %fd142;
	add.f64 	%fd399, %fd398, %fd149;
	add.f64 	%fd740, %fd399, %fd393;
	sub.s64 	%rd28, %rd22, %rd71;
	setp.lt.u64 	%p147, %rd28, 3584;
	@%p147 bra 	$L__BB6_161;
	add.s64 	%rd71, %rd71, 3584;
	setp.le.u64 	%p148, %rd71, %rd10;
	@%p148 bra 	$L__BB6_91;
$L__BB6_128:
	setp.le.u64 	%p149, %rd22, %rd71;
	@%p149 bra 	$L__BB6_161;
	cvt.u32.u64 	%r203, %rd71;
	cvt.u32.u64 	%r204, %rd22;
	sub.s32 	%r46, %r204, %r203;
	setp.ge.s32 	%p150, %r27, %r46;
	@%p150 bra 	$L__BB6_161;
	not.b32 	%r206, %r27;
	add.s32 	%r207, %r206, %r204;
	sub.s32 	%r47, %r207, %r203;
	and.b32  	%r209, %r47, 1536;
	setp.eq.s32 	%p151, %r209, 1536;
	mov.u32 	%r517, %r27;
	@%p151 bra 	$L__BB6_138;
	add.s64 	%rd29, %rd71, %rd8;
	shl.b64 	%rd30, %rd29, 2;
	add.s64 	%rd72, %rd2, %rd30;
	shr.u32 	%r210, %r47, 9;
	add.s32 	%r211, %r210, 1;
	and.b32  	%r212, %r211, 3;
	neg.s32 	%r515, %r212;
	mov.u32 	%r517, %r27;
$L__BB6_132:
	.pragma "nounroll";
	setp.lt.s32 	%p152, %r28, 0;
	setp.eq.s32 	%p153, %r29, 1062207488;
	ld.global.u32 	%r213, [%rd72];
	cvt.rn.f64.s32 	%fd401, %r213;
	add.f64 	%fd402, %fd401, 0d3FE0000000000000;
	mul.f64 	%fd159, %fd57, %fd402;
	{
	.reg .b32 %temp; 
	mov.b64 	{%temp, %r51}, %fd159;
	}
	abs.f64 	%fd160, %fd159;
	{ // callseq 68, 0
	.param .b64 param0;
	st.param.f64 	[param0], %fd160;
	.param .b64 retval0;
	call.uni (retval0), 
	__internal_accurate_pow, 
	(
	param0
	);
	ld.param.f64 	%fd403, [retval0];
	} // callseq 68
	setp.lt.s32 	%p155, %r51, 0;
	neg.f64 	%fd405, %fd403;
	selp.f64 	%fd406, %fd405, %fd403, %p153;
	selp.f64 	%fd407, %fd406, %fd403, %p155;
	setp.eq.f64 	%p156, %fd159, 0d0000000000000000;
	selp.b32 	%r214, %r51, 0, %p153;
	or.b32  	%r215, %r214, 2146435072;
	selp.b32 	%r216, %r215, %r214, %p152;
	mov.b32 	%r217, 0;
	mov.b64 	%fd408, {%r217, %r216};
	selp.f64 	%fd732, %fd408, %fd407, %p156;
	add.f64 	%fd409, %fd159, 0d4000000000000000;
	{
	.reg .b32 %temp; 
	mov.b64 	{%temp, %r218}, %fd409;
	}
	and.b32  	%r219, %r218, 2146435072;
	setp.ne.s32 	%p157, %r219, 2146435072;
	@%p157 bra 	$L__BB6_137;
	setp.nan.f64 	%p158, %fd159, %fd159;
	@%p158 bra 	$L__BB6_136;
	setp.neu.f64 	%p159, %fd160, 0d7FF0000000000000;
	@%p159 bra 	$L__BB6_137;
	setp.lt.s32 	%p160, %r51, 0;
	selp.b32 	%r220, %r31, %r30, %p2;
	selp.b32 	%r221, %r220, %r30, %p160;
	mov.b32 	%r222, 0;
	mov.b64 	%fd732, {%r222, %r221};
	bra.uni 	$L__BB6_137;
$L__BB6_136:
	mov.f64 	%fd410, 0d4000000000000000;
	add.rn.f64 	%fd732, %fd159, %fd410;
$L__BB6_137:
	setp.eq.f64 	%p161, %fd159, 0d3FF0000000000000;
	add.f64 	%fd411, %fd732, 0d3FF0000000000000;
	mov.f64 	%fd412, 0d4010000000000000;
	div.rn.f64 	%fd413, %fd412, %fd411;
	selp.f64 	%fd414, 0d4000000000000000, %fd413, %p161;
	add.f64 	%fd740, %fd740, %fd414;
	add.s32 	%r517, %r517, 512;
	add.s64 	%rd72, %rd72, 2048;
	add.s32 	%r515, %r515, 1;
	setp.ne.s32 	%p162, %r515, 0;
	@%p162 bra 	$L__BB6_132;
$L__BB6_138:
	setp.lt.u32 	%p163, %r47, 1536;
	@%p163 bra 	$L__BB6_161;
	cvt.u64.u32 	%rd31, %r517;
	add.s64 	%rd32, %rd71, %rd31;
	shl.b64 	%rd33, %rd32, 2;
	add.s64 	%rd34, %rd33, %rd2;
	add.s64 	%rd73, %rd34, 4096;
	selp.b32 	%r230, %r31, %r30, %p2;
$L__BB6_140:
	setp.lt.s32 	%p164, %r28, 0;
	setp.eq.s32 	%p165, %r29, 1062207488;
	ld.global.u32 	%r223, [%rd73+-4096];
	cvt.rn.f64.s32 	%fd415, %r223;
	add.f64 	%fd416, %fd415, 0d3FE0000000000000;
	mul.f64 	%fd169, %fd57, %fd416;
	{
	.reg .b32 %temp; 
	mov.b64 	{%temp, %r56}, %fd169;
	}
	abs.f64 	%fd170, %fd169;
	{ // callseq 69, 0
	.param .b64 param0;
	st.param.f64 	[param0], %fd170;
	.param .b64 retval0;
	call.uni (retval0), 
	__internal_accurate_pow, 
	(
	param0
	);
	ld.param.f64 	%fd417, [retval0];
	} // callseq 69
	setp.lt.s32 	%p167, %r56, 0;
	neg.f64 	%fd419, %fd417;
	selp.f64 	%fd420, %fd419, %fd417, %p165;
	selp.f64 	%fd421, %fd420, %fd417, %p167;
	setp.eq.f64 	%p168, %fd169, 0d0000000000000000;
	selp.b32 	%r224, %r56, 0, %p165;
	or.b32  	%r225, %r224, 2146435072;
	selp.b32 	%r226, %r225, %r224, %p164;
	mov.b32 	%r227, 0;
	mov.b64 	%fd422, {%r227, %r226};
	selp.f64 	%fd736, %fd422, %fd421, %p168;
	add.f64 	%fd423, %fd169, 0d4000000000000000;
	{
	.reg .b32 %temp; 
	mov.b64 	{%temp, %r228}, %fd423;
	}
	and.b32  	%r229, %r228, 2146435072;
	setp.ne.s32 	%p169, %r229, 2146435072;
	@%p169 bra 	$L__BB6_145;
	setp.num.f64 	%p170, %fd169, %fd169;
	@%p170 bra 	$L__BB6_143;
	mov.f64 	%fd424, 0d4000000000000000;
	add.rn.f64 	%fd736, %fd169, %fd424;
	bra.uni 	$L__BB6_145;
$L__BB6_143:
	setp.neu.f64 	%p171, %fd170, 0d7FF0000000000000;
	@%p171 bra 	$L__BB6_145;
	setp.lt.s32 	%p172, %r56, 0;
	selp.b32 	%r231, %r230, %r30, %p172;
	mov.b32 	%r232, 0;
	mov.b64 	%fd736, {%r232, %r231};
$L__BB6_145:
	setp.lt.s32 	%p173, %r28, 0;
	setp.eq.s32 	%p174, %r29, 1062207488;
	setp.eq.f64 	%p176, %fd169, 0d3FF0000000000000;
	add.f64 	%fd425, %fd736, 0d3FF0000000000000;
	mov.f64 	%fd426, 0d4010000000000000;
	div.rn.f64 	%fd427, %fd426, %fd425;
	selp.f64 	%fd428, 0d4000000000000000, %fd427, %p176;
	add.f64 	%fd175, %fd740, %fd428;
	ld.global.u32 	%r233, [%rd73+-2048];
	cvt.rn.f64.s32 	%fd429, %r233;
	add.f64 	%fd430, %fd429, 0d3FE0000000000000;
	mul.f64 	%fd176, %fd57, %fd430;
	{
	.reg .b32 %temp; 
	mov.b64 	{%temp, %r57}, %fd176;
	}
	abs.f64 	%fd177, %fd176;
	{ // callseq 70, 0
	.param .b64 param0;
	st.param.f64 	[param0], %fd177;
	.param .b64 retval0;
	call.uni (retval0), 
	__internal_accurate_pow, 
	(
	param0
	);
	ld.param.f64 	%fd431, [retval0];
	} // callseq 70
	setp.lt.s32 	%p177, %r57, 0;
	neg.f64 	%fd433, %fd431;
	selp.f64 	%fd434, %fd433, %fd431, %p174;
	selp.f64 	%fd435, %fd434, %fd431, %p177;
	setp.eq.f64 	%p178, %fd176, 0d0000000000000000;
	selp.b32 	%r234, %r57, 0, %p174;
	or.b32  	%r235, %r234, 2146435072;
	selp.b32 	%r236, %r235, %r234, %p173;
	mov.b32 	%r237, 0;
	mov.b64 	%fd436, {%r237, %r236};
	selp.f64 	%fd737, %fd436, %fd435, %p178;
	add.f64 	%fd437, %fd176, 0d4000000000000000;
	{
	.reg .b32 %temp; 
	mov.b64 	{%temp, %r238}, %fd437;
	}
	and.b32  	%r239, %r238, 2146435072;
	setp.ne.s32 	%p179, %r239, 2146435072;
	@%p179 bra 	$L__BB6_150;
	setp.nan.f64 	%p180, %fd176, %fd176;
	@%p180 bra 	$L__BB6_149;
	setp.neu.f64 	%p181, %fd177, 0d7FF0000000000000;
	@%p181 bra 	$L__BB6_150;
	setp.lt.s32 	%p182, %r57, 0;
	selp.b32 	%r241, %r230, %r30, %p182;
	mov.b32 	%r242, 0;
	mov.b64 	%fd737, {%r242, %r241};
	bra.uni 	$L__BB6_150;
$L__BB6_149:
	mov.f64 	%fd438, 0d4000000000000000;
	add.rn.f64 	%fd737, %fd176, %fd438;
$L__BB6_150:
	setp.lt.s32 	%p183, %r28, 0;
	setp.eq.s32 	%p184, %r29, 1062207488;
	setp.eq.f64 	%p186, %fd176, 0d3FF0000000000000;
	add.f64 	%fd439, %fd737, 0d3FF0000000000000;
	mov.f64 	%fd440, 0d4010000000000000;
	div.rn.f64 	%fd441, %fd440, %fd439;
	selp.f64 	%fd442, 0d4000000000000000, %fd441, %p186;
	add.f64 	%fd182, %fd175, %fd442;
	ld.global.u32 	%r243, [%rd73];
	cvt.rn.f64.s32 	%fd443, %r243;
	add.f64 	%fd444, %fd443, 0d3FE0000000000000;
	mul.f64 	%fd183, %fd57, %fd444;
	{
	.reg .b32 %temp; 
	mov.b64 	{%temp, %r58}, %fd183;
	}
	abs.f64 	%fd184, %fd183;
	{ // callseq 71, 0
	.param .b64 param0;
	st.param.f64 	[param0], %fd184;
	.param .b64 retval0;
	call.uni (retval0), 
	__internal_accurate_pow, 
	(
	param0
	);
	ld.param.f64 	%fd445, [retval0];
	} // callseq 71
	setp.lt.s32 	%p187, %r58, 0;
	neg.f64 	%fd447, %fd445;
	selp.f64 	%fd448, %fd447, %fd445, %p184;
	selp.f64 	%fd449, %fd448, %fd445, %p187;
	setp.eq.f64 	%p188, %fd183, 0d0000000000000000;
	selp.b32 	%r244, %r58, 0, %p184;
	or.b32  	%r245, %r244, 2146435072;
	selp.b32 	%r246, %r245, %r244, %p183;
	mov.b32 	%r247, 0;
	mov.b64 	%fd450, {%r247, %r246};
	selp.f64 	%fd738, %fd450, %fd449, %p188;
	add.f64 	%fd451, %fd183, 0d4000000000000000;
	{
	.reg .b32 %temp; 
	mov.b64 	{%temp, %r248}, %fd451;
	}
	and.b32  	%r249, %r248, 2146435072;
	setp.ne.s32 	%p189, %r249, 2146435072;
	@%p189 bra 	$L__BB6_155;
	setp.nan.f64 	%p190, %fd183, %fd183;
	@%p190 bra 	$L__BB6_154;
	setp.neu.f64 	%p191, %fd184, 0d7FF0000000000000;
	@%p191 bra 	$L__BB6_155;
	setp.lt.s32 	%p192, %r58, 0;
	selp.b32 	%r251, %r230, %r30, %p192;
	mov.b32 	%r252, 0;
	mov.b64 	%fd738, {%r252, %r251};
	bra.uni 	$L__BB6_155;
$L__BB6_154:
	mov.f64 	%fd452, 0d4000000000000000;
	add.rn.f64 	%fd738, %fd183, %fd452;
$L__BB6_155:
	setp.lt.s32 	%p193, %r28, 0;
	setp.eq.s32 	%p194, %r29, 1062207488;
	setp.eq.f64 	%p196, %fd183, 0d3FF0000000000000;
	add.f64 	%fd453, %fd738, 0d3FF0000000000000;
	mov.f64 	%fd454, 0d4010000000000000;
	div.rn.f64 	%fd455, %fd454, %fd453;
	selp.f64 	%fd456, 0d4000000000000000, %fd455, %p196;
	add.f64 	%fd189, %fd182, %fd456;
	ld.global.u32 	%r253, [%rd73+2048];
	cvt.rn.f64.s32 	%fd457, %r253;
	add.f64 	%fd458, %fd457, 0d3FE0000000000000;
	mul.f64 	%fd190, %fd57, %fd458;
	{
	.reg .b32 %temp; 
	mov.b64 	{%temp, %r59}, %fd190;
	}
	abs.f64 	%fd191, %fd190;
	{ // callseq 72, 0
	.param .b64 param0;
	st.param.f64 	[param0], %fd191;
	.param .b64 retval0;
	call.uni (retval0), 
	__internal_accurate_pow, 
	(
	param0
	);
	ld.param.f64 	%fd459, [retval0];
	} // callseq 72
	setp.lt.s32 	%p197, %r59, 0;
	neg.f64 	%fd461, %fd459;
	selp.f64 	%fd462, %fd461, %fd459, %p194;
	selp.f64 	%fd463, %fd462, %fd459, %p197;
	setp.eq.f64 	%p198, %fd190, 0d0000000000000000;
	selp.b32 	%r254, %r59, 0, %p194;
	or.b32  	%r255, %r254, 2146435072;
	selp.b32 	%r256, %r255, %r254, %p193;
	mov.b32 	%r257, 0;
	mov.b64 	%fd464, {%r257, %r256};
	selp.f64 	%fd739, %fd464, %fd463, %p198;
	add.f64 	%fd465, %fd190, 0d4000000000000000;
	{
	.reg .b32 %temp; 
	mov.b64 	{%temp, %r258}, %fd465;
	}
	and.b32  	%r259, %r258, 2146435072;
	setp.ne.s32 	%p199, %r259, 2146435072;
	@%p199 bra 	$L__BB6_160;
	setp.nan.f64 	%p200, %fd190, %fd190;
	@%p200 bra 	$L__BB6_159;
	setp.neu.f64 	%p201, %fd191, 0d7FF0000000000000;
	@%p201 bra 	$L__BB6_160;
	setp.lt.s32 	%p202, %r59, 0;
	selp.b32 	%r261, %r230, %r30, %p202;
	mov.b32 	%r262, 0;
	mov.b64 	%fd739, {%r262, %r261};
	bra.uni 	$L__BB6_160;
$L__BB6_159:
	mov.f64 	%fd466, 0d4000000000000000;
	add.rn.f64 	%fd739, %fd190, %fd466;
$L__BB6_160:
	setp.eq.f64 	%p203, %fd190, 0d3FF0000000000000;
	add.f64 	%fd467, %fd739, 0d3FF0000000000000;
	mov.f64 	%fd468, 0d4010000000000000;
	div.rn.f64 	%fd469, %fd468, %fd467;
	selp.f64 	%fd470, 0d4000000000000000, %fd469, %p203;
	add.f64 	%fd740, %fd189, %fd470;
	add.s32 	%r517, %r517, 2048;
	add.s64 	%rd73, %rd73, 8192;
	setp.lt.s32 	%p204, %r517, %r46;
	@%p204 bra 	$L__BB6_140;
$L__BB6_161:
	// begin inline asm
	mov.u32 %r263, %laneid;
	// end inline asm
	mov.b64 	%rd35, %fd740;
	mov.b64 	{%r265, %r270}, %rd35;
	mov.b32 	%r271, 1;
	mov.b32 	%r312, 31;
	mov.b32 	%r313, -1;
	// begin inline asm
	shfl.sync.down.b32 %r264, %r265, %r271, %r312, %r313;
	// end inline asm
	// begin inline asm
	shfl.sync.down.b32 %r269, %r270, %r271, %r312, %r313;
	// end inline asm
	mov.b64 	%rd36, {%r264, %r269};
	mov.b64 	%fd471, %rd36;
	setp.gt.s32 	%p205, %r263, 30;
	add.f64 	%fd472, %fd740, %fd471;
	selp.f64 	%fd473, %fd740, %fd472, %p205;
	mov.b64 	%rd37, %fd473;
	mov.b64 	{%r275, %r280}, %rd37;
	mov.b32 	%r281, 2;
	// begin inline asm
	shfl.sync.down.b32 %r274, %r275, %r281, %r312, %r313;
	// end inline asm
	// begin inline asm
	shfl.sync.down.b32 %r279, %r280, %r281, %r312, %r313;
	// end inline asm
	mov.b64 	%rd38, {%r274, %r279};
	mov.b64 	%fd474, %rd38;
	setp.gt.s32 	%p206, %r263, 29;
	add.f64 	%fd475, %fd473, %fd474;
	selp.f64 	%fd476, %fd473, %fd475, %p206;
	mov.b64 	%rd39, %fd476;
	mov.b64 	{%r285, %r290}, %rd39;
	mov.b32 	%r291, 4;
	// begin inline asm
	shfl.sync.down.b32 %r284, %r285, %r291, %r312, %r313;
	// end inline asm
	// begin inline asm
	shfl.sync.down.b32 %r289, %r290, %r291, %r312, %r313;
	// end inline asm
	mov.b64 	%rd40, {%r284, %r289};
	mov.b64 	%fd477, %rd40;
	setp.gt.s32 	%p207, %r263, 27;
	add.f64 	%fd478, %fd476, %fd477;
	selp.f64 	%fd479, %fd476, %fd478, %p207;
	mov.b64 	%rd41, %fd479;
	mov.b64 	{%r295, %r300}, %rd41;
	mov.b32 	%r301, 8;
	// begin inline asm
	shfl.sync.down.b32 %r294, %r295, %r301, %r312, %r313;
	// end inline asm
	// begin inline asm
	shfl.sync.down.b32 %r299, %r300, %r301, %r312, %r313;
	// end inline asm
	mov.b64 	%rd42, {%r294, %r299};
	mov.b64 	%fd480, %rd42;
	setp.gt.s32 	%p208, %r263, 23;
	add.f64 	%fd481, %fd479, %fd480;
	selp.f64 	%fd482, %fd479, %fd481, %p208;
	mov.b64 	%rd43, %fd482;
	mov.b64 	{%r305, %r310}, %rd43;
	mov.b32 	%r311, 16;
	// begin inline asm
	shfl.sync.down.b32 %r304, %r305, %r311, %r312, %r313;
	// end inline asm
	// begin inline asm
	shfl.sync.down.b32 %r309, %r310, %r311, %r312, %r313;
	// end inline asm
	mov.b64 	%rd44, {%r304, %r309};
	mov.b64 	%fd483, %rd44;
	setp.gt.s32 	%p209, %r263, 15;
	add.f64 	%fd198, %fd482, %fd483;
	selp.f64 	%fd741, %fd482, %fd198, %p209;
	setp.ne.s32 	%p210, %r263, 0;
	@%p210 bra 	$L__BB6_163;
	shr.u32 	%r314, %r27, 2;
	and.b32  	%r315, %r314, 248;
	mov.u32 	%r316, _ZZN3cub18CUB_300001_SM_10006detail6reduce28DeviceReduceSingleTileKernelINS2_10policy_hubIdyN4cuda3std3__44plusIdEEE10Policy1000EN6thrust24THRUST_300001_SM_1000_NS6detail15normal_iteratorINSD_10device_ptrIiEEEEPdyS9_dd6squareIdEEEvT0_T1_T2_T3_T4_T6_E12temp_storage;
	add.s32 	%r317, %r316, %r315;
	st.shared.f64 	[%r317+16], %fd198;
$L__BB6_163:
	bar.sync 	0;
	setp.ne.s32 	%p211, %r27, 0;
	@%p211 bra 	$L__BB6_165;
	ld.shared.f64 	%fd484, [_ZZN3cub18CUB_300001_SM_10006detail6reduce28DeviceReduceSingleTileKernelINS2_10policy_hubIdyN4cuda3std3__44plusIdEEE10Policy1000EN6thrust24THRUST_300001_SM_1000_NS6detail15normal_iteratorINSD_10device_ptrIiEEEEPdyS9_dd6squareIdEEEvT0_T1_T2_T3_T4_T6_E12temp_storage+24];
	add.f64 	%fd485, %fd741, %fd484;
	ld.shared.f64 	%fd486, [_ZZN3cub18CUB_300001_SM_10006detail6reduce28DeviceReduceSingleTileKernelINS2_10policy_hubIdyN4cuda3std3__44plusIdEEE10Policy1000EN6thrust24THRUST_300001_SM_1000_NS6detail15normal_iteratorINSD_10device_ptrIiEEEEPdyS9_dd6squareIdEEEvT0_T1_T2_T3_T4_T6_E12temp_storage+32];
	add.f64 	%fd487, %fd485, %fd486;
	ld.shared.f64 	%fd488, [_ZZN3cub18CUB_300001_SM_10006detail6reduce28DeviceReduceSingleTileKernelINS2_10policy_hubIdyN4cuda3std3__44plusIdEEE10Policy1000EN6thrust24THRUST_300001_SM_1000_NS6detail15normal_iteratorINSD_10device_ptrIiEEEEPdyS9_dd6squareIdEEEvT0_T1_T2_T3_T4_T6_E12temp_storage+40];
	add.f64 	%fd489, %fd487, %fd488;
	ld.shared.f64 	%fd490, [_ZZN3cub18CUB_300001_SM_10006detail6reduce28DeviceReduceSingleTileKernelINS2_10policy_hubIdyN4cuda3std3__44plusIdEEE10Policy1000EN6thrust24THRUST_300001_SM_1000_NS6detail15normal_iteratorINSD_10device_ptrIiEEEEPdyS9_dd6squareIdEEEvT0_T1_T2_T3_T4_T6_E12temp_storage+48];
	add.f64 	%fd491, %fd489, %fd490;
	ld.shared.f64 	%fd492, [_ZZN3cub18CUB_300001_SM_10006detail6reduce28DeviceReduceSingleTileKernelINS2_10policy_hubIdyN4cuda3std3__44plusIdEEE10Policy1000EN6thrust24THRUST_300001_SM_1000_NS6detail15normal_iteratorINSD_10device_ptrIiEEEEPdyS9_dd6squareIdEEEvT0_T1_T2_T3_T4_T6_E12temp_storage+56];
	add.f64 	%fd493, %fd491, %fd492;
	ld.shared.f64 	%fd494, [_ZZN3cub18CUB_300001_SM_10006detail6reduce28DeviceReduceSingleTileKernelINS2_10policy_hubIdyN4cuda3std3__44plusIdEEE10Policy1000EN6thrust24THRUST_300001_SM_1000_NS6detail15normal_iteratorINSD_10device_ptrIiEEEEPdyS9_dd6squareIdEEEvT0_T1_T2_T3_T4_T6_E12temp_storage+64];
	add.f64 	%fd495, %fd493, %fd494;
	ld.shared.f64 	%fd496, [_ZZN3cub18CUB_300001_SM_10006detail6reduce28DeviceReduceSingleTileKernelINS2_10policy_hubIdyN4cuda3std3__44plusIdEEE10Policy1000EN6thrust24THRUST_300001_SM_1000_NS6detail15normal_iteratorINSD_10device_ptrIiEEEEPdyS9_dd6squareIdEEEvT0_T1_T2_T3_T4_T6_E12temp_storage+72];
	add.f64 	%fd497, %fd495, %fd496;
	ld.shared.f64 	%fd498, [_ZZN3cub18CUB_300001_SM_10006detail6reduce28DeviceReduceSingleTileKernelINS2_10policy_hubIdyN4cuda3std3__44plusIdEEE10Policy1000EN6thrust24THRUST_300001_SM_1000_NS6detail15normal_iteratorINSD_10device_ptrIiEEEEPdyS9_dd6squareIdEEEvT0_T1_T2_T3_T4_T6_E12temp_storage+80];
	add.f64 	%fd499, %fd497, %fd498;
	ld.shared.f64 	%fd500, [_ZZN3cub18CUB_300001_SM_10006detail6reduce28DeviceReduceSingleTileKernelINS2_10policy_hubIdyN4cuda3std3__44plusIdEEE10Policy1000EN6thrust24THRUST_300001_SM_1000_NS6detail15normal_iteratorINSD_10device_ptrIiEEEEPdyS9_dd6squareIdEEEvT0_T1_T2_T3_T4_T6_E12temp_storage+88];
	add.f64 	%fd501, %fd499, %fd500;
	ld.shared.f64 	%fd502, [_ZZN3cub18CUB_300001_SM_10006detail6reduce28DeviceReduceSingleTileKernelINS2_10policy_hubIdyN4cuda3std3__44plusIdEEE10Policy1000EN6thrust24THRUST_300001_SM_1000_NS6detail15normal_iteratorINSD_10device_ptrIiEEEEPdyS9_dd6squareIdEEEvT0_T1_T2_T3_T4_T6_E12temp_storage+96];
	add.f64 	%fd503, %fd501, %fd502;
	ld.shared.f64 	%fd504, [_ZZN3cub18CUB_300001_SM_10006detail6reduce28DeviceReduceSingleTileKernelINS2_10policy_hubIdyN4cuda3std3__44plusIdEEE10Policy1000EN6thrust24THRUST_300001_SM_1000_NS6detail15normal_iteratorINSD_10device_ptrIiEEEEPdyS9_dd6squareIdEEEvT0_T1_T2_T3_T4_T6_E12temp_storage+104];
	add.f64 	%fd505, %fd503, %fd504;
	ld.shared.f64 	%fd506, [_ZZN3cub18CUB_300001_SM_10006detail6reduce28DeviceReduceSingleTileKernelINS2_10policy_hubIdyN4cuda3std3__44plusIdEEE10Policy1000EN6thrust24THRUST_300001_SM_1000_NS6detail15normal_iteratorINSD_10device_ptrIiEEEEPdyS9_dd6squareIdEEEvT0_T1_T2_T3_T4_T6_E12temp_storage+112];
	add.f64 	%fd507, %fd505, %fd506;
	ld.shared.f64 	%fd508, [_ZZN3cub18CUB_300001_SM_10006detail6reduce28DeviceReduceSingleTileKernelINS2_10policy_hubIdyN4cuda3std3__44plusIdEEE10Policy1000EN6thrust24THRUST_300001_SM_1000_NS6detail15normal_iteratorINSD_10device_ptrIiEEEEPdyS9_dd6squareIdEEEvT0_T1_T2_T3_T4_T6_E12temp_storage+120];
	add.f64 	%fd509, %fd507, %fd508;
	ld.shared.f64 	%fd510, [_ZZN3cub18CUB_300001_SM_10006detail6reduce28DeviceReduceSingleTileKernelINS2_10policy_hubIdyN4cuda3std3__44plusIdEEE10Policy1000EN6thrust24THRUST_300001_SM_1000_NS6detail15normal_iteratorINSD_10device_ptrIiEEEEPdyS9_dd6squareIdEEEvT0_T1_T2_T3_T4_T6_E12temp_storage+128];
	add.f64 	%fd511, %fd509, %fd510;
	ld.shared.f64 	%fd512, [_ZZN3cub18CUB_300001_SM_10006detail6reduce28DeviceReduceSingleTileKernelINS2_10policy_hubIdyN4cuda3std3__44plusIdEEE10Policy1000EN6thrust24THRUST_300001_SM_1000_NS6detail15normal_iteratorINSD_10device_ptrIiEEEEPdyS9_dd6squareIdEEEvT0_T1_T2_T3_T4_T6_E12temp_storage+136];
	add.f64 	%fd741, %fd511, %fd512;
$L__BB6_165:
	mov.u32 	%r508, %tid.x;
	setp.ne.s32 	%p315, %r508, 0;
	@%p315 bra 	$L__BB6_167;
	add.f64 	%fd701, %fd202, %fd741;
	st.global.f64 	[%rd1], %fd701;
$L__BB6_167:
	ret;

}
	// .globl	_ZN3cub18CUB_300001_SM_10006detail6reduce18DeviceReduceKernelINS2_10policy_hubIdyN4cuda3std3__44plusIdEEE10Policy1000EN6thrust24THRUST_300001_SM_1000_NS6detail15normal_iteratorINSD_10device_ptrIiEEEEyS9_d6squareIdEEEvT0_PT3_T1_NS0_13GridEvenShareISO_EET2_T4_
.visible .entry _ZN3cub18CUB_300001_SM_10006detail6reduce18DeviceReduceKernelINS2_10policy_hubIdyN4cuda3std3__44plusIdEEE10Policy1000EN6thrust24THRUST_300001_SM_1000_NS6detail15normal_iteratorINSD_10device_ptrIiEEEEyS9_d6squareIdEEEvT0_PT3_T1_NS0_13GridEvenShareISO_EET2_T4_(
	.param .align 8 .b8 _ZN3cub18CUB_300001_SM_10006detail6reduce18DeviceReduceKernelINS2_10policy_hubIdyN4cuda3std3__44plusIdEEE10Policy1000EN6thrust24THRUST_300001_SM_1000_NS6detail15normal_iteratorINSD_10device_ptrIiEEEEyS9_d6squareIdEEEvT0_PT3_T1_NS0_13GridEvenShareISO_EET2_T4__param_0[8],
	.param .u64 .ptr .align 1 _ZN3cub18CUB_300001_SM_10006detail6reduce18DeviceReduceKernelINS2_10policy_hubIdyN4cuda3std3__44plusIdEEE10Policy1000EN6thrust24THRUST_300001_SM_1000_NS6detail15normal_iteratorINSD_10device_ptrIiEEEEyS9_d6squareIdEEEvT0_PT3_T1_NS0_13GridEvenShareISO_EET2_T4__param_1,
	.param .u64 _ZN3cub18CUB_300001_SM_10006detail6reduce18DeviceReduceKernelINS2_10policy_hubIdyN4cuda3std3__44plusIdEEE10Policy1000EN6thrust24THRUST_300001_SM_1000_NS6detail15normal_iteratorINSD_10device_ptrIiEEEEyS9_d6squareIdEEEvT0_PT3_T1_NS0_13GridEvenShareISO_EET2_T4__param_2,
	.param .align 8 .b8 _ZN3cub18CUB_300001_SM_10006detail6reduce18DeviceReduceKernelINS2_10policy_hubIdyN4cuda3std3__44plusIdEEE10Policy1000EN6thrust24THRUST_300001_SM_1000_NS6detail15normal_iteratorINSD_10device_ptrIiEEEEyS9_d6squareIdEEEvT0_PT3_T1_NS0_13GridEvenShareISO_EET2_T4__param_3[72],
	.param .align 1 .b8 _ZN3cub18CUB_300001_SM_10006detail6reduce18DeviceReduceKernelINS2_10policy_hubIdyN4cuda3std3__44plusIdEEE10Policy1000EN6thrust24THRUST_300001_SM_1000_NS6detail15normal_iteratorINSD_10device_ptrIiEEEEyS9_d6squareIdEEEvT0_PT3_T1_NS0_13GridEvenShareISO_EET2_T4__param_4[1],
	.param .align 4 .b8 _ZN3cub18CUB_300001_SM_10006detail6reduce18DeviceReduceKernelINS2_10policy_hubIdyN4cuda3std3__44plusIdEEE10Policy1000EN6thrust24THRUST_300001_SM_1000_NS6detail15normal_iteratorINSD_10device_ptrIiEEEEyS9_d6squareIdEEEvT0_PT3_T1_NS0_13GridEvenShareISO_EET2_T4__param_5[4]
)
.maxntid 512
{
	.reg .pred 	%p<315>;
	.reg .b16 	%rs<4>;
	.reg .b32 	%r<557>;
	.reg .b64 	%rd<117>;
	.reg .b64 	%fd<738>;
	// demoted variable
	.shared .align 8 .b8 _ZZN3cub18CUB_300001_SM_10006detail6reduce18DeviceReduceKernelINS2_10policy_hubIdyN4cuda3std3__44plusIdEEE10Policy1000EN6thrust24THRUST_300001_SM_1000_NS6detail15normal_iteratorINSD_10device_ptrIiEEEEyS9_d6squareIdEEEvT0_PT3_T1_NS0_13GridEvenShareISO_EET2_T4_E12temp_storage[152];
	ld.param.u32 	%r71, [_ZN3cub18CUB_300001_SM_10006detail6reduce18DeviceReduceKernelINS2_10policy_hubIdyN4cuda3std3__44plusIdEEE10Policy1000EN6thrust24THRUST_300001_SM_1000_NS6detail15normal_iteratorINSD_10device_ptrIiEEEEyS9_d6squareIdEEEvT0_PT3_T1_NS0_13GridEvenShareISO_EET2_T4__param_3+40];
	ld.param.u32 	%r1, [_ZN3cub18CUB_300001_SM_10006detail6reduce18DeviceReduceKernelINS2_10policy_hubIdyN4cuda3std3__44plusIdEEE10Policy1000EN6thrust24THRUST_300001_SM_1000_NS6detail15normal_iteratorINSD_10device_ptrIiEEEEyS9_d6squareIdEEEvT0_PT3_T1_NS0_13GridEvenShareISO_EET2_T4__param_5];
	ld.param.u64 	%rd31, [_ZN3cub18CUB_300001_SM_10006detail6reduce18DeviceReduceKernelINS2_10policy_hubIdyN4cuda3std3__44plusIdEEE10Policy1000EN6thrust24THRUST_300001_SM_1000_NS6detail15normal_iteratorINSD_10device_ptrIiEEEEyS9_d6squareIdEEEvT0_PT3_T1_NS0_13GridEvenShareISO_EET2_T4__param_3+32];
	ld.param.u64 	%rd35, [_ZN3cub18CUB_300001_SM_10006detail6reduce18DeviceReduceKernelINS2_10policy_hubIdyN4cuda3std3__44plusIdEEE10Policy1000EN6thrust24THRUST_300001_SM_1000_NS6detail15normal_iteratorINSD_10device_ptrIiEEEEyS9_d6squareIdEEEvT0_PT3_T1_NS0_13GridEvenShareISO_EET2_T4__param_0];
	cvta.to.global.u64 	%rd2, %rd35;
	mov.u32 	%r2, %ctaid.x;
	mul.lo.s32 	%r72, %r2, 3584;
	cvt.u64.u32 	%rd114, %r72;
	sub.s64 	%rd36, %rd31, %rd114;
	setp.gt.u64 	%p3, %rd36, 3583;
	@%p3 bra 	$L__BB7_51;
	cvt.u32.u64 	%r349, %rd114;
	cvt.u32.u64 	%r3, %rd31;
	sub.s32 	%r4, %r3, %r349;
	mov.u32 	%r5, %tid.x;
	setp.ge.s32 	%p211, %r5, %r4;
	mov.f64 	%fd711, 0d0000000000000000;
	mov.u32 	%r549, %r5;
	@%p211 bra 	$L__BB7_10;
	add.s32 	%r351, %r349, %r5;
	mul.wide.u32 	%rd79, %r351, 4;
	add.s64 	%rd80, %rd2, %rd79;
	ld.global.u32 	%r352, [%rd80];
	cvt.rn.f64.s32 	%fd512, %r352;
	cvt.rn.f64.s32 	%fd513, %r1;
	rcp.rn.f64 	%fd514, %fd513;
	add.f64 	%fd515, %fd512, 0d3FE0000000000000;
	mul.f64 	%fd1, %fd514, %fd515;
	{
	.reg .b32 %temp; 
	mov.b64 	{%temp, %r6}, %fd1;
	}
	mov.f64 	%fd516, 0d4000000000000000;
	{
	.reg .b32 %temp; 
	mov.b64 	{%temp, %r353}, %fd516;
	}
	and.b32  	%r8, %r353, 2146435072;
	setp.eq.s32 	%p212, %r8, 1062207488;
	abs.f64 	%fd2, %fd1;
	{ // callseq 98, 0
	.param .b64 param0;
	st.param.f64 	[param0], %fd2;
	.param .b64 retval0;
	call.uni (retval0), 
	__internal_accurate_pow, 
	(
	param0
	);
	ld.param.f64 	%fd517, [retval0];
	} // callseq 98
	setp.lt.s32 	%p213, %r6, 0;
	neg.f64 	%fd519, %fd517;
	selp.f64 	%fd520, %fd519, %fd517, %p212;
	selp.f64 	%fd700, %fd520, %fd517, %p213;
	setp.neu.f64 	%p214, %fd1, 0d0000000000000000;
	@%p214 bra 	$L__BB7_4;
	setp.eq.s32 	%p215, %r8, 1062207488;
	selp.b32 	%r354, %r6, 0, %p215;
	setp.lt.s32 	%p216, %r353, 0;
	or.b32  	%r355, %r354, 2146435072;
	selp.b32 	%r356, %r355, %r354, %p216;
	mov.b32 	%r357, 0;
	mov.b64 	%fd700, {%r357, %r356};
$L__BB7_4:
	add.f64 	%fd521, %fd1, 0d4000000000000000;
	{
	.reg .b32 %temp; 
	mov.b64 	{%temp, %r358}, %fd521;
	}
	and.b32  	%r359, %r358, 2146435072;
	setp.ne.s32 	%p217, %r359, 2146435072;
	@%p217 bra 	$L__BB7_9;
	setp.num.f64 	%p218, %fd1, %fd1;
	@%p218 bra 	$L__BB7_7;
	mov.f64 	%fd522, 0d4000000000000000;
	add.rn.f64 	%fd700, %fd1, %fd522;
	bra.uni 	$L__BB7_9;
$L__BB7_7:
	setp.neu.f64 	%p219, %fd2, 0d7FF0000000000000;
	@%p219 bra 	$L__BB7_9;
	setp.lt.s32 	%p220, %r6, 0;
	setp.eq.s32 	%p221, %r8, 1062207488;
	setp.lt.s32 	%p222, %r353, 0;
	selp.b32 	%r361, 0, 2146435072, %p222;
	and.b32  	%r362, %r353, 2147483647;
	setp.ne.s32 	%p223, %r362, 1071644672;
	or.b32  	%r363, %r361, -2147483648;
	selp.b32 	%r364, %r363, %r361, %p223;
	selp.b32 	%r365, %r364, %r361, %p221;
	selp.b32 	%r366, %r365, %r361, %p220;
	mov.b32 	%r367, 0;
	mov.b64 	%fd700, {%r367, %r366};
$L__BB7_9:
	setp.eq.f64 	%p224, %fd1, 0d3FF0000000000000;
	add.f64 	%fd523, %fd700, 0d3FF0000000000000;
	mov.f64 	%fd524, 0d4010000000000000;
	div.rn.f64 	%fd525, %fd524, %fd523;
	selp.f64 	%fd711, 0d4000000000000000, %fd525, %p224;
	add.s32 	%r549, %r5, 512;
$L__BB7_10:
	setp.ge.s32 	%p225, %r549, %r4;
	@%p225 bra 	$L__BB7_42;
	cvt.rn.f64.s32 	%fd527, %r1;
	rcp.rn.f64 	%fd11, %fd527;
	mov.f64 	%fd528, 0d4000000000000000;
	{
	.reg .b32 %temp; 
	mov.b64 	{%temp, %r11}, %fd528;
	}
	and.b32  	%r12, %r11, 2146435072;
	setp.eq.s32 	%p226, %r12, 1062207488;
	setp.lt.s32 	%p227, %r11, 0;
	selp.b32 	%r13, 0, 2146435072, %p227;
	and.b32  	%r369, %r11, 2147483647;
	setp.ne.s32 	%p228, %r369, 1071644672;
	and.pred  	%p1, %p226, %p228;
	or.b32  	%r14, %r13, -2147483648;
	not.b32 	%r370, %r549;
	add.s32 	%r371, %r370, %r3;
	sub.s32 	%r15, %r371, %r349;
	and.b32  	%r372, %r15, 1536;
	setp.eq.s32 	%p229, %r372, 1536;
	@%p229 bra 	$L__BB7_19;
	mul.wide.u32 	%rd81, %r2, 14336;
	mul.wide.u32 	%rd82, %r549, 4;
	add.s64 	%rd83, %rd81, %rd82;
	add.s64 	%rd111, %rd2, %rd83;
	shr.u32 	%r373, %r15, 9;
	add.s32 	%r374, %r373, 1;
	and.b32  	%r375, %r374, 3;
	neg.s32 	%r547, %r375;
$L__BB7_13:
	.pragma "nounroll";
	setp.lt.s32 	%p230, %r11, 0;
	setp.eq.s32 	%p231, %r12, 1062207488;
	ld.global.u32 	%r376, [%rd111];
	cvt.rn.f64.s32 	%fd529, %r376;
	add.f64 	%fd530, %fd529, 0d3FE0000000000000;
	mul.f64 	%fd13, %fd11, %fd530;
	{
	.reg .b32 %temp; 
	mov.b64 	{%temp, %r19}, %fd13;
	}
	abs.f64 	%fd14, %fd13;
	{ // callseq 99, 0
	.param .b64 param0;
	st.param.f64 	[param0], %fd14;
	.param .b64 retval0;
	call.uni (retval0), 
	__internal_accurate_pow, 
	(
	param0
	);
	ld.param.f64 	%fd531, [retval0];
	} // callseq 99
	setp.lt.s32 	%p233, %r19, 0;
	neg.f64 	%fd533, %fd531;
	selp.f64 	%fd534, %fd533, %fd531, %p231;
	selp.f64 	%fd535, %fd534, %fd531, %p233;
	setp.eq.f64 	%p234, %fd13, 0d0000000000000000;
	selp.b32 	%r377, %r19, 0, %p231;
	or.b32  	%r378, %r377, 2146435072;
	selp.b32 	%r379, %r378, %r377, %p230;
	mov.b32 	%r380, 0;
	mov.b64 	%fd536, {%r380, %r379};
	selp.f64 	%fd703, %fd536, %fd535, %p234;
	add.f64 	%fd537, %fd13, 0d4000000000000000;
	{
	.reg .b32 %temp; 
	mov.b64 	{%temp, %r381}, %fd537;
	}
	and.b32  	%r382, %r381, 2146435072;
	setp.ne.s32 	%p235, %r382, 2146435072;
	@%p235 bra 	$L__BB7_18;
	setp.nan.f64 	%p236, %fd13, %fd13;
	@%p236 bra 	$L__BB7_17;
	setp.neu.f64 	%p237, %fd14, 0d7FF0000000000000;
	@%p237 bra 	$L__BB7_18;
	setp.lt.s32 	%p238, %r19, 0;
	selp.b32 	%r383, %r14, %r13, %p1;
	selp.b32 	%r384, %r383, %r13, %p238;
	mov.b32 	%r385, 0;
	mov.b64 	%fd703, {%r385, %r384};
	bra.uni 	$L__BB7_18;
$L__BB7_17:
	mov.f64 	%fd538, 0d4000000000000000;
	add.rn.f64 	%fd703, %fd13, %fd538;
$L__BB7_18:
	setp.eq.f64 	%p239, %fd13, 0d3FF0000000000000;
	add.f64 	%fd539, %fd703, 0d3FF0000000000000;
	mov.f64 	%fd540, 0d4010000000000000;
	div.rn.f64 	%fd541, %fd540, %fd539;
	selp.f64 	%fd542, 0d4000000000000000, %fd541, %p239;
	add.f64 	%fd711, %fd711, %fd542;
	add.s32 	%r549, %r549, 512;
	add.s64 	%rd111, %rd111, 2048;
	add.s32 	%r547, %r547, 1;
	setp.ne.s32 	%p240, %r547, 0;
	@%p240 bra 	$L__BB7_13;
$L__BB7_19:
	setp.lt.u32 	%p241, %r15, 1536;
	@%p241 bra 	$L__BB7_42;
	mul.wide.u32 	%rd84, %r2, 14336;
	add.s64 	%rd85, %rd84, %rd2;
	add.s64 	%rd7, %rd85, 4096;
$L__BB7_21:
	setp.lt.s32 	%p242, %r11, 0;
	setp.eq.s32 	%p243, %r12, 1062207488;
	mul.wide.s32 	%rd86, %r549, 4;
	add.s64 	%rd8, %rd7, %rd86;
	ld.global.u32 	%r386, [%rd8+-4096];
	cvt.rn.f64.s32 	%fd543, %r386;
	add.f64 	%fd544, %fd543, 0d3FE0000000000000;
	mul.f64 	%fd23, %fd11, %fd544;
	{
	.reg .b32 %temp; 
	mov.b64 	{%temp, %r24}, %fd23;
	}
	abs.f64 	%fd24, %fd23;
	{ // callseq 100, 0
	.param .b64 param0;
	st.param.f64 	[param0], %fd24;
	.param .b64 retval0;
	call.uni (retval0), 
	__internal_accurate_pow, 
	(
	param0
	);
	ld.param.f64 	%fd545, [retval0];
	} // callseq 100
	setp.lt.s32 	%p245, %r24, 0;
	neg.f64 	%fd547, %fd545;
	selp.f64 	%fd548, %fd547, %fd545, %p243;
	selp.f64 	%fd549, %fd548, %fd545, %p245;
	setp.eq.f64 	%p246, %fd23, 0d0000000000000000;
	selp.b32 	%r387, %r24, 0, %p243;
	or.b32  	%r388, %r387, 2146435072;
	selp.b32 	%r389, %r388, %r387, %p242;
	mov.b32 	%r390, 0;
	mov.b64 	%fd550, {%r390, %r389};
	selp.f64 	%fd707, %fd550, %fd549, %p246;
	add.f64 	%fd551, %fd23, 0d4000000000000000;
	{
	.reg .b32 %temp; 
	mov.b64 	{%temp, %r391}, %fd551;
	}
	and.b32  	%r392, %r391, 2146435072;
	setp.ne.s32 	%p247, %r392, 2146435072;
	@%p247 bra 	$L__BB7_26;
	setp.num.f64 	%p248, %fd23, %fd23;
	@%p248 bra 	$L__BB7_24;
	mov.f64 	%fd552, 0d4000000000000000;
	add.rn.f64 	%fd707, %fd23, %fd552;
	bra.uni 	$L__BB7_26;
$L__BB7_24:
	setp.neu.f64 	%p249, %fd24, 0d7FF0000000000000;
	@%p249 bra 	$L__BB7_26;
	setp.lt.s32 	%p250, %r24, 0;
	selp.b32 	%r393, %r14, %r13, %p1;
	selp.b32 	%r394, %r393, %r13, %p250;
	mov.b32 	%r395, 0;
	mov.b64 	%fd707, {%r395, %r394};
$L__BB7_26:
	setp.lt.s32 	%p251, %r11, 0;
	setp.eq.s32 	%p252, %r12, 1062207488;
	setp.eq.f64 	%p254, %fd23, 0d3FF0000000000000;
	add.f64 	%fd553, %fd707, 0d3FF0000000000000;
	mov.f64 	%fd554, 0d4010000000000000;
	div.rn.f64 	%fd555, %fd554, %fd553;
	selp.f64 	%fd556, 0d4000000000000000, %fd555, %p254;
	add.f64 	%fd29, %fd711, %fd556;
	ld.global.u32 	%r396, [%rd8+-2048];
	cvt.rn.f64.s32 	%fd557, %r396;
	add.f64 	%fd558, %fd557, 0d3FE0000000000000;
	mul.f64 	%fd30, %fd11, %fd558;
	{
	.reg .b32 %temp; 
	mov.b64 	{%temp, %r25}, %fd30;
	}
	abs.f64 	%fd31, %fd30;
	{ // callseq 101, 0
	.param .b64 param0;
	st.param.f64 	[param0], %fd31;
	.param .b64 retval0;
	call.uni (retval0), 
	__internal_accurate_pow, 
	(
	param0
	);
	ld.param.f64 	%fd559, [retval0];
	} // callseq 101
	setp.lt.s32 	%p255, %r25, 0;
	neg.f64 	%fd561, %fd559;
	selp.f64 	%fd562, %fd561, %fd559, %p252;
	selp.f64 	%fd563, %fd562, %fd559, %p255;
	setp.eq.f64 	%p256, %fd30, 0d0000000000000000;
	selp.b32 	%r397, %r25, 0, %p252;
	or.b32  	%r398, %r397, 2146435072;
	selp.b32 	%r399, %r398, %r397, %p251;
	mov.b32 	%r400, 0;
	mov.b64 	%fd564, {%r400, %r399};
	selp.f64 	%fd708, %fd564, %fd563, %p256;
	add.f64 	%fd565, %fd30, 0d4000000000000000;
	{
	.reg .b32 %temp; 
	mov.b64 	{%temp, %r401}, %fd565;
	}
	and.b32  	%r402, %r401, 2146435072;
	setp.ne.s32 	%p257, %r402, 2146435072;
	@%p257 bra 	$L__BB7_31;
	setp.nan.f64 	%p258, %fd30, %fd30;
	@%p258 bra 	$L__BB7_30;
	setp.neu.f64 	%p259, %fd31, 0d7FF0000000000000;
	@%p259 bra 	$L__BB7_31;
	setp.lt.s32 	%p260, %r25, 0;
	selp.b32 	%r403, %r14, %r13, %p1;
	selp.b32 	%r404, %r403, %r13, %p260;
	mov.b32 	%r405, 0;
	mov.b64 	%fd708, {%r405, %r404};
	bra.uni 	$L__BB7_31;
$L__BB7_30:
	mov.f64 	%fd566, 0d4000000000000000;
	add.rn.f64 	%fd708, %fd30, %fd566;
$L__BB7_31:
	setp.lt.s32 	%p261, %r11, 0;
	setp.eq.s32 	%p262, %r12, 1062207488;
	setp.eq.f64 	%p264, %fd30, 0d3FF0000000000000;
	add.f64 	%fd567, %fd708, 0d3FF0000000000000;
	mov.f64 	%fd568, 0d4010000000000000;
	div.rn.f64 	%fd569, %fd568, %fd567;
	selp.f64 	%fd570, 0d4000000000000000, %fd569, %p264;
	add.f64 	%fd36, %fd29, %fd570;
	ld.global.u32 	%r406, [%rd8];
	cvt.rn.f64.s32 	%fd571, %r406;
	add.f64 	%fd572, %fd571, 0d3FE0000000000000;
	mul.f64 	%fd37, %fd11, %fd572;
	{
	.reg .b32 %temp; 
	mov.b64 	{%temp, %r26}, %fd37;
	}
	abs.f64 	%fd38, %fd37;
	{ // callseq 102, 0
	.param .b64 param0;
	st.param.f64 	[param0], %fd38;
	.param .b64 retval0;
	call.uni (retval0), 
	__internal_accurate_pow, 
	(
	param0
	);
	ld.param.f64 	%fd573, [retval0];
	} // callseq 102
	setp.lt.s32 	%p265, %r26, 0;
	neg.f64 	%fd575, %fd573;
	selp.f64 	%fd576, %fd575, %fd573, %p262;
	selp.f64 	%fd577, %fd576, %fd573, %p265;
	setp.eq.f64 	%p266, %fd37, 0d0000000000000000;
	selp.b32 	%r407, %r26, 0, %p262;
	or.b32  	%r408, %r407, 2146435072;
	selp.b32 	%r409, %r408, %r407, %p261;
	mov.b32 	%r410, 0;
	mov.b64 	%fd578, {%r410, %r409};
	selp.f64 	%fd709, %fd578, %fd577, %p266;
	add.f64 	%fd579, %fd37, 0d4000000000000000;
	{
	.reg .b32 %temp; 
	mov.b64 	{%temp, %r411}, %fd579;
	}
	and.b32  	%r412, %r411, 2146435072;
	setp.ne.s32 	%p267, %r412, 2146435072;
	@%p267 bra 	$L__BB7_36;
	setp.nan.f64 	%p268, %fd37, %fd37;
	@%p268 bra 	$L__BB7_35;
	setp.neu.f64 	%p269, %fd38, 0d7FF0000000000000;
	@%p269 bra 	$L__BB7_36;
	setp.lt.s32 	%p270, %r26, 0;
	selp.b32 	%r413, %r14, %r13, %p1;
	selp.b32 	%r414, %r413, %r13, %p270;
	mov.b32 	%r415, 0;
	mov.b64 	%fd709, {%r415, %r414};
	bra.uni 	$L__BB7_36;
$L__BB7_35:
	mov.f64 	%fd580, 0d4000000000000000;
	add.rn.f64 	%fd709, %fd37, %fd580;
$L__BB7_36:
	setp.lt.s32 	%p271, %r11, 0;
	setp.eq.s32 	%p272, %r12, 1062207488;
	setp.eq.f64 	%p274, %fd37, 0d3FF0000000000000;
	add.f64 	%fd581, %fd709, 0d3FF0000000000000;
	mov.f64 	%fd582, 0d4010000000000000;
	div.rn.f64 	%fd583, %fd582, %fd581;
	selp.f64 	%fd584, 0d4000000000000000, %fd583, %p274;
	add.f64 	%fd43, %fd36, %fd584;
	ld.global.u32 	%r416, [%rd8+2048];
	cvt.rn.f64.s32 	%fd585, %r416;
	add.f64 	%fd586, %fd585, 0d3FE0000000000000;
	mul.f64 	%fd44, %fd11, %fd586;
	{
	.reg .b32 %temp; 
	mov.b64 	{%temp, %r27}, %fd44;
	}
	abs.f64 	%fd45, %fd44;
	{ // callseq 103, 0
	.param .b64 param0;
	st.param.f64 	[param0], %fd45;
	.param .b64 retval0;
	call.uni (retval0), 
	__internal_accurate_pow, 
	(
	param0
	);
	ld.param.f64 	%fd587, [retval0];
	} // callseq 103
	setp.lt.s32 	%p275, %r27, 0;
	neg.f64 	%fd589, %fd587;
	selp.f64 	%fd590, %fd589, %fd587, %p272;
	selp.f64 	%fd591, %fd590, %fd587, %p275;
	setp.eq.f64 	%p276, %fd44, 0d0000000000000000;
	selp.b32 	%r417, %r27, 0, %p272;
	or.b32  	%r418, %r417, 2146435072;
	selp.b32 	%r419, %r418, %r417, %p271;
	mov.b32 	%r420, 0;
	mov.b64 	%fd592, {%r420, %r419};
	selp.f64 	%fd710, %fd592, %fd591, %p276;
	add.f64 	%fd593, %fd44, 0d4000000000000000;
	{
	.reg .b32 %temp; 
	mov.b64 	{%temp, %r421}, %fd593;
	}
	and.b32  	%r422, %r421, 2146435072;
	setp.ne.s32 	%p277, %r422, 2146435072;
	@%p277 bra 	$L__BB7_41;
	setp.nan.f64 	%p278, %fd44, %fd44;
	@%p278 bra 	$L__BB7_40;
	setp.neu.f64 	%p279, %fd45, 0d7FF0000000000000;
	@%p279 bra 	$L__BB7_41;
	setp.lt.s32 	%p280, %r27, 0;
	selp.b32 	%r423, %r14, %r13, %p1;
	selp.b32 	%r424, %r423, %r13, %p280;
	mov.b32 	%r425, 0;
	mov.b64 	%fd710, {%r425, %r424};
	bra.uni 	$L__BB7_41;
$L__BB7_40:
	mov.f64 	%fd594, 0d4000000000000000;
	add.rn.f64 	%fd710, %fd44, %fd594;
$L__BB7_41:
	setp.eq.f64 	%p281, %fd44, 0d3FF0000000000000;
	add.f64 	%fd595, %fd710, 0d3FF0000000000000;
	mov.f64 	%fd596, 0d4010000000000000;
	div.rn.f64 	%fd597, %fd596, %fd595;
	selp.f64 	%fd598, 0d4000000000000000, %fd597, %p281;
	add.f64 	%fd711, %fd43, %fd598;
	add.s32 	%r549, %r549, 2048;
	setp.lt.s32 	%p282, %r549, %r4;
	@%p282 bra 	$L__BB7_21;
$L__BB7_42:
	setp.lt.s32 	%p283, %r4, 512;
	@%p283 bra 	$L__BB7_47;
	// begin inline asm
	mov.u32 %r489, %laneid;
	// end inline asm
	mov.b64 	%rd97, %fd711;
	mov.b64 	{%r491, %r496}, %rd97;
	mov.b32 	%r497, 1;
	mov.b32 	%r538, 31;
	mov.b32 	%r539, -1;
	// begin inline asm
	shfl.sync.down.b32 %r490, %r491, %r497, %r538, %r539;
	// end inline asm
	// begin inline asm
	shfl.sync.down.b32 %r495, %r496, %r497, %r538, %r539;
	// end inline asm
	mov.b64 	%rd98, {%r490, %r495};
	mov.b64 	%fd657, %rd98;
	setp.gt.s32 	%p307, %r489, 30;
	add.f64 	%fd658, %fd711, %fd657;
	selp.f64 	%fd659, %fd711, %fd658, %p307;
	mov.b64 	%rd99, %fd659;
	mov.b64 	{%r501, %r506}, %rd99;
	mov.b32 	%r507, 2;
	// begin inline asm
	shfl.sync.down.b32 %r500, %r501, %r507, %r538, %r539;
	// end inline asm
	// begin inline asm
	shfl.sync.down.b32 %r505, %r506, %r507, %r538, %r539;
	// end inline asm
	mov.b64 	%rd100, {%r500, %r505};
	mov.b64 	%fd660, %rd100;
	setp.gt.s32 	%p308, %r489, 29;
	add.f64 	%fd661, %fd659, %fd660;
	selp.f64 	%fd662, %fd659, %fd661, %p308;
	mov.b64 	%rd101, %fd662;
	mov.b64 	{%r511, %r516}, %rd101;
	mov.b32 	%r517, 4;
	// begin inline asm
	shfl.sync.down.b32 %r510, %r511, %r517, %r538, %r539;
	// end inline asm
	// begin inline asm
	shfl.sync.down.b32 %r515, %r516, %r517, %r538, %r539;
	// end inline asm
	mov.b64 	%rd102, {%r510, %r515};
	mov.b64 	%fd663, %rd102;
	setp.gt.s32 	%p309, %r489, 27;
	add.f64 	%fd664, %fd662, %fd663;
	selp.f64 	%fd665, %fd662, %fd664, %p309;
	mov.b64 	%rd103, %fd665;
	mov.b64 	{%r521, %r526}, %rd103;
	mov.b32 	%r527, 8;
	// begin inline asm
	shfl.sync.down.b32 %r520, %r521, %r527, %r538, %r539;
	// end inline asm
	// begin inline asm
	shfl.sync.down.b32 %r525, %r526, %r527, %r538, %r539;
	// end inline asm
	mov.b64 	%rd104, {%r520, %r525};
	mov.b64 	%fd666, %rd104;
	setp.gt.s32 	%p310, %r489, 23;
	add.f64 	%fd667, %fd665, %fd666;
	selp.f64 	%fd668, %fd665, %fd667, %p310;
	mov.b64 	%rd105, %fd668;
	mov.b64 	{%r531, %r536}, %rd105;
	mov.b32 	%r537, 16;
	// begin inline asm
	shfl.sync.down.b32 %r530, %r531, %r537, %r538, %r539;
	// end inline asm
	// begin inline asm
	shfl.sync.down.b32 %r535, %r536, %r537, %r538, %r539;
	// end inline asm
	mov.b64 	%rd106, {%r530, %r535};
	mov.b64 	%fd669, %rd106;
	setp.gt.s32 	%p311, %r489, 15;
	add.f64 	%fd52, %fd668, %fd669;
	selp.f64 	%fd737, %fd668, %fd52, %p311;
	setp.ne.s32 	%p312, %r489, 0;
	@%p312 bra 	$L__BB7_45;
	shr.u32 	%r540, %r5, 2;
	and.b32  	%r541, %r540, 248;
	mov.u32 	%r542, _ZZN3cub18CUB_300001_SM_10006detail6reduce18DeviceReduceKernelINS2_10policy_hubIdyN4cuda3std3__44plusIdEEE10Policy1000EN6thrust24THRUST_300001_SM_1000_NS6detail15normal_iteratorINSD_10device_ptrIiEEEEyS9_d6squareIdEEEvT0_PT3_T1_NS0_13GridEvenShareISO_EET2_T4_E12temp_storage;
	add.s32 	%r543, %r542, %r541;
	st.shared.f64 	[%r543+16], %fd52;
$L__BB7_45:
	bar.sync 	0;
	setp.ne.s32 	%p313, %r5, 0;
	@%p313 bra 	$L__BB7_162;
	ld.shared.f64 	%fd670, [_ZZN3cub18CUB_300001_SM_10006detail6reduce18DeviceReduceKernelINS2_10policy_hubIdyN4cuda3std3__44plusIdEEE10Policy1000EN6thrust24THRUST_300001_SM_1000_NS6detail15normal_iteratorINSD_10device_ptrIiEEEEyS9_d6squareIdEEEvT0_PT3_T1_NS0_13GridEvenShareISO_EET2_T4_E12temp_storage+24];
	add.f64 	%fd671, %fd737, %fd670;
	ld.shared.f64 	%fd672, [_ZZN3cub18CUB_300001_SM_10006detail6reduce18DeviceReduceKernelINS2_10policy_hubIdyN4cuda3std3__44plusIdEEE10Policy1000EN6thrust24THRUST_300001_SM_1000_NS6detail15normal_iteratorINSD_10device_ptrIiEEEEyS9_d6squareIdEEEvT0_PT3_T1_NS0_13GridEvenShareISO_EET2_T4_E12temp_storage+32];
	add.f64 	%fd673, %fd671, %fd672;
	ld.shared.f64 	%fd674, [_ZZN3cub18CUB_300001_SM_10006detail6reduce18DeviceReduceKernelINS2_10policy_hubIdyN4cuda3std3__44plusIdEEE10Policy1000EN6thrust24THRUST_300001_SM_1000_NS6detail15normal_iteratorINSD_10device_ptrIiEEEEyS9_d6squareIdEEEvT0_PT3_T1_NS0_13GridEvenShareISO_EET2_T4_E12temp_storage+40];
	add.f64 	%fd675, %fd673, %fd674;
	ld.shared.f64 	%fd676, [_ZZN3cub18CUB_300001_SM_10006detail6reduce18DeviceReduceKernelINS2_10policy_hubIdyN4cuda3std3__44plusIdEEE10Policy1000EN6thrust24THRUST_300001_SM_1000_NS6detail15normal_iteratorINSD_10device_ptrIiEEEEyS9_d6squareIdEEEvT0_PT3_T1_NS0_13GridEvenShareISO_EET2_T4_E12temp_storage+48];
	add.f64 	%fd677, %fd675, %fd676;
	ld.shared.f64 	%fd678, [_ZZN3cub18CUB_300001_SM_10006detail6reduce18DeviceReduceKernelINS2_10policy_hubIdyN4cuda3std3__44plusIdEEE10Policy1000EN6thrust24THRUST_300001_SM_1000_NS6detail15normal_iteratorINSD_10device_ptrIiEEEEyS9_d6squareIdEEEvT0_PT3_T1_NS0_13GridEvenShareISO_EET2_T4_E12temp_storage+56];
	add.f64 	%fd679, %fd677, %fd678;
	ld.shared.f64 	%fd680, [_ZZN3cub18CUB_300001_SM_10006detail6reduce18DeviceReduceKernelINS2_10policy_hubIdyN4cuda3std3__44plusIdEEE10Policy1000EN6thrust24THRUST_300001_SM_1000_NS6detail15normal_iteratorINSD_10device_ptrIiEEEEyS9_d6squareIdEEEvT0_PT3_T1_NS0_13GridEvenShareISO_EET2_T4_E12temp_storage+64];
	add.f64 	%fd681, %fd679, %fd680;
	ld.shared.f64 	%fd682, [_ZZN3cub18CUB_300001_SM_10006detail6reduce18DeviceReduceKernelINS2_10policy_hubIdyN4cuda3std3__44plusIdEEE10Policy1000EN6thrust24THRUST_300001_SM_1000_NS6detail15normal_iteratorINSD_10device_ptrIiEEEEyS9_d6squareIdEEEvT0_PT3_T1_NS0_13GridEvenShareISO_EET2_T4_E12temp_storage+72];
	add.f64 	%fd683, %fd681, %fd682;
	ld.shared.f64 	%fd684, [_ZZN3cub18CUB_300001_SM_10006detail6reduce18DeviceReduceKernelINS2_10policy_hubIdyN4cuda3std3__44plusIdEEE10Policy1000EN6thrust24THRUST_300001_SM_1000_NS6detail15normal_iteratorINSD_10device_ptrIiEEEEyS9_d6squareIdEEEvT0_PT3_T1_NS0_13GridEvenShareISO_EET2_T4_E12temp_storage+80];
	add.f64 	%fd685, %fd683, %fd684;
	ld.shared.f64 	%fd686, [_ZZN3cub18CUB_300001_SM_10006detail6reduce18DeviceReduceKernelINS2_10policy_hubIdyN4cuda3std3__44plusIdEEE10Policy1000EN6thrust24THRUST_300001_SM_1000_NS6detail15normal_iteratorINSD_10device_ptrIiEEEEyS9_d6squareIdEEEvT0_PT3_T1_NS0_13GridEvenShareISO_EET2_T4_E12temp_storage+88];
	add.f64 	%fd687, %fd685, %fd686;
	ld.shared.f64 	%fd688, [_ZZN3cub18CUB_300001_SM_10006detail6reduce18DeviceReduceKernelINS2_10policy_hubIdyN4cuda3std3__44plusIdEEE10Policy1000EN6thrust24THRUST_300001_SM_1000_NS6detail15normal_iteratorINSD_10device_ptrIiEEEEyS9_d6squareIdEEEvT0_PT3_T1_NS0_13GridEvenShareISO_EET2_T4_E12temp_storage+96];
	add.f64 	%fd689, %fd687, %fd688;
	ld.shared.f64 	%fd690, [_ZZN3cub18CUB_300001_SM_10006detail6reduce18DeviceReduceKernelINS2_10policy_hubIdyN4cuda3std3__44plusIdEEE10Policy1000EN6thrust24THRUST_300001_SM_1000_NS6detail15normal_iteratorINSD_10device_ptrIiEEEEyS9_d6squareIdEEEvT0_PT3_T1_NS0_13GridEvenShareISO_EET2_T4_E12temp_storage+104];
	add.f64 	%fd691, %fd689, %fd690;
	ld.shared.f64 	%fd692, [_ZZN3cub18CUB_300001_SM_10006detail6reduce18DeviceReduceKernelINS2_10policy_hubIdyN4cuda3std3__44plusIdEEE10Policy1000EN6thrust24THRUST_300001_SM_1000_NS6detail15normal_iteratorINSD_10device_ptrIiEEEEyS9_d6squareIdEEEvT0_PT3_T1_NS0_13GridEvenShareISO_EET2_T4_E12temp_storage+112];
	add.f64 	%fd693, %fd691, %fd692;
	ld.shared.f64 	%fd694, [_ZZN3cub18CUB_300001_SM_10006detail6reduce18DeviceReduceKernelINS2_10policy_hubIdyN4cuda3std3__44plusIdEEE10Policy1000EN6thrust24THRUST_300001_SM_1000_NS6detail15normal_iteratorINSD_10device_ptrIiEEEEyS9_d6squareIdEEEvT0_PT3_T1_NS0_13GridEvenShareISO_EET2_T4_E12temp_storage+120];
	add.f64 	%fd695, %fd693, %fd694;
	ld.shared.f64 	%fd696, [_ZZN3cub18CUB_300001_SM_10006detail6reduce18DeviceReduceKernelINS2_10policy_hubIdyN4cuda3std3__44plusIdEEE10Policy1000EN6thrust24THRUST_300001_SM_1000_NS6detail15normal_iteratorINSD_10device_ptrIiEEEEyS9_d6squareIdEEEvT0_PT3_T1_NS0_13GridEvenShareISO_EET2_T4_E12temp_storage+128];
	add.f64 	%fd697, %fd695, %fd696;
	ld.shared.f64 	%fd698, [_ZZN3cub18CUB_300001_SM_10006detail6reduce18DeviceReduceKernelINS2_10policy_hubIdyN4cuda3std3__44plusIdEEE10Policy1000EN6thrust24THRUST_300001_SM_1000_NS6detail15normal_iteratorINSD_10device_ptrIiEEEEyS9_d6squareIdEEEvT0_PT3_T1_NS0_13GridEvenShareISO_EET2_T4_E12temp_storage+136];
	add.f64 	%fd737, %fd697, %fd698;
	bra.uni 	$L__BB7_162;
$L__BB7_47:
	// begin inline asm
	mov.u32 %r426, %laneid;
	// end inline asm
	and.b32  	%r477, %r5, 992;
	add.s32 	%r478, %r477, 32;
	setp.gt.s32 	%p284, %r478, %r4;
	not.b32 	%r479, %r477;
	add.s32 	%r480, %r4, %r479;
	selp.b32 	%r475, %r480, 31, %p284;
	mov.b64 	%rd87, %fd711;
	mov.b64 	{%r428, %r433}, %rd87;
	mov.b32 	%r434, 1;
	mov.b32 	%r476, -1;
	// begin inline asm
	shfl.sync.down.b32 %r427, %r428, %r434, %r475, %r476;
	// end inline asm
	// begin inline asm
	shfl.sync.down.b32 %r432, %r433, %r434, %r475, %r476;
	// end inline asm
	mov.b64 	%rd88, {%r427, %r432};
	mov.b64 	%fd599, %rd88;
	setp.lt.s32 	%p285, %r426, %r475;
	add.f64 	%fd600, %fd711, %fd599;
	selp.f64 	%fd601, %fd600, %fd711, %p285;
	mov.b64 	%rd89, %fd601;
	mov.b64 	{%r438, %r443}, %rd89;
	mov.b32 	%r444, 2;
	// begin inline asm
	shfl.sync.down.b32 %r437, %r438, %r444, %r475, %r476;
	// end inline asm
	// begin inline asm
	shfl.sync.down.b32 %r442, %r443, %r444, %r475, %r476;
	// end inline asm
	mov.b64 	%rd90, {%r437, %r442};
	mov.b64 	%fd602, %rd90;
	add.s32 	%r481, %r426, 2;
	setp.gt.s32 	%p286, %r481, %r475;
	add.f64 	%fd603, %fd601, %fd602;
	selp.f64 	%fd604, %fd601, %fd603, %p286;
	mov.b64 	%rd91, %fd604;
	mov.b64 	{%r448, %r453}, %rd91;
	mov.b32 	%r454, 4;
	// begin inline asm
	shfl.sync.down.b32 %r447, %r448, %r454, %r475, %r476;
	// end inline asm
	// begin inline asm
	shfl.sync.down.b32 %r452, %r453, %r454, %r475, %r476;
	// end inline asm
	mov.b64 	%rd92, {%r447, %r452};
	mov.b64 	%fd605, %rd92;
	add.s32 	%r482, %r426, 4;
	setp.gt.s32 	%p287, %r482, %r475;
	add.f64 	%fd606, %fd604, %fd605;
	selp.f64 	%fd607, %fd604, %fd606, %p287;
	mov.b64 	%rd93, %fd607;
	mov.b64 	{%r458, %r463}, %rd93;
	mov.b32 	%r464, 8;
	// begin inline asm
	shfl.sync.down.b32 %r457, %r458, %r464, %r475, %r476;
	// end inline asm
	// begin inline asm
	shfl.sync.down.b32 %r462, %r463, %r464, %r475, %r476;
	// end inline asm
	mov.b64 	%rd94, {%r457, %r462};
	mov.b64 	%fd608, %rd94;
	add.s32 	%r483, %r426, 8;
	setp.gt.s32 	%p288, %r483, %r475;
	add.f64 	%fd609, %fd607, %fd608;
	selp.f64 	%fd610, %fd607, %fd609, %p288;
	mov.b64 	%rd95, %fd610;
	mov.b64 	{%r468, %r473}, %rd95;
	mov.b32 	%r474, 16;
	// begin inline asm
	shfl.sync.down.b32 %r467, %r468, %r474, %r475, %r476;
	// end inline asm
	// begin inline asm
	shfl.sync.down.b32 %r472, %r473, %r474, %r475, %r476;
	// end inline asm
	mov.b64 	%rd96, {%r467, %r472};
	mov.b64 	%fd611, %rd96;
	add.s32 	%r484, %r426, 16;
	setp.gt.s32 	%p289, %r484, %r475;
	add.f64 	%fd612, %fd610, %fd611;
	selp.f64 	%fd737, %fd610, %fd612, %p289;
	setp.ne.s32 	%p290, %r426, 0;
	@%p290 bra 	$L__BB7_49;
	shr.u32 	%r485, %r5, 2;
	and.b32  	%r486, %r485, 248;
	mov.u32 	%r487, _ZZN3cub18CUB_300001_SM_10006detail6reduce18DeviceReduceKernelINS2_10policy_hubIdyN4cuda3std3__44plusIdEEE10Policy1000EN6thrust24THRUST_300001_SM_1000_NS6detail15normal_iteratorINSD_10device_ptrIiEEEEyS9_d6squareIdEEEvT0_PT3_T1_NS0_13GridEvenShareISO_EET2_T4_E12temp_storage;
	add.s32 	%r488, %r487, %r486;
	st.shared.f64 	[%r488+16], %fd737;
$L__BB7_49:
	bar.sync 	0;
	setp.ne.s32 	%p291, %r5, 0;
	@%p291 bra 	$L__BB7_162;
	setp.gt.s32 	%p292, %r4, 32;
	ld.shared.f64 	%fd613, [_ZZN3cub18CUB_300001_SM_10006detail6reduce18DeviceReduceKernelINS2_10policy_hubIdyN4cuda3std3__44plusIdEEE10Policy1000EN6thrust24THRUST_300001_SM_1000_NS6detail15normal_iteratorINSD_10device_ptrIiEEEEyS9_d6squareIdEEEvT0_PT3_T1_NS0_13GridEvenShareISO_EET2_T4_E12temp_storage+24];
	add.f64 	%fd614, %fd737, %fd613;
	selp.f64 	%fd615, %fd614, %fd737, %p292;
	setp.gt.s32 	%p293, %r4, 64;
	ld.shared.f64 	%fd616, [_ZZN3cub18CUB_300001_SM_10006detail6reduce18DeviceReduceKernelINS2_10policy_hubIdyN4cuda3std3__44plusIdEEE10Policy1000EN6thrust24THRUST_300001_SM_1000_NS6detail15normal_iteratorINSD_10device_ptrIiEEEEyS9_d6squareIdEEEvT0_PT3_T1_NS0_13GridEvenShareISO_EET2_T4_E12temp_storage+32];
	add.f64 	%fd617, %fd616, %fd615;
	selp.f64 	%fd618, %fd617, %fd615, %p293;
	setp.gt.s32 	%p294, %r4, 96;
	ld.shared.f64 	%fd619, [_ZZN3cub18CUB_300001_SM_10006detail6reduce18DeviceReduceKernelINS2_10policy_hubIdyN4cuda3std3__44plusIdEEE10Policy1000EN6thrust24THRUST_300001_SM_1000_NS6detail15normal_iteratorINSD_10device_ptrIiEEEEyS9_d6squareIdEEEvT0_PT3_T1_NS0_13GridEvenShareISO_EET2_T4_E12temp_storage+40];
	add.f64 	%fd620, %fd619, %fd618;
	selp.f64 	%fd621, %fd620, %fd618, %p294;
	setp.gt.s32 	%p295, %r4, 128;
	ld.shared.f64 	%fd622, [_ZZN3cub18CUB_300001_SM_10006detail6reduce18DeviceReduceKernelINS2_10policy_hubIdyN4cuda3std3__44plusIdEEE10Policy1000EN6thrust24THRUST_300001_SM_1000_NS6detail15normal_iteratorINSD_10device_ptrIiEEEEyS9_d6squareIdEEEvT0_PT3_T1_NS0_13GridEvenShareISO_EET2_T4_E12temp_storage+48];
	add.f64 	%fd623, %fd622, %fd621;
	selp.f64 	%fd624, %fd623, %fd621, %p295;
	setp.gt.s32 	%p296, %r4, 160;
	ld.shared.f64 	%fd625, [_ZZN3cub18CUB_300001_SM_10006detail6reduce18DeviceReduceKernelINS2_10policy_hubIdyN4cuda3std3__44plusIdEEE10Policy1000EN6thrust24THRUST_300001_SM_1000_NS6detail15normal_iteratorINSD_10device_ptrIiEEEEyS9_d6squareIdEEEvT0_PT3_T1_NS0_13GridEvenShareISO_EET2_T4_E12temp_storage+56];
	add.f64 	%fd626, %fd625, %fd624;
	selp.f64 	%fd627, %fd626, %fd624, %p296;
	setp.gt.s32 	%p297, %r4, 192;
	ld.shared.f64 	%fd628, [_ZZN3cub18CUB_300001_SM_10006detail6reduce18DeviceReduceKernelINS2_10policy_hubIdyN4cuda3std3__44plusIdEEE10Policy1000EN6thrust24THRUST_300001_SM_1000_NS6detail15normal_iteratorINSD_10device_ptrIiEEEEyS9_d6squareIdEEEvT0_PT3_T1_NS0_13GridEvenShareISO_EET2_T4_E12temp_storage+64];
	add.f64 	%fd629, %fd628, %fd627;
	selp.f64 	%fd630, %fd629, %fd627, %p297;
	setp.gt.s32 	%p298, %r4, 224;
	ld.shared.f64 	%fd631, [_ZZN3cub18CUB_300001_SM_10006detail6reduce18DeviceReduceKernelINS2_10policy_hubIdyN4cuda3std3__44plusIdEEE10Policy1000EN6thrust24THRUST_300001_SM_1000_NS6detail15normal_iteratorINSD_10device_ptrIiEEEEyS9_d6squareIdEEEvT0_PT3_T1_NS0_13GridEvenShareISO_EET2_T4_E12temp_storage+72];
	add.f64 	%fd632, %fd631, %fd630;
	selp.f64 	%fd633, %fd632, %fd630, %p298;
	setp.gt.s32 	%p299, %r4, 256;
	ld.shared.f64 	%fd634, [_ZZN3cub18CUB_300001_SM_10006detail6reduce18DeviceReduceKernelINS2_10policy_hubIdyN4cuda3std3__44plusIdEEE10Policy1000EN6thrust24THRUST_300001_SM_1000_NS6detail15normal_iteratorINSD_10device_ptrIiEEEEyS9_d6squareIdEEEvT0_PT3_T1_NS0_13GridEvenShareISO_EET2_T4_E12temp_storage+80];
	add.f64 	%fd635, %fd634, %fd633;
	selp.f64 	%fd636, %fd635, %fd633, %p299;
	setp.gt.s32 	%p300, %r4, 288;
	ld.shared.f64 	%fd637, [_ZZN3cub18CUB_300001_SM_10006detail6reduce18DeviceReduceKernelINS2_10policy_hubIdyN4cuda3std3__44plusIdEEE10Policy1000EN6thrust24THRUST_300001_SM_1000_NS6detail15normal_iteratorINSD_10device_ptrIiEEEEyS9_d6squareIdEEEvT0_PT3_T1_NS0_13GridEvenShareISO_EET2_T4_E12temp_storage+88];
	add.f64 	%fd638, %fd637, %fd636;
	selp.f64 	%fd639, %fd638, %fd636, %p300;
	setp.gt.s32 	%p301, %r4, 320;
	ld.shared.f64 	%fd640, [_ZZN3cub18CUB_300001_SM_10006detail6reduce18DeviceReduceKernelINS2_10policy_hubIdyN4cuda3std3__44plusIdEEE10Policy1000EN6thrust24THRUST_300001_SM_1000_NS6detail15normal_iteratorINSD_10device_ptrIiEEEEyS9_d6squareIdEEEvT0_PT3_T1_NS0_13GridEvenShareISO_EET2_T4_E12temp_storage+96];
	add.f64 	%fd641, %fd640, %fd639;
	selp.f64 	%fd642, %fd641, %fd639, %p301;
	setp.gt.s32 	%p302, %r4, 352;
	ld.shared.f64 	%fd643, [_ZZN3cub18CUB_300001_SM_10006detail6reduce18DeviceReduceKernelINS2_10policy_hubIdyN4cuda3std3__44plusIdEEE10Policy1000EN6thrust24THRUST_300001_SM_1000_NS6detail15normal_iteratorINSD_10device_ptrIiEEEEyS9_d6squareIdEEEvT0_PT3_T1_NS0_13GridEvenShareISO_EET2_T4_E12temp_storage+104];
	add.f64 	%fd644, %fd643, %fd642;
	selp.f64 	%fd645, %fd644, %fd642, %p302;
	setp.gt.s32 	%p303, %r4, 384;
	ld.shared.f64 	%fd646, [_ZZN3cub18CUB_300001_SM_10006detail6reduce18DeviceReduceKernelINS2_10policy_hubIdyN4cuda3std3__44plusIdEEE10Policy1000EN6thrust24THRUST_300001_SM_1000_NS6detail15normal_iteratorINSD_10device_ptrIiEEEEyS9_d6squareIdEEEvT0_PT3_T1_NS0_13GridEvenShareISO_EET2_T4_E12temp_storage+112];
	add.f64 	%fd647, %fd646, %fd645;
	selp.f64 	%fd648, %fd647, %fd645, %p303;
	setp.gt.s32 	%p304, %r4, 416;
	ld.shared.f64 	%fd649, [_ZZN3cub18CUB_300001_SM_10006detail6reduce18DeviceReduceKernelINS2_10policy_hubIdyN4cuda3std3__44plusIdEEE10Policy1000EN6thrust24THRUST_300001_SM_1000_NS6detail15normal_iteratorINSD_10device_ptrIiEEEEyS9_d6squareIdEEEvT0_PT3_T1_NS0_13GridEvenShareISO_EET2_T4_E12temp_storage+120];
	add.f64 	%fd650, %fd649, %fd648;
	selp.f64 	%fd651, %fd650, %fd648, %p304;
	setp.gt.s32 	%p305, %r4, 448;
	ld.shared.f64 	%fd652, [_ZZN3cub18CUB_300001_SM_10006detail6reduce18DeviceReduceKernelINS2_10policy_hubIdyN4cuda3std3__44plusIdEEE10Policy1000EN6thrust24THRUST_300001_SM_1000_NS6detail15normal_iteratorINSD_10device_ptrIiEEEEyS9_d6squareIdEEEvT0_PT3_T1_NS0_13GridEvenShareISO_EET2_T4_E12temp_storage+128];
	add.f64 	%fd653, %fd652, %fd651;
	selp.f64 	%fd654, %fd653, %fd651, %p305;
	setp.gt.s32 	%p306, %r4, 480;
	ld.shared.f64 	%fd655, [_ZZN3cub18CUB_300001_SM_10006detail6reduce18DeviceReduceKernelINS2_10policy_hubIdyN4cuda3std3__44plusIdEEE10Policy1000EN6thrust24THRUST_300001_SM_1000_NS6detail15normal_iteratorINSD_10device_ptrIiEEEEyS9_d6squareIdEEEvT0_PT3_T1_NS0_13GridEvenShareISO_EET2_T4_E12temp_storage+136];
	add.f64 	%fd656, %fd655, %fd654;
	selp.f64 	%fd737, %fd656, %fd654, %p306;
	bra.uni 	$L__BB7_162;
$L__BB7_51:
	cvt.u32.u64 	%r73, %rd114;
	mov.u32 	%r29, %tid.x;
	add.s32 	%r74, %r73, %r29;
	cvt.rn.f64.s32 	%fd201, %r1;
	rcp.rn.f64 	%fd57, %fd201;
	mov.f64 	%fd202, 0d4000000000000000;
	{
	.reg .b32 %temp; 
	mov.b64 	{%temp, %r30}, %fd202;
	}
	and.b32  	%r31, %r30, 2146435072;
	setp.eq.s32 	%p4, %r31, 1062207488;
	setp.lt.s32 	%p6, %r30, 0;
	selp.b32 	%r32, 0, 2146435072, %p6;
	and.b32  	%r75, %r30, 2147483647;
	setp.ne.s32 	%p7, %r75, 1071644672;
	and.pred  	%p2, %p4, %p7;
	or.b32  	%r33, %r32, -2147483648;
	mul.wide.u32 	%rd37, %r74, 4;
	add.s64 	%rd9, %rd2, %rd37;
	ld.global.u32 	%r76, [%rd9];
	cvt.rn.f64.s32 	%fd203, %r76;
	add.f64 	%fd204, %fd203, 0d3FE0000000000000;
	mul.f64 	%fd58, %fd57, %fd204;
	{
	.reg .b32 %temp; 
	mov.b64 	{%temp, %r34}, %fd58;
	}
	abs.f64 	%fd59, %fd58;
	{ // callseq 79, 0
	.param .b64 param0;
	st.param.f64 	[param0], %fd59;
	.param .b64 retval0;
	call.uni (retval0), 
	__internal_accurate_pow, 
	(
	param0
	);
	ld.param.f64 	%fd205, [retval0];
	} // callseq 79
	setp.lt.s32 	%p8, %r34, 0;
	neg.f64 	%fd207, %fd205;
	selp.f64 	%fd208, %fd207, %fd205, %p4;
	selp.f64 	%fd209, %fd208, %fd205, %p8;
	setp.eq.f64 	%p9, %fd58, 0d0000000000000000;
	selp.b32 	%r77, %r34, 0, %p4;
	or.b32  	%r78, %r77, 2146435072;
	selp.b32 	%r79, %r78, %r77, %p6;
	mov.b32 	%r80, 0;
	mov.b64 	%fd210, {%r80, %r79};
	selp.f64 	%fd712, %fd210, %fd209, %p9;
	add.f64 	%fd211, %fd58, 0d4000000000000000;
	{
	.reg .b32 %temp; 
	mov.b64 	{%temp, %r81}, %fd211;
	}
	and.b32  	%r82, %r81, 2146435072;
	setp.ne.s32 	%p10, %r82, 2146435072;
	@%p10 bra 	$L__BB7_56;
	setp.num.f64 	%p11, %fd58, %fd58;
	@%p11 bra 	$L__BB7_54;
	mov.f64 	%fd212, 0d4000000000000000;
	add.rn.f64 	%fd712, %fd58, %fd212;
	bra.uni 	$L__BB7_56;
$L__BB7_54:
	setp.neu.f64 	%p12, %fd59, 0d7FF0000000000000;
	@%p12 bra 	$L__BB7_56;
	setp.lt.s32 	%p13, %r34, 0;
	selp.b32 	%r83, %r33, %r32, %p2;
	selp.b32 	%r84, %r83, %r32, %p13;
	mov.b32 	%r85, 0;
	mov.b64 	%fd712, {%r85, %r84};
$L__BB7_56:
	setp.lt.s32 	%p14, %r30, 0;
	setp.eq.s32 	%p15, %r31, 1062207488;
	setp.eq.f64 	%p17, %fd58, 0d3FF0000000000000;
	add.f64 	%fd213, %fd712, 0d3FF0000000000000;
	mov.f64 	%fd214, 0d4010000000000000;
	div.rn.f64 	%fd215, %fd214, %fd213;
	selp.f64 	%fd64, 0d4000000000000000, %fd215, %p17;
	ld.global.u32 	%r86, [%rd9+2048];
	cvt.rn.f64.s32 	%fd216, %r86;
	add.f64 	%fd217, %fd216, 0d3FE0000000000000;
	mul.f64 	%fd65, %fd57, %fd217;
	{
	.reg .b32 %temp; 
	mov.b64 	{%temp, %r35}, %fd65;
	}
	abs.f64 	%fd66, %fd65;
	{ // callseq 80, 0
	.param .b64 param0;
	st.param.f64 	[param0], %fd66;
	.param .b64 retval0;
	call.uni (retval0), 
	__internal_accurate_pow, 
	(
	param0
	);
	ld.param.f64 	%fd218, [retval0];
	} // callseq 80
	setp.lt.s32 	%p18, %r35, 0;
	neg.f64 	%fd220, %fd218;
	selp.f64 	%fd221, %fd220, %fd218, %p15;
	selp.f64 	%fd222, %fd221, %fd218, %p18;
	setp.eq.f64 	%p19, %fd65, 0d0000000000000000;
	selp.b32 	%r87, %r35, 0, %p15;
	or.b32  	%r88, %r87, 2146435072;
	selp.b32 	%r89, %r88, %r87, %p14;
	mov.b32 	%r90, 0;
	mov.b64 	%fd223, {%r90, %r89};
	selp.f64 	%fd713, %fd223, %fd222, %p19;
	add.f64 	%fd224, %fd65, 0d4000000000000000;
	{
	.reg .b32 %temp; 
	mov.b64 	{%temp, %r91}, %fd224;
	}
	and.b32  	%r92, %r91, 2146435072;
	setp.ne.s32 	%p20, %r92, 2146435072;
	@%p20 bra 	$L__BB7_61;
	setp.nan.f64 	%p21, %fd65, %fd65;
	@%p21 bra 	$L__BB7_60;
	setp.neu.f64 	%p22, %fd66, 0d7FF0000000000000;
	@%p22 bra 	$L__BB7_61;
	setp.lt.s32 	%p23, %r35, 0;
	selp.b32 	%r93, %r33, %r32, %p2;
	selp.b32 	%r94, %r93, %r32, %p23;
	mov.b32 	%r95, 0;
	mov.b64 	%fd713, {%r95, %r94};
	bra.uni 	$L__BB7_61;
$L__BB7_60:
	mov.f64 	%fd225, 0d4000000000000000;
	add.rn.f64 	%fd713, %fd65, %fd225;
$L__BB7_61:
	setp.lt.s32 	%p24, %r30, 0;
	setp.eq.s32 	%p25, %r31, 1062207488;
	setp.eq.f64 	%p27, %fd65, 0d3FF0000000000000;
	add.f64 	%fd226, %fd713, 0d3FF0000000000000;
	mov.f64 	%fd227, 0d4010000000000000;
	div.rn.f64 	%fd228, %fd227, %fd226;
	selp.f64 	%fd71, 0d4000000000000000, %fd228, %p27;
	ld.global.u32 	%r96, [%rd9+4096];
	cvt.rn.f64.s32 	%fd229, %r96;
	add.f64 	%fd230, %fd229, 0d3FE0000000000000;
	mul.f64 	%fd72, %fd57, %fd230;
	{
	.reg .b32 %temp; 
	mov.b64 	{%temp, %r36}, %fd72;
	}
	abs.f64 	%fd73, %fd72;
	{ // callseq 81, 0
	.param .b64 param0;
	st.param.f64 	[param0], %fd73;
	.param .b64 retval0;
	call.uni (retval0), 
	__internal_accurate_pow, 
	(
	param0
	);
	ld.param.f64 	%fd231, [retval0];
	} // callseq 81
	setp.lt.s32 	%p28, %r36, 0;
	neg.f64 	%fd233, %fd231;
	selp.f64 	%fd234, %fd233, %fd231, %p25;
	selp.f64 	%fd235, %fd234, %fd231, %p28;
	setp.eq.f64 	%p29, %fd72, 0d0000000000000000;
	selp.b32 	%r97, %r36, 0, %p25;
	or.b32  	%r98, %r97, 2146435072;
	selp.b32 	%r99, %r98, %r97, %p24;
	mov.b32 	%r100, 0;
	mov.b64 	%fd236, {%r100, %r99};
	selp.f64 	%fd714, %fd236, %fd235, %p29;
	add.f64 	%fd237, %fd72, 0d4000000000000000;
	{
	.reg .b32 %temp; 
	mov.b64 	{%temp, %r101}, %fd237;
	}
	and.b32  	%r102, %r101, 2146435072;
	setp.ne.s32 	%p30, %r102, 2146435072;
	@%p30 bra 	$L__BB7_66;
	setp.nan.f64 	%p31, %fd72, %fd72;
	@%p31 bra 	$L__BB7_65;
	setp.neu.f64 	%p32, %fd73, 0d7FF0000000000000;
	@%p32 bra 	$L__BB7_66;
	setp.lt.s32 	%p33, %r36, 0;
	selp.b32 	%r103, %r33, %r32, %p2;
	selp.b32 	%r104, %r103, %r32, %p33;
	mov.b32 	%r105, 0;
	mov.b64 	%fd714, {%r105, %r104};
	bra.uni 	$L__BB7_66;
$L__BB7_65:
	mov.f64 	%fd238, 0d4000000000000000;
	add.rn.f64 	%fd714, %fd72, %fd238;
$L__BB7_66:
	setp.lt.s32 	%p34, %r30, 0;
	setp.eq.s32 	%p35, %r31, 1062207488;
	setp.eq.f64 	%p37, %fd72, 0d3FF0000000000000;
	add.f64 	%fd239, %fd714, 0d3FF0000000000000;
	mov.f64 	%fd240, 0d4010000000000000;
	div.rn.f64 	%fd241, %fd240, %fd239;
	selp.f64 	%fd78, 0d4000000000000000, %fd241, %p37;
	ld.global.u32 	%r106, [%rd9+6144];
	cvt.rn.f64.s32 	%fd242, %r106;
	add.f64 	%fd243, %fd242, 0d3FE0000000000000;
	mul.f64 	%fd79, %fd57, %fd243;
	{
	.reg .b32 %temp; 
	mov.b64 	{%temp, %r37}, %fd79;
	}
	abs.f64 	%fd80, %fd79;
	{ // callseq 82, 0
	.param .b64 param0;
	st.param.f64 	[param0], %fd80;
	.param .b64 retval0;
	call.uni (retval0), 
	__internal_accurate_pow, 
	(
	param0
	);
	ld.param.f64 	%fd244, [retval0];
	} // callseq 82
	setp.lt.s32 	%p38, %r37, 0;
	neg.f64 	%fd246, %fd244;
	selp.f64 	%fd247, %fd246, %fd244, %p35;
	selp.f64 	%fd248, %fd247, %fd244, %p38;
	setp.eq.f64 	%p39, %fd79, 0d0000000000000000;
	selp.b32 	%r107, %r37, 0, %p35;
	or.b32  	%r108, %r107, 2146435072;
	selp.b32 	%r109, %r108, %r107, %p34;
	mov.b32 	%r110, 0;
	mov.b64 	%fd249, {%r110, %r109};
	selp.f64 	%fd715, %fd249, %fd248, %p39;
	add.f64 	%fd250, %fd79, 0d4000000000000000;
	{
	.reg .b32 %temp; 
	mov.b64 	{%temp, %r111}, %fd250;
	}
	and.b32  	%r112, %r111, 2146435072;
	setp.ne.s32 	%p40, %r112, 2146435072;
	@%p40 bra 	$L__BB7_71;
	setp.nan.f64 	%p41, %fd79, %fd79;
	@%p41 bra 	$L__BB7_70;
	setp.neu.f64 	%p42, %fd80, 0d7FF0000000000000;
	@%p42 bra 	$L__BB7_71;
	setp.lt.s32 	%p43, %r37, 0;
	selp.b32 	%r113, %r33, %r32, %p2;
	selp.b32 	%r114, %r113, %r32, %p43;
	mov.b32 	%r115, 0;
	mov.b64 	%fd715, {%r115, %r114};
	bra.uni 	$L__BB7_71;
$L__BB7_70:
	mov.f64 	%fd251, 0d4000000000000000;
	add.rn.f64 	%fd715, %fd79, %fd251;
$L__BB7_71:
	setp.lt.s32 	%p44, %r30, 0;
	setp.eq.s32 	%p45, %r31, 1062207488;
	setp.eq.f64 	%p47, %fd79, 0d3FF0000000000000;
	add.f64 	%fd252, %fd715, 0d3FF0000000000000;
	mov.f64 	%fd253, 0d4010000000000000;
	div.rn.f64 	%fd254, %fd253, %fd252;
	selp.f64 	%fd85, 0d4000000000000000, %fd254, %p47;
	ld.global.u32 	%r116, [%rd9+8192];
	cvt.rn.f64.s32 	%fd255, %r116;
	add.f64 	%fd256, %fd255, 0d3FE0000000000000;
	mul.f64 	%fd86, %fd57, %fd256;
	{
	.reg .b32 %temp; 
	mov.b64 	{%temp, %r38}, %fd86;
	}
	abs.f64 	%fd87, %fd86;
	{ // callseq 83, 0
	.param .b64 param0;
	st.param.f64 	[param0], %fd87;
	.param .b64 retval0;
	call.uni (retval0), 
	__internal_accurate_pow, 
	(
	param0
	);
	ld.param.f64 	%fd257, [retval0];
	} // callseq 83
	setp.lt.s32 	%p48, %r38, 0;
	neg.f64 	%fd259, %fd257;
	selp.f64 	%fd260, %fd259, %fd257, %p45;
	selp.f64 	%fd261, %fd260, %fd257, %p48;
	setp.eq.f64 	%p49, %fd86, 0d0000000000000000;
	selp.b32 	%r117, %r38, 0, %p45;
	or.b32  	%r118, %r117, 2146435072;
	selp.b32 	%r119, %r118, %r117, %p44;
	mov.b32 	%r120, 0;
	mov.b64 	%fd262, {%r120, %r119};
	selp.f64 	%fd716, %fd262, %fd261, %p49;
	add.f64 	%fd263, %fd86, 0d4000000000000000;
	{
	.reg .b32 %temp; 
	mov.b64 	{%temp, %r121}, %fd263;
	}
	and.b32  	%r122, %r121, 2146435072;
	setp.ne.s32 	%p50, %r122, 2146435072;
	@%p50 bra 	$L__BB7_76;
	setp.nan.f64 	%p51, %fd86, %fd86;
	@%p51 bra 	$L__BB7_75;
	setp.neu.f64 	%p52, %fd87, 0d7FF0000000000000;
	@%p52 bra 	$L__BB7_76;
	selp.b32 	%r123, %r33, %r32, %p2;
	selp.b32 	%r124, %r123, %r32, %p48;
	mov.b32 	%r125, 0;
	mov.b64 	%fd716, {%r125, %r124};
	bra.uni 	$L__BB7_76;
$L__BB7_75:
	mov.f64 	%fd264, 0d4000000000000000;
	add.rn.f64 	%fd716, %fd86, %fd264;
$L__BB7_76:
	setp.lt.s32 	%p54, %r30, 0;
	setp.eq.s32 	%p55, %r31, 1062207488;
	setp.eq.f64 	%p57, %fd86, 0d3FF0000000000000;
	add.f64 	%fd265, %fd716, 0d3FF0000000000000;
	mov.f64 	%fd266, 0d4010000000000000;
	div.rn.f64 	%fd267, %fd266, %fd265;
	selp.f64 	%fd92, 0d4000000000000000, %fd267, %p57;
	ld.global.u32 	%r126, [%rd9+10240];
	cvt.rn.f64.s32 	%fd268, %r126;
	add.f64 	%fd269, %fd268, 0d3FE0000000000000;
	mul.f64 	%fd93, %fd57, %fd269;
	{
	.reg .b32 %temp; 
	mov.b64 	{%temp, %r39}, %fd93;
	}
	abs.f64 	%fd94, %fd93;
	{ // callseq 84, 0
	.param .b64 param0;
	st.param.f64 	[param0], %fd94;
	.param .b64 retval0;
	call.uni (retval0), 
	__internal_accurate_pow, 
	(
	param0
	);
	ld.param.f64 	%fd270, [retval0];
	} // callseq 84
	setp.lt.s32 	%p58, %r39, 0;
	neg.f64 	%fd272, %fd270;
	selp.f64 	%fd273, %fd272, %fd270, %p55;
	selp.f64 	%fd274, %fd273, %fd270, %p58;
	setp.eq.f64 	%p59, %fd93, 0d0000000000000000;
	selp.b32 	%r127, %r39, 0, %p55;
	or.b32  	%r128, %r127, 2146435072;
	selp.b32 	%r129, %r128, %r127, %p54;
	mov.b32 	%r130, 0;
	mov.b64 	%fd275, {%r130, %r129};
	selp.f64 	%fd717, %fd275, %fd274, %p59;
	add.f64 	%fd276, %fd93, 0d4000000000000000;
	{
	.reg .b32 %temp; 
	mov.b64 	{%temp, %r131}, %fd276;
	}
	and.b32  	%r132, %r131, 2146435072;
	setp.ne.s32 	%p60, %r132, 2146435072;
	@%p60 bra 	$L__BB7_81;
	setp.nan.f64 	%p61, %fd93, %fd93;
	@%p61 bra 	$L__BB7_80;
	setp.neu.f64 	%p62, %fd94, 0d7FF0000000000000;
	@%p62 bra 	$L__BB7_81;
	selp.b32 	%r133, %r33, %r32, %p2;
	selp.b32 	%r134, %r133, %r32, %p58;
	mov.b32 	%r135, 0;
	mov.b64 	%fd717, {%r135, %r134};
	bra.uni 	$L__BB7_81;
$L__BB7_80:
	mov.f64 	%fd277, 0d4000000000000000;
	add.rn.f64 	%fd717, %fd93, %fd277;
$L__BB7_81:
	setp.eq.f64 	%p67, %fd93, 0d3FF0000000000000;
	add.f64 	%fd278, %fd717, 0d3FF0000000000000;
	mov.f64 	%fd279, 0d4010000000000000;
	div.rn.f64 	%fd280, %fd279, %fd278;
	selp.f64 	%fd99, 0d4000000000000000, %fd280, %p67;
	ld.global.u32 	%r136, [%rd9+12288];
	cvt.rn.f64.s32 	%fd281, %r136;
	add.f64 	%fd282, %fd281, 0d3FE0000000000000;
	mul.f64 	%fd100, %fd57, %fd282;
	{
	.reg .b32 %temp; 
	mov.b64 	{%temp, %r40}, %fd100;
	}
	abs.f64 	%fd101, %fd100;
	{ // callseq 85, 0
	.param .b64 param0;
	st.param.f64 	[param0], %fd101;
	.param .b64 retval0;
	call.uni (retval0), 
	__internal_accurate_pow, 
	(
	param0
	);
	ld.param.f64 	%fd283, [retval0];
	} // callseq 85
	setp.lt.s32 	%p68, %r40, 0;
	neg.f64 	%fd285, %fd283;
	selp.f64 	%fd286, %fd285, %fd283, %p55;
	selp.f64 	%fd287, %fd286, %fd283, %p68;
	setp.eq.f64 	%p69, %fd100, 0d0000000000000000;
	selp.b32 	%r137, %r40, 0, %p55;
	or.b32  	%r138, %r137, 2146435072;
	selp.b32 	%r139, %r138, %r137, %p54;
	mov.b32 	%r140, 0;
	mov.b64 	%fd288, {%r140, %r139};
	selp.f64 	%fd718, %fd288, %fd287, %p69;
	add.f64 	%fd289, %fd100, 0d4000000000000000;
	{
	.reg .b32 %temp; 
	mov.b64 	{%temp, %r141}, %fd289;
	}
	and.b32  	%r142, %r141, 2146435072;
	setp.ne.s32 	%p70, %r142, 2146435072;
	@%p70 bra 	$L__BB7_86;
	setp.nan.f64 	%p71, %fd100, %fd100;
	@%p71 bra 	$L__BB7_85;
	setp.neu.f64 	%p72, %fd101, 0d7FF0000000000000;
	@%p72 bra 	$L__BB7_86;
	selp.b32 	%r143, %r33, %r32, %p2;
	selp.b32 	%r144, %r143, %r32, %p68;
	mov.b32 	%r145, 0;
	mov.b64 	%fd718, {%r145, %r144};
	bra.uni 	$L__BB7_86;
$L__BB7_85:
	mov.f64 	%fd290, 0d4000000000000000;
	add.rn.f64 	%fd718, %fd100, %fd290;
$L__BB7_86:
	setp.eq.f64 	%p74, %fd100, 0d3FF0000000000000;
	add.f64 	%fd291, %fd718, 0d3FF0000000000000;
	mov.f64 	%fd292, 0d4010000000000000;
	div.rn.f64 	%fd293, %fd292, %fd291;
	selp.f64 	%fd294, 0d4000000000000000, %fd293, %p74;
	add.f64 	%fd295, %fd64, %fd71;
	add.f64 	%fd296, %fd295, %fd78;
	add.f64 	%fd297, %fd296, %fd85;
	add.f64 	%fd298, %fd297, %fd92;
	add.f64 	%fd299, %fd298, %fd99;
	add.f64 	%fd736, %fd299, %fd294;
	mul.lo.s32 	%r146, %r71, 3584;
	cvt.s64.s32 	%rd10, %r146;
	setp.lt.u64 	%p75, %rd36, %rd10;
	@%p75 bra 	$L__BB7_158;
	cvt.u32.u64 	%r148, %rd10;
	cvt.u64.u32 	%rd39, %r29;
	add.s64 	%rd113, %rd114, %rd10;
	add.s64 	%rd40, %rd113, %rd39;
	shl.b64 	%rd41, %rd40, 2;
	add.s64 	%rd112, %rd2, %rd41;
	cvt.u32.u64 	%r150, %rd31;
	not.b32 	%r151, %r29;
	add.s32 	%r152, %r151, %r150;
	sub.s32 	%r153, %r152, %r148;
	sub.s32 	%r551, %r153, %r73;
	mov.b32 	%r552, 0;
$L__BB7_88:
	cvt.s64.s32 	%rd16, %r146;
	add.s64 	%rd114, %rd114, %rd16;
	add.s64 	%rd42, %rd31, -3584;
	setp.gt.u64 	%p76, %rd114, %rd42;
	@%p76 bra 	$L__BB7_125;
	setp.lt.s32 	%p77, %r30, 0;
	setp.eq.s32 	%p78, %r31, 1062207488;
	cvt.u64.u32 	%rd43, %r29;
	add.s64 	%rd44, %rd114, %rd43;
	shl.b64 	%rd45, %rd44, 2;
	add.s64 	%rd19, %rd2, %rd45;
	ld.global.u32 	%r155, [%rd19];
	cvt.rn.f64.s32 	%fd300, %r155;
	add.f64 	%fd301, %fd300, 0d3FE0000000000000;
	mul.f64 	%fd108, %fd57, %fd301;
	{
	.reg .b32 %temp; 
	mov.b64 	{%temp, %r45}, %fd108;
	}
	abs.f64 	%fd109, %fd108;
	{ // callseq 86, 0
	.param .b64 param0;
	st.param.f64 	[param0], %fd109;
	.param .b64 retval0;
	call.uni (retval0), 
	__internal_accurate_pow, 
	(
	param0
	);
	ld.param.f64 	%fd302, [retval0];
	} // callseq 86
	setp.lt.s32 	%p80, %r45, 0;
	neg.f64 	%fd304, %fd302;
	selp.f64 	%fd305, %fd304, %fd302, %p78;
	selp.f64 	%fd306, %fd305, %fd302, %p80;
	setp.eq.f64 	%p81, %fd108, 0d0000000000000000;
	selp.b32 	%r156, %r45, 0, %p78;
	or.b32  	%r157, %r156, 2146435072;
	selp.b32 	%r158, %r157, %r156, %p77;
	mov.b32 	%r159, 0;
	mov.b64 	%fd307, {%r159, %r158};
	selp.f64 	%fd720, %fd307, %fd306, %p81;
	add.f64 	%fd308, %fd108, 0d4000000000000000;
	{
	.reg .b32 %temp; 
	mov.b64 	{%temp, %r160}, %fd308;
	}
	and.b32  	%r161, %r160, 2146435072;
	setp.ne.s32 	%p82, %r161, 2146435072;
	@%p82 bra 	$L__BB7_94;
	setp.num.f64 	%p83, %fd108, %fd108;
	@%p83 bra 	$L__BB7_92;
	mov.f64 	%fd309, 0d4000000000000000;
	add.rn.f64 	%fd720, %fd108, %fd309;
	bra.uni 	$L__BB7_94;
$L__BB7_92:
	setp.neu.f64 	%p84, %fd109, 0d7FF0000000000000;
	@%p84 bra 	$L__BB7_94;
	setp.lt.s32 	%p85, %r45, 0;
	selp.b32 	%r162, %r33, %r32, %p2;
	selp.b32 	%r163, %r162, %r32, %p85;
	mov.b32 	%r164, 0;
	mov.b64 	%fd720, {%r164, %r163};
$L__BB7_94:
	setp.lt.s32 	%p86, %r30, 0;
	setp.eq.s32 	%p87, %r31, 1062207488;
	setp.eq.f64 	%p89, %fd108, 0d3FF0000000000000;
	add.f64 	%fd310, %fd720, 0d3FF0000000000000;
	mov.f64 	%fd311, 0d4010000000000000;
	div.rn.f64 	%fd312, %fd311, %fd310;
	selp.f64 	%fd114, 0d4000000000000000, %fd312, %p89;
	ld.global.u32 	%r165, [%rd19+2048];
	cvt.rn.f64.s32 	%fd313, %r165;
	add.f64 	%fd314, %fd313, 0d3FE0000000000000;
	mul.f64 	%fd115, %fd57, %fd314;
	{
	.reg .b32 %temp; 
	mov.b64 	{%temp, %r46}, %fd115;
	}
	abs.f64 	%fd116, %fd115;
	{ // callseq 87, 0
	.param .b64 param0;
	st.param.f64 	[param0], %fd116;
	.param .b64 retval0;
	call.uni (retval0), 
	__internal_accurate_pow, 
	(
	param0
	);
	ld.param.f64 	%fd315, [retval0];
	} // callseq 87
	setp.lt.s32 	%p90, %r46, 0;
	neg.f64 	%fd317, %fd315;
	selp.f64 	%fd318, %fd317, %fd315, %p87;
	selp.f64 	%fd319, %fd318, %fd315, %p90;
	setp.eq.f64 	%p91, %fd115, 0d0000000000000000;
	selp.b32 	%r166, %r46, 0, %p87;
	or.b32  	%r167, %r166, 2146435072;
	selp.b32 	%r168, %r167, %r166, %p86;
	mov.b32 	%r169, 0;
	mov.b64 	%fd320, {%r169, %r168};
	selp.f64 	%fd721, %fd320, %fd319, %p91;
	add.f64 	%fd321, %fd115, 0d4000000000000000;
	{
	.reg .b32 %temp; 
	mov.b64 	{%temp, %r170}, %fd321;
	}
	and.b32  	%r171, %r170, 2146435072;
	setp.ne.s32 	%p92, %r171, 2146435072;
	@%p92 bra 	$L__BB7_99;
	setp.nan.f64 	%p93, %fd115, %fd115;
	@%p93 bra 	$L__BB7_98;
	setp.neu.f64 	%p94, %fd116, 0d7FF0000000000000;
	@%p94 bra 	$L__BB7_99;
	selp.b32 	%r172, %r33, %r32, %p2;
	selp.b32 	%r173, %r172, %r32, %p90;
	mov.b32 	%r174, 0;
	mov.b64 	%fd721, {%r174, %r173};
	bra.uni 	$L__BB7_99;
$L__BB7_98:
	mov.f64 	%fd322, 0d4000000000000000;
	add.rn.f64 	%fd721, %fd115, %fd322;
$L__BB7_99:
	setp.eq.f64 	%p99, %fd115, 0d3FF0000000000000;
	add.f64 	%fd323, %fd721, 0d3FF0000000000000;
	mov.f64 	%fd324, 0d4010000000000000;
	div.rn.f64 	%fd325, %fd324, %fd323;
	selp.f64 	%fd121, 0d4000000000000000, %fd325, %p99;
	ld.global.u32 	%r175, [%rd19+4096];
	cvt.rn.f64.s32 	%fd326, %r175;
	add.f64 	%fd327, %fd326, 0d3FE0000000000000;
	mul.f64 	%fd122, %fd57, %fd327;
	{
	.reg .b32 %temp; 
	mov.b64 	{%temp, %r47}, %fd122;
	}
	abs.f64 	%fd123, %fd122;
	{ // callseq 88, 0
	.param .b64 param0;
	st.param.f64 	[param0], %fd123;
	.param .b64 retval0;
	call.uni (retval0), 
	__internal_accurate_pow, 
	(
	param0
	);
	ld.param.f64 	%fd328, [retval0];
	} // callseq 88
	setp.lt.s32 	%p100, %r47, 0;
	neg.f64 	%fd330, %fd328;
	selp.f64 	%fd331, %fd330, %fd328, %p87;
	selp.f64 	%fd332, %fd331, %fd328, %p100;
	setp.eq.f64 	%p101, %fd122, 0d0000000000000000;
	selp.b32 	%r176, %r47, 0, %p87;
	or.b32  	%r177, %r176, 2146435072;
	selp.b32 	%r178, %r177, %r176, %p86;
	mov.b32 	%r179, 0;
	mov.b64 	%fd333, {%r179, %r178};
	selp.f64 	%fd722, %fd333, %fd332, %p101;
	add.f64 	%fd334, %fd122, 0d4000000000000000;
	{
	.reg .b32 %temp; 
	mov.b64 	{%temp, %r180}, %fd334;
	}
	and.b32  	%r181, %r180, 2146435072;
	setp.ne.s32 	%p102, %r181, 2146435072;
	@%p102 bra 	$L__BB7_104;
	setp.nan.f64 	%p103, %fd122, %fd122;
	@%p103 bra 	$L__BB7_103;
	setp.neu.f64 	%p104, %fd123, 0d7FF0000000000000;
	@%p104 bra 	$L__BB7_104;
	or.b32  	%r182, %r32, -2147483648;
	selp.b32 	%r183, %r182, %r32, %p2;
	selp.b32 	%r184, %r183, %r32, %p100;
	mov.b32 	%r185, 0;
	mov.b64 	%fd722, {%r185, %r184};
	bra.uni 	$L__BB7_104;
$L__BB7_103:
	mov.f64 	%fd335, 0d4000000000000000;
	add.rn.f64 	%fd722, %fd122, %fd335;
$L__BB7_104:
	setp.eq.f64 	%p109, %fd122, 0d3FF0000000000000;
	add.f64 	%fd336, %fd722, 0d3FF0000000000000;
	mov.f64 	%fd337, 0d4010000000000000;
	div.rn.f64 	%fd338, %fd337, %fd336;
	selp.f64 	%fd128, 0d4000000000000000, %fd338, %p109;
	cvt.u64.u32 	%rd46, %r29;
	add.s64 	%rd47, %rd114, %rd46;
	shl.b64 	%rd48, %rd47, 2;
	add.s64 	%rd49, %rd2, %rd48;
	ld.global.u32 	%r186, [%rd49+6144];
	cvt.rn.f64.s32 	%fd339, %r186;
	add.f64 	%fd340, %fd339, 0d3FE0000000000000;
	mul.f64 	%fd129, %fd57, %fd340;
	{
	.reg .b32 %temp; 
	mov.b64 	{%temp, %r48}, %fd129;
	}
	abs.f64 	%fd130, %fd129;
	{ // callseq 89, 0
	.param .b64 param0;
	st.param.f64 	[param0], %fd130;
	.param .b64 retval0;
	call.uni (retval0), 
	__internal_accurate_pow, 
	(
	param0
	);
	ld.param.f64 	%fd341, [retval0];
	} // callseq 89
	setp.lt.s32 	%p110, %r48, 0;
	neg.f64 	%fd343, %fd341;
	selp.f64 	%fd344, %fd343, %fd341, %p87;
	selp.f64 	%fd345, %fd344, %fd341, %p110;
	setp.eq.f64 	%p111, %fd129, 0d0000000000000000;
	selp.b32 	%r187, %r48, 0, %p87;
	or.b32  	%r188, %r187, 2146435072;
	selp.b32 	%r189, %r188, %r187, %p86;
	mov.b32 	%r190, 0;
	mov.b64 	%fd346, {%r190, %r189};
	selp.f64 	%fd723, %fd346, %fd345, %p111;
	add.f64 	%fd347, %fd129, 0d4000000000000000;
	{
	.reg .b32 %temp; 
	mov.b64 	{%temp, %r191}, %fd347;
	}
	and.b32  	%r192, %r191, 2146435072;
	setp.ne.s32 	%p112, %r192, 2146435072;
	@%p112 bra 	$L__BB7_109;
	setp.nan.f64 	%p113, %fd129, %fd129;
	@%p113 bra 	$L__BB7_108;
	setp.neu.f64 	%p114, %fd130, 0d7FF0000000000000;
	@%p114 bra 	$L__BB7_109;
	or.b32  	%r193, %r32, -2147483648;
	selp.b32 	%r194, %r193, %r32, %p2;
	selp.b32 	%r195, %r194, %r32, %p110;
	mov.b32 	%r196, 0;
	mov.b64 	%fd723, {%r196, %r195};
	bra.uni 	$L__BB7_109;
$L__BB7_108:
	mov.f64 	%fd348, 0d4000000000000000;
	add.rn.f64 	%fd723, %fd129, %fd348;
$L__BB7_109:
	setp.eq.f64 	%p119, %fd129, 0d3FF0000000000000;
	add.f64 	%fd349, %fd723, 0d3FF0000000000000;
	mov.f64 	%fd350, 0d4010000000000000;
	div.rn.f64 	%fd351, %fd350, %fd349;
	selp.f64 	%fd135, 0d4000000000000000, %fd351, %p119;
	cvt.u64.u32 	%rd50, %r29;
	add.s64 	%rd51, %rd114, %rd50;
	shl.b64 	%rd52, %rd51, 2;
	add.s64 	%rd53, %rd2, %rd52;
	ld.global.u32 	%r197, [%rd53+8192];
	cvt.rn.f64.s32 	%fd352, %r197;
	add.f64 	%fd353, %fd352, 0d3FE0000000000000;
	mul.f64 	%fd136, %fd57, %fd353;
	{
	.reg .b32 %temp; 
	mov.b64 	{%temp, %r49}, %fd136;
	}
	abs.f64 	%fd137, %fd136;
	{ // callseq 90, 0
	.param .b64 param0;
	st.param.f64 	[param0], %fd137;
	.param .b64 retval0;
	call.uni (retval0), 
	__internal_accurate_pow, 
	(
	param0
	);
	ld.param.f64 	%fd354, [retval0];
	} // callseq 90
	setp.lt.s32 	%p120, %r49, 0;
	neg.f64 	%fd356, %fd354;
	selp.f64 	%fd357, %fd356, %fd354, %p87;
	selp.f64 	%fd358, %fd357, %fd354, %p120;
	setp.eq.f64 	%p121, %fd136, 0d0000000000000000;
	selp.b32 	%r198, %r49, 0, %p87;
	or.b32  	%r199, %r198, 2146435072;
	selp.b32 	%r200, %r199, %r198, %p86;
	mov.b32 	%r201, 0;
	mov.b64 	%fd359, {%r201, %r200};
	selp.f64 	%fd724, %fd359, %fd358, %p121;
	add.f64 	%fd360, %fd136, 0d4000000000000000;
	{
	.reg .b32 %temp; 
	mov.b64 	{%temp, %r202}, %fd360;
	}
	and.b32  	%r203, %r202, 2146435072;
	setp.ne.s32 	%p122, %r203, 2146435072;
	@%p122 bra 	$L__BB7_114;
	setp.nan.f64 	%p123, %fd136, %fd136;
	@%p123 bra 	$L__BB7_113;
	setp.neu.f64 	%p124, %fd137, 0d7FF0000000000000;
	@%p124 bra 	$L__BB7_114;
	or.b32  	%r204, %r32, -2147483648;
	selp.b32 	%r205, %r204, %r32, %p2;
	selp.b32 	%r206, %r205, %r32, %p120;
	mov.b32 	%r207, 0;
	mov.b64 	%fd724, {%r207, %r206};
	bra.uni 	$L__BB7_114;
$L__BB7_113:
	mov.f64 	%fd361, 0d4000000000000000;
	add.rn.f64 	%fd724, %fd136, %fd361;
$L__BB7_114:
	setp.eq.f64 	%p129, %fd136, 0d3FF0000000000000;
	add.f64 	%fd362, %fd724, 0d3FF0000000000000;
	mov.f64 	%fd363, 0d4010000000000000;
	div.rn.f64 	%fd364, %fd363, %fd362;
	selp.f64 	%fd142, 0d4000000000000000, %fd364, %p129;
	cvt.u64.u32 	%rd54, %r29;
	add.s64 	%rd55, %rd114, %rd54;
	shl.b64 	%rd56, %rd55, 2;
	add.s64 	%rd57, %rd2, %rd56;
	ld.global.u32 	%r208, [%rd57+10240];
	cvt.rn.f64.s32 	%fd365, %r208;
	add.f64 	%fd366, %fd365, 0d3FE0000000000000;
	mul.f64 	%fd143, %fd57, %fd366;
	{
	.reg .b32 %temp; 
	mov.b64 	{%temp, %r50}, %fd143;
	}
	abs.f64 	%fd144, %fd143;
	{ // callseq 91, 0
	.param .b64 param0;
	st.param.f64 	[param0], %fd144;
	.param .b64 retval0;
	call.uni (retval0), 
	__internal_accurate_pow, 
	(
	param0
	);
	ld.param.f64 	%fd367, [retval0];
	} // callseq 91
	setp.lt.s32 	%p130, %r50, 0;
	neg.f64 	%fd369, %fd367;
	selp.f64 	%fd370, %fd369, %fd367, %p87;
	selp.f64 	%fd371, %fd370, %fd367, %p130;
	setp.eq.f64 	%p131, %fd143, 0d0000000000000000;
	selp.b32 	%r209, %r50, 0, %p87;
	or.b32  	%r210, %r209, 2146435072;
	selp.b32 	%r211, %r210, %r209, %p86;
	mov.b32 	%r212, 0;
	mov.b64 	%fd372, {%r212, %r211};
	selp.f64 	%fd725, %fd372, %fd371, %p131;
	add.f64 	%fd373, %fd143, 0d4000000000000000;
	{
	.reg .b32 %temp; 
	mov.b64 	{%temp, %r213}, %fd373;
	}
	and.b32  	%r214, %r213, 2146435072;
	setp.ne.s32 	%p132, %r214, 2146435072;
	@%p132 bra 	$L__BB7_119;
	setp.nan.f64 	%p133, %fd143, %fd143;
	@%p133 bra 	$L__BB7_118;
	setp.neu.f64 	%p134, %fd144, 0d7FF0000000000000;
	@%p134 bra 	$L__BB7_119;
	or.b32  	%r215, %r32, -2147483648;
	selp.b32 	%r216, %r215, %r32, %p2;
	selp.b32 	%r217, %r216, %r32, %p130;
	mov.b32 	%r218, 0;
	mov.b64 	%fd725, {%r218, %r217};
	bra.uni 	$L__BB7_119;
$L__BB7_118:
	mov.f64 	%fd374, 0d4000000000000000;
	add.rn.f64 	%fd725, %fd143, %fd374;
$L__BB7_119:
	setp.eq.f64 	%p139, %fd143, 0d3FF0000000000000;
	add.f64 	%fd375, %fd725, 0d3FF0000000000000;
	mov.f64 	%fd376, 0d4010000000000000;
	div.rn.f64 	%fd377, %fd376, %fd375;
	selp.f64 	%fd149, 0d4000000000000000, %fd377, %p139;
	cvt.u64.u32 	%rd58, %r29;
	add.s64 	%rd59, %rd114, %rd58;
	shl.b64 	%rd60, %rd59, 2;
	add.s64 	%rd61, %rd2, %rd60;
	ld.global.u32 	%r219, [%rd61+12288];
	cvt.rn.f64.s32 	%fd378, %r219;
	add.f64 	%fd379, %fd378, 0d3FE0000000000000;
	mul.f64 	%fd150, %fd57, %fd379;
	{
	.reg .b32 %temp; 
	mov.b64 	{%temp, %r51}, %fd150;
	}
	abs.f64 	%fd151, %fd150;
	{ // callseq 92, 0
	.param .b64 param0;
	st.param.f64 	[param0], %fd151;
	.param .b64 retval0;
	call.uni (retval0), 
	__internal_accurate_pow, 
	(
	param0
	);
	ld.param.f64 	%fd380, [retval0];
	} // callseq 92
	setp.lt.s32 	%p140, %r51, 0;
	neg.f64 	%fd382, %fd380;
	selp.f64 	%fd383, %fd382, %fd380, %p87;
	selp.f64 	%fd384, %fd383, %fd380, %p140;
	setp.eq.f64 	%p141, %fd150, 0d0000000000000000;
	selp.b32 	%r220, %r51, 0, %p87;
	or.b32  	%r221, %r220, 2146435072;
	selp.b32 	%r222, %r221, %r220, %p86;
	mov.b32 	%r223, 0;
	mov.b64 	%fd385, {%r223, %r222};
	selp.f64 	%fd726, %fd385, %fd384, %p141;
	add.f64 	%fd386, %fd150, 0d4000000000000000;
	{
	.reg .b32 %temp; 
	mov.b64 	{%temp, %r224}, %fd386;
	}
	and.b32  	%r225, %r224, 2146435072;
	setp.ne.s32 	%p142, %r225, 2146435072;
	@%p142 bra 	$L__BB7_124;
	setp.nan.f64 	%p143, %fd150, %fd150;
	@%p143 bra 	$L__BB7_123;
	setp.neu.f64 	%p144, %fd151, 0d7FF0000000000000;
	@%p144 bra 	$L__BB7_124;
	or.b32  	%r226, %r32, -2147483648;
	selp.b32 	%r227, %r226, %r32, %p2;
	selp.b32 	%r228, %r227, %r32, %p140;
	mov.b32 	%r229, 0;
	mov.b64 	%fd726, {%r229, %r228};
	bra.uni 	$L__BB7_124;
$L__BB7_123:
	mov.f64 	%fd387, 0d4000000000000000;
	add.rn.f64 	%fd726, %fd150, %fd387;
$L__BB7_124:
	mul.lo.s32 	%r230, %r71, 3584;
	cvt.s64.s32 	%rd62, %r230;
	setp.eq.f64 	%p146, %fd150, 0d3FF0000000000000;
	add.f64 	%fd388, %fd726, 0d3FF0000000000000;
	mov.f64 	%fd389, 0d4010000000000000;
	div.rn.f64 	%fd390, %fd389, %fd388;
	selp.f64 	%fd391, 0d4000000000000000, %fd390, %p146;
	add.f64 	%fd392, %fd736, %fd114;
	add.f64 	%fd393, %fd392, %fd121;
	add.f64 	%fd394, %fd393, %fd128;
	add.f64 	%fd395, %fd394, %fd135;
	add.f64 	%fd396, %fd395, %fd142;
	add.f64 	%fd397, %fd396, %fd149;
	add.f64 	%fd736, %fd397, %fd391;
	sub.s64 	%rd63, %rd31, %rd114;
	setp.lt.u64 	%p147, %rd63, %rd62;
	add.s32 	%r552, %r552, 1;
	add.s64 	%rd113, %rd113, %rd62;
	mul.wide.s32 	%rd64, %r230, 4;
	add.s64 	%rd112, %rd112, %rd64;
	sub.s32 	%r551, %r551, %r230;
	@%p147 bra 	$L__BB7_158;
	bra.uni 	$L__BB7_88;
$L__BB7_125:
	setp.le.u64 	%p148, %rd31, %rd114;
	@%p148 bra 	$L__BB7_158;
	cvt.u32.u64 	%r231, %rd114;
	cvt.u32.u64 	%r232, %rd31;
	sub.s32 	%r54, %r232, %r231;
	setp.ge.s32 	%p149, %r29, %r54;
	@%p149 bra 	$L__BB7_158;
	cvt.u32.u64 	%r233, %rd16;
	mov.u32 	%r234, %ctaid.x;
	not.b32 	%r235, %r29;
	add.s32 	%r237, %r235, %r232;
	mad.lo.s32 	%r238, %r234, 3584, %r233;
	sub.s32 	%r239, %r237, %r238;
	mul.lo.s32 	%r240, %r71, %r552;
	mad.lo.s32 	%r55, %r240, -3584, %r239;
	and.b32  	%r241, %r55, 1536;
	setp.eq.s32 	%p150, %r241, 1536;
	mov.u32 	%r555, %r29;
	@%p150 bra 	$L__BB7_135;
	cvt.u16.u32 	%rs1, %r551;
	shr.u16 	%rs2, %rs1, 9;
	add.s16 	%rs3, %rs2, 1;
	cvt.u32.u16 	%r242, %rs3;
	and.b32  	%r243, %r242, 3;
	neg.s32 	%r553, %r243;
	mov.u32 	%r555, %r29;
$L__BB7_129:
	.pragma "nounroll";
	setp.lt.s32 	%p151, %r30, 0;
	setp.eq.s32 	%p152, %r31, 1062207488;
	ld.global.u32 	%r244, [%rd112];
	cvt.rn.f64.s32 	%fd399, %r244;
	add.f64 	%fd400, %fd399, 0d3FE0000000000000;
	mul.f64 	%fd158, %fd57, %fd400;
	{
	.reg .b32 %temp; 
	mov.b64 	{%temp, %r59}, %fd158;
	}
	abs.f64 	%fd159, %fd158;
	{ // callseq 93, 0
	.param .b64 param0;
	st.param.f64 	[param0], %fd159;
	.param .b64 retval0;
	call.uni (retval0), 
	__internal_accurate_pow, 
	(
	param0
	);
	ld.param.f64 	%fd401, [retval0];
	} // callseq 93
	setp.lt.s32 	%p154, %r59, 0;
	neg.f64 	%fd403, %fd401;
	selp.f64 	%fd404, %fd403, %fd401, %p152;
	selp.f64 	%fd405, %fd404, %fd401, %p154;
	setp.eq.f64 	%p155, %fd158, 0d0000000000000000;
	selp.b32 	%r245, %r59, 0, %p152;
	or.b32  	%r246, %r245, 2146435072;
	selp.b32 	%r247, %r246, %r245, %p151;
	mov.b32 	%r248, 0;
	mov.b64 	%fd406, {%r248, %r247};
	selp.f64 	%fd728, %fd406, %fd405, %p155;
	add.f64 	%fd407, %fd158, 0d4000000000000000;
	{
	.reg .b32 %temp; 
	mov.b64 	{%temp, %r249}, %fd407;
	}
	and.b32  	%r250, %r249, 2146435072;
	setp.ne.s32 	%p156, %r250, 2146435072;
	@%p156 bra 	$L__BB7_134;
	setp.nan.f64 	%p157, %fd158, %fd158;
	@%p157 bra 	$L__BB7_133;
	setp.neu.f64 	%p158, %fd159, 0d7FF0000000000000;
	@%p158 bra 	$L__BB7_134;
	setp.lt.s32 	%p159, %r59, 0;
	selp.b32 	%r251, %r33, %r32, %p2;
	selp.b32 	%r252, %r251, %r32, %p159;
	mov.b32 	%r253, 0;
	mov.b64 	%fd728, {%r253, %r252};
	bra.uni 	$L__BB7_134;
$L__BB7_133:
	mov.f64 	%fd408, 0d4000000000000000;
	add.rn.f64 	%fd728, %fd158, %fd408;
$L__BB7_134:
	setp.eq.f64 	%p160, %fd158, 0d3FF0000000000000;
	add.f64 	%fd409, %fd728, 0d3FF0000000000000;
	mov.f64 	%fd410, 0d4010000000000000;
	div.rn.f64 	%fd411, %fd410, %fd409;
	selp.f64 	%fd412, 0d4000000000000000, %fd411, %p160;
	add.f64 	%fd736, %fd736, %fd412;
	add.s32 	%r555, %r555, 512;
	add.s64 	%rd112, %rd112, 2048;
	add.s32 	%r553, %r553, 1;
	setp.ne.s32 	%p161, %r553, 0;
	@%p161 bra 	$L__BB7_129;
$L__BB7_135:
	setp.lt.u32 	%p162, %r55, 1536;
	@%p162 bra 	$L__BB7_158;
	cvt.u64.u32 	%rd65, %r555;
	add.s64 	%rd66, %rd65, %rd113;
	shl.b64 	%rd67, %rd66, 2;
	add.s64 	%rd68, %rd2, %rd67;
	add.s64 	%rd116, %rd68, 4096;
	selp.b32 	%r261, %r33, %r32, %p2;
$L__BB7_137:
	setp.lt.s32 	%p163, %r30, 0;
	setp.eq.s32 	%p164, %r31, 1062207488;
	ld.global.u32 	%r254, [%rd116+-4096];
	cvt.rn.f64.s32 	%fd413, %r254;
	add.f64 	%fd414, %fd413, 0d3FE0000000000000;
	mul.f64 	%fd168, %fd57, %fd414;
	{
	.reg .b32 %temp; 
	mov.b64 	{%temp, %r64}, %fd168;
	}
	abs.f64 	%fd169, %fd168;
	{ // callseq 94, 0
	.param .b64 param0;
	st.param.f64 	[param0], %fd169;
	.param .b64 retval0;
	call.uni (retval0), 
	__internal_accurate_pow, 
	(
	param0
	);
	ld.param.f64 	%fd415, [retval0];
	} // callseq 94
	setp.lt.s32 	%p166, %r64, 0;
	neg.f64 	%fd417, %fd415;
	selp.f64 	%fd418, %fd417, %fd415, %p164;
	selp.f64 	%fd419, %fd418, %fd415, %p166;
	setp.eq.f64 	%p167, %fd168, 0d0000000000000000;
	selp.b32 	%r255, %r64, 0, %p164;
	or.b32  	%r256, %r255, 2146435072;
	selp.b32 	%r257, %r256, %r255, %p163;
	mov.b32 	%r258, 0;
	mov.b64 	%fd420, {%r258, %r257};
	selp.f64 	%fd732, %fd420, %fd419, %p167;
	add.f64 	%fd421, %fd168, 0d4000000000000000;
	{
	.reg .b32 %temp; 
	mov.b64 	{%temp, %r259}, %fd421;
	}
	and.b32  	%r260, %r259, 2146435072;
	setp.ne.s32 	%p168, %r260, 2146435072;
	@%p168 bra 	$L__BB7_142;
	setp.num.f64 	%p169, %fd168, %fd168;
	@%p169 bra 	$L__BB7_140;
	mov.f64 	%fd422, 0d4000000000000000;
	add.rn.f64 	%fd732, %fd168, %fd422;
	bra.uni 	$L__BB7_142;
$L__BB7_140:
	setp.neu.f64 	%p170, %fd169, 0d7FF0000000000000;
	@%p170 bra 	$L__BB7_142;
	setp.lt.s32 	%p171, %r64, 0;
	selp.b32 	%r262, %r261, %r32, %p171;
	mov.b32 	%r263, 0;
	mov.b64 	%fd732, {%r263, %r262};
$L__BB7_142:
	setp.lt.s32 	%p172, %r30, 0;
	setp.eq.s32 	%p173, %r31, 1062207488;
	setp.eq.f64 	%p175, %fd168, 0d3FF0000000000000;
	add.f64 	%fd423, %fd732, 0d3FF0000000000000;
	mov.f64 	%fd424, 0d4010000000000000;
	div.rn.f64 	%fd425, %fd424, %fd423;
	selp.f64 	%fd426, 0d4000000000000000, %fd425, %p175;
	add.f64 	%fd174, %fd736, %fd426;
	ld.global.u32 	%r264, [%rd116+-2048];
	cvt.rn.f64.s32 	%fd427, %r264;
	add.f64 	%fd428, %fd427, 0d3FE0000000000000;
	mul.f64 	%fd175, %fd57, %fd428;
	{
	.reg .b32 %temp; 
	mov.b64 	{%temp, %r65}, %fd175;
	}
	abs.f64 	%fd176, %fd175;
	{ // callseq 95, 0
	.param .b64 param0;
	st.param.f64 	[param0], %fd176;
	.param .b64 retval0;
	call.uni (retval0), 
	__internal_accurate_pow, 
	(
	param0
	);
	ld.param.f64 	%fd429, [retval0];
	} // callseq 95
	setp.lt.s32 	%p176, %r65, 0;
	neg.f64 	%fd431, %fd429;
	selp.f64 	%fd432, %fd431, %fd429, %p173;
	selp.f64 	%fd433, %fd432, %fd429, %p176;
	setp.eq.f64 	%p177, %fd175, 0d0000000000000000;
	selp.b32 	%r265, %r65, 0, %p173;
	or.b32  	%r266, %r265, 2146435072;
	selp.b32 	%r267, %r266, %r265, %p172;
	mov.b32 	%r268, 0;
	mov.b64 	%fd434, {%r268, %r267};
	selp.f64 	%fd733, %fd434, %fd433, %p177;
	add.f64 	%fd435, %fd175, 0d4000000000000000;
	{
	.reg .b32 %temp; 
	mov.b64 	{%temp, %r269}, %fd435;
	}
	and.b32  	%r270, %r269, 2146435072;
	setp.ne.s32 	%p178, %r270, 2146435072;
	@%p178 bra 	$L__BB7_147;
	setp.nan.f64 	%p179, %fd175, %fd175;
	@%p179 bra 	$L__BB7_146;
	setp.neu.f64 	%p180, %fd176, 0d7FF0000000000000;
	@%p180 bra 	$L__BB7_147;
	setp.lt.s32 	%p181, %r65, 0;
	selp.b32 	%r272, %r261, %r32, %p181;
	mov.b32 	%r273, 0;
	mov.b64 	%fd733, {%r273, %r272};
	bra.uni 	$L__BB7_147;
$L__BB7_146:
	mov.f64 	%fd436, 0d4000000000000000;
	add.rn.f64 	%fd733, %fd175, %fd436;
$L__BB7_147:
	setp.lt.s32 	%p182, %r30, 0;
	setp.eq.s32 	%p183, %r31, 1062207488;
	setp.eq.f64 	%p185, %fd175, 0d3FF0000000000000;
	add.f64 	%fd437, %fd733, 0d3FF0000000000000;
	mov.f64 	%fd438, 0d4010000000000000;
	div.rn.f64 	%fd439, %fd438, %fd437;
	selp.f64 	%fd440, 0d4000000000000000, %fd439, %p185;
	add.f64 	%fd181, %fd174, %fd440;
	ld.global.u32 	%r274, [%rd116];
	cvt.rn.f64.s32 	%fd441, %r274;
	add.f64 	%fd442, %fd441, 0d3FE0000000000000;
	mul.f64 	%fd182, %fd57, %fd442;
	{
	.reg .b32 %temp; 
	mov.b64 	{%temp, %r66}, %fd182;
	}
	abs.f64 	%fd183, %fd182;
	{ // callseq 96, 0
	.param .b64 param0;
	st.param.f64 	[param0], %fd183;
	.param .b64 retval0;
	call.uni (retval0), 
	__internal_accurate_pow, 
	(
	param0
	);
	ld.param.f64 	%fd443, [retval0];
	} // callseq 96
	setp.lt.s32 	%p186, %r66, 0;
	neg.f64 	%fd445, %fd443;
	selp.f64 	%fd446, %fd445, %fd443, %p183;
	selp.f64 	%fd447, %fd446, %fd443, %p186;
	setp.eq.f64 	%p187, %fd182, 0d0000000000000000;
	selp.b32 	%r275, %r66, 0, %p183;
	or.b32  	%r276, %r275, 2146435072;
	selp.b32 	%r277, %r276, %r275, %p182;
	mov.b32 	%r278, 0;
	mov.b64 	%fd448, {%r278, %r277};
	selp.f64 	%fd734, %fd448, %fd447, %p187;
	add.f64 	%fd449, %fd182, 0d4000000000000000;
	{
	.reg .b32 %temp; 
	mov.b64 	{%temp, %r279}, %fd449;
	}
	and.b32  	%r280, %r279, 2146435072;
	setp.ne.s32 	%p188, %r280, 2146435072;
	@%p188 bra 	$L__BB7_152;
	setp.nan.f64 	%p189, %fd182, %fd182;
	@%p189 bra 	$L__BB7_151;
	setp.neu.f64 	%p190, %fd183, 0d7FF0000000000000;
	@%p190 bra 	$L__BB7_152;
	setp.lt.s32 	%p191, %r66, 0;
	selp.b32 	%r282, %r261, %r32, %p191;
	mov.b32 	%r283, 0;
	mov.b64 	%fd734, {%r283, %r282};
	bra.uni 	$L__BB7_152;
$L__BB7_151:
	mov.f64 	%fd450, 0d4000000000000000;
	add.rn.f64 	%fd734, %fd182, %fd450;
$L__BB7_152:
	setp.lt.s32 	%p192, %r30, 0;
	setp.eq.s32 	%p193, %r31, 1062207488;
	setp.eq.f64 	%p195, %fd182, 0d3FF0000000000000;
	add.f64 	%fd451, %fd734, 0d3FF0000000000000;
	mov.f64 	%fd452, 0d4010000000000000;
	div.rn.f64 	%fd453, %fd452, %fd451;
	selp.f64 	%fd454, 0d4000000000000000, %fd453, %p195;
	add.f64 	%fd188, %fd181, %fd454;
	ld.global.u32 	%r284, [%rd116+2048];
	cvt.rn.f64.s32 	%fd455, %r284;
	add.f64 	%fd456, %fd455, 0d3FE0000000000000;
	mul.f64 	%fd189, %fd57, %fd456;
	{
	.reg .b32 %temp; 
	mov.b64 	{%temp, %r67}, %fd189;
	}
	abs.f64 	%fd190, %fd189;
	{ // callseq 97, 0
	.param .b64 param0;
	st.param.f64 	[param0], %fd190;
	.param .b64 retval0;
	call.uni (retval0), 
	__internal_accurate_pow, 
	(
	param0
	);
	ld.param.f64 	%fd457, [retval0];
	} // callseq 97
	setp.lt.s32 	%p196, %r67, 0;
	neg.f64 	%fd459, %fd457;
	selp.f64 	%fd460, %fd459, %fd457, %p193;
	selp.f64 	%fd461, %fd460, %fd457, %p196;
	setp.eq.f64 	%p197, %fd189, 0d0000000000000000;
	selp.b32 	%r285, %r67, 0, %p193;
	or.b32  	%r286, %r285, 2146435072;
	selp.b32 	%r287, %r286, %r285, %p192;
	mov.b32 	%r288, 0;
	mov.b64 	%fd462, {%r288, %r287};
	selp.f64 	%fd735, %fd462, %fd461, %p197;
	add.f64 	%fd463, %fd189, 0d4000000000000000;
	{
	.reg .b32 %temp; 
	mov.b64 	{%temp, %r289}, %fd463;
	}
	and.b32  	%r290, %r289, 2146435072;
	setp.ne.s32 	%p198, %r290, 2146435072;
	@%p198 bra 	$L__BB7_157;
	setp.nan.f64 	%p199, %fd189, %fd189;
	@%p199 bra 	$L__BB7_156;
	setp.neu.f64 	%p200, %fd190, 0d7FF0000000000000;
	@%p200 bra 	$L__BB7_157;
	setp.lt.s32 	%p201, %r67, 0;
	selp.b32 	%r292, %r261, %r32, %p201;
	mov.b32 	%r293, 0;
	mov.b64 	%fd735, {%r293, %r292};
	bra.uni 	$L__BB7_157;
$L__BB7_156:
	mov.f64 	%fd464, 0d4000000000000000;
	add.rn.f64 	%fd735, %fd189, %fd464;
$L__BB7_157:
	setp.eq.f64 	%p202, %fd189, 0d3FF0000000000000;
	add.f64 	%fd465, %fd735, 0d3FF0000000000000;
	mov.f64 	%fd466, 0d4010000000000000;
	div.rn.f64 	%fd467, %fd466, %fd465;
	selp.f64 	%fd468, 0d4000000000000000, %fd467, %p202;
	add.f64 	%fd736, %fd188, %fd468;
	add.s32 	%r555, %r555, 2048;
	add.s64 	%rd116, %rd116, 8192;
	setp.lt.s32 	%p203, %r555, %r54;
	@%p203 bra 	$L__BB7_137;
$L__BB7_158:
	// begin inline asm
	mov.u32 %r294, %laneid;
	// end inline asm
	mov.b64 	%rd69, %fd736;
	mov.b64 	{%r296, %r301}, %rd69;
	mov.b32 	%r302, 1;
	mov.b32 	%r343, 31;
	mov.b32 	%r344, -1;
	// begin inline asm
	shfl.sync.down.b32 %r295, %r296, %r302, %r343, %r344;
	// end inline asm
	// begin inline asm
	shfl.sync.down.b32 %r300, %r301, %r302, %r343, %r344;
	// end inline asm
	mov.b64 	%rd70, {%r295, %r300};
	mov.b64 	%fd469, %rd70;
	setp.gt.s32 	%p204, %r294, 30;
	add.f64 	%fd470, %fd736, %fd469;
	selp.f64 	%fd471, %fd736, %fd470, %p204;
	mov.b64 	%rd71, %fd471;
	mov.b64 	{%r306, %r311}, %rd71;
	mov.b32 	%r312, 2;
	// begin inline asm
	shfl.sync.down.b32 %r305, %r306, %r312, %r343, %r344;
	// end inline asm
	// begin inline asm
	shfl.sync.down.b32 %r310, %r311, %r312, %r343, %r344;
	// end inline asm
	mov.b64 	%rd72, {%r305, %r310};
	mov.b64 	%fd472, %rd72;
	setp.gt.s32 	%p205, %r294, 29;
	add.f64 	%fd473, %fd471, %fd472;
	selp.f64 	%fd474, %fd471, %fd473, %p205;
	mov.b64 	%rd73, %fd474;
	mov.b64 	{%r316, %r321}, %rd73;
	mov.b32 	%r322, 4;
	// begin inline asm
	shfl.sync.down.b32 %r315, %r316, %r322, %r343, %r344;
	// end inline asm
	// begin inline asm
	shfl.sync.down.b32 %r320, %r321, %r322, %r343, %r344;
	// end inline asm
	mov.b64 	%rd74, {%r315, %r320};
	mov.b64 	%fd475, %rd74;
	setp.gt.s32 	%p206, %r294, 27;
	add.f64 	%fd476, %fd474, %fd475;
	selp.f64 	%fd477, %fd474, %fd476, %p206;
	mov.b64 	%rd75, %fd477;
	mov.b64 	{%r326, %r331}, %rd75;
	mov.b32 	%r332, 8;
	// begin inline asm
	shfl.sync.down.b32 %r325, %r326, %r332, %r343, %r344;
	// end inline asm
	// begin inline asm
	shfl.sync.down.b32 %r330, %r331, %r332, %r343, %r344;
	// end inline asm
	mov.b64 	%rd76, {%r325, %r330};
	mov.b64 	%fd478, %rd76;
	setp.gt.s32 	%p207, %r294, 23;
	add.f64 	%fd479, %fd477, %fd478;
	selp.f64 	%fd480, %fd477, %fd479, %p207;
	mov.b64 	%rd77, %fd480;
	mov.b64 	{%r336, %r341}, %rd77;
	mov.b32 	%r342, 16;
	// begin inline asm
	shfl.sync.down.b32 %r335, %r336, %r342, %r343, %r344;
	// end inline asm
	// begin inline asm
	shfl.sync.down.b32 %r340, %r341, %r342, %r343, %r344;
	// end inline asm
	mov.b64 	%rd78, {%r335, %r340};
	mov.b64 	%fd481, %rd78;
	setp.gt.s32 	%p208, %r294, 15;
	add.f64 	%fd197, %fd480, %fd481;
	selp.f64 	%fd737, %fd480, %fd197, %p208;
	setp.ne.s32 	%p209, %r294, 0;
	@%p209 bra 	$L__BB7_160;
	shr.u32 	%r345, %r29, 2;
	and.b32  	%r346, %r345, 248;
	mov.u32 	%r347, _ZZN3cub18CUB_300001_SM_10006detail6reduce18DeviceReduceKernelINS2_10policy_hubIdyN4cuda3std3__44plusIdEEE10Policy1000EN6thrust24THRUST_300001_SM_1000_NS6detail15normal_iteratorINSD_10device_ptrIiEEEEyS9_d6squareIdEEEvT0_PT3_T1_NS0_13GridEvenShareISO_EET2_T4_E12temp_storage;
	add.s32 	%r348, %r347, %r346;
	st.shared.f64 	[%r348+16], %fd197;
$L__BB7_160:
	bar.sync 	0;
	setp.ne.s32 	%p210, %r29, 0;
	@%p210 bra 	$L__BB7_162;
	ld.shared.f64 	%fd482, [_ZZN3cub18CUB_300001_SM_10006detail6reduce18DeviceReduceKernelINS2_10policy_hubIdyN4cuda3std3__44plusIdEEE10Policy1000EN6thrust24THRUST_300001_SM_1000_NS6detail15normal_iteratorINSD_10device_ptrIiEEEEyS9_d6squareIdEEEvT0_PT3_T1_NS0_13GridEvenShareISO_EET2_T4_E12temp_storage+24];
	add.f64 	%fd483, %fd737, %fd482;
	ld.shared.f64 	%fd484, [_ZZN3cub18CUB_300001_SM_10006detail6reduce18DeviceReduceKernelINS2_10policy_hubIdyN4cuda3std3__44plusIdEEE10Policy1000EN6thrust24THRUST_300001_SM_1000_NS6detail15normal_iteratorINSD_10device_ptrIiEEEEyS9_d6squareIdEEEvT0_PT3_T1_NS0_13GridEvenShareISO_EET2_T4_E12temp_storage+32];
	add.f64 	%fd485, %fd483, %fd484;
	ld.shared.f64 	%fd486, [_ZZN3cub18CUB_300001_SM_10006detail6reduce18DeviceReduceKernelINS2_10policy_hubIdyN4cuda3std3__44plusIdEEE10Policy1000EN6thrust24THRUST_300001_SM_1000_NS6detail15normal_iteratorINSD_10device_ptrIiEEEEyS9_d6squareIdEEEvT0_PT3_T1_NS0_13GridEvenShareISO_EET2_T4_E12temp_storage+40];
	add.f64 	%fd487, %fd485, %fd486;
	ld.shared.f64 	%fd488, [_ZZN3cub18CUB_300001_SM_10006detail6reduce18DeviceReduceKernelINS2_10policy_hubIdyN4cuda3std3__44plusIdEEE10Policy1000EN6thrust24THRUST_300001_SM_1000_NS6detail15normal_iteratorINSD_10device_ptrIiEEEEyS9_d6squareIdEEEvT0_PT3_T1_NS0_13GridEvenShareISO_EET2_T4_E12temp_storage+48];
	add.f64 	%fd489, %fd487, %fd488;
	ld.shared.f64 	%fd490, [_ZZN3cub18CUB_300001_SM_10006detail6reduce18DeviceReduceKernelINS2_10policy_hubIdyN4cuda3std3__44plusIdEEE10Policy1000EN6thrust24THRUST_300001_SM_1000_NS6detail15normal_iteratorINSD_10device_ptrIiEEEEyS9_d6squareIdEEEvT0_PT3_T1_NS0_13GridEvenShareISO_EET2_T4_E12temp_storage+56];
	add.f64 	%fd491, %fd489, %fd490;
	ld.shared.f64 	%fd492, [_ZZN3cub18CUB_300001_SM_10006detail6reduce18DeviceReduceKernelINS2_10policy_hubIdyN4cuda3std3__44plusIdEEE10Policy1000EN6thrust24THRUST_300001_SM_1000_NS6detail15normal_iteratorINSD_10device_ptrIiEEEEyS9_d6squareIdEEEvT0_PT3_T1_NS0_13GridEvenShareISO_EET2_T4_E12temp_storage+64];
	add.f64 	%fd493, %fd491, %fd492;
	ld.shared.f64 	%fd494, [_ZZN3cub18CUB_300001_SM_10006detail6reduce18DeviceReduceKernelINS2_10policy_hubIdyN4cuda3std3__44plusIdEEE10Policy1000EN6thrust24THRUST_300001_SM_1000_NS6detail15normal_iteratorINSD_10device_ptrIiEEEEyS9_d6squareIdEEEvT0_PT3_T1_NS0_13GridEvenShareISO_EET2_T4_E12temp_storage+72];
	add.f64 	%fd495, %fd493, %fd494;
	ld.shared.f64 	%fd496, [_ZZN3cub18CUB_300001_SM_10006detail6reduce18DeviceReduceKernelINS2_10policy_hubIdyN4cuda3std3__44plusIdEEE10Policy1000EN6thrust24THRUST_300001_SM_1000_NS6detail15normal_iteratorINSD_10device_ptrIiEEEEyS9_d6squareIdEEEvT0_PT3_T1_NS0_13GridEvenShareISO_EET2_T4_E12temp_storage+80];
	add.f64 	%fd497, %fd495, %fd496;
	ld.shared.f64 	%fd498, [_ZZN3cub18CUB_300001_SM_10006detail6reduce18DeviceReduceKernelINS2_10policy_hubIdyN4cuda3std3__44plusIdEEE10Policy1000EN6thrust24THRUST_300001_SM_1000_NS6detail15normal_iteratorINSD_10device_ptrIiEEEEyS9_d6squareIdEEEvT0_PT3_T1_NS0_13GridEvenShareISO_EET2_T4_E12temp_storage+88];
	add.f64 	%fd499, %fd497, %fd498;
	ld.shared.f64 	%fd500, [_ZZN3cub18CUB_300001_SM_10006detail6reduce18DeviceReduceKernelINS2_10policy_hubIdyN4cuda3std3__44plusIdEEE10Policy1000EN6thrust24THRUST_300001_SM_1000_NS6detail15normal_iteratorINSD_10device_ptrIiEEEEyS9_d6squareIdEEEvT0_PT3_T1_NS0_13GridEvenShareISO_EET2_T4_E12temp_storage+96];
	add.f64 	%fd501, %fd499, %fd500;
	ld.shared.f64 	%fd502, [_ZZN3cub18CUB_300001_SM_10006detail6reduce18DeviceReduceKernelINS2_10policy_hubIdyN4cuda3std3__44plusIdEEE10Policy1000EN6thrust24THRUST_300001_SM_1000_NS6detail15normal_iteratorINSD_10device_ptrIiEEEEyS9_d6squareIdEEEvT0_PT3_T1_NS0_13GridEvenShareISO_EET2_T4_E12temp_storage+104];
	add.f64 	%fd503, %fd501, %fd502;
	ld.shared.f64 	%fd504, [_ZZN3cub18CUB_300001_SM_10006detail6reduce18DeviceReduceKernelINS2_10policy_hubIdyN4cuda3std3__44plusIdEEE10Policy1000EN6thrust24THRUST_300001_SM_1000_NS6detail15normal_iteratorINSD_10device_ptrIiEEEEyS9_d6squareIdEEEvT0_PT3_T1_NS0_13GridEvenShareISO_EET2_T4_E12temp_storage+112];
	add.f64 	%fd505, %fd503, %fd504;
	ld.shared.f64 	%fd506, [_ZZN3cub18CUB_300001_SM_10006detail6reduce18DeviceReduceKernelINS2_10policy_hubIdyN4cuda3std3__44plusIdEEE10Policy1000EN6thrust24THRUST_300001_SM_1000_NS6detail15normal_iteratorINSD_10device_ptrIiEEEEyS9_d6squareIdEEEvT0_PT3_T1_NS0_13GridEvenShareISO_EET2_T4_E12temp_storage+120];
	add.f64 	%fd507, %fd505, %fd506;
	ld.shared.f64 	%fd508, [_ZZN3cub18CUB_300001_SM_10006detail6reduce18DeviceReduceKernelINS2_10policy_hubIdyN4cuda3std3__44plusIdEEE10Policy1000EN6thrust24THRUST_300001_SM_1000_NS6detail15normal_iteratorINSD_10device_ptrIiEEEEyS9_d6squareIdEEEvT0_PT3_T1_NS0_13GridEvenShareISO_EET2_T4_E12temp_storage+128];
	add.f64 	%fd509, %fd507, %fd508;
	ld.shared.f64 	%fd510, [_ZZN3cub18CUB_300001_SM_10006detail6reduce18DeviceReduceKernelINS2_10policy_hubIdyN4cuda3std3__44plusIdEEE10Policy1000EN6thrust24THRUST_300001_SM_1000_NS6detail15normal_iteratorINSD_10device_ptrIiEEEEyS9_d6squareIdEEEvT0_PT3_T1_NS0_13GridEvenShareISO_EET2_T4_E12temp_storage+136];
	add.f64 	%fd737, %fd509, %fd510;
$L__BB7_162:
	mov.u32 	%r544, %tid.x;
	setp.ne.s32 	%p314, %r544, 0;
	@%p314 bra 	$L__BB7_164;
	ld.param.u64 	%rd110, [_ZN3cub18CUB_300001_SM_10006detail6reduce18DeviceReduceKernelINS2_10policy_hubIdyN4cuda3std3__44plusIdEEE10Policy1000EN6thrust24THRUST_300001_SM_1000_NS6detail15normal_iteratorINSD_10device_ptrIiEEEEyS9_d6squareIdEEEvT0_PT3_T1_NS0_13GridEvenShareISO_EET2_T4__param_1];
	mov.u32 	%r545, %ctaid.x;
	cvta.to.global.u64 	%rd107, %rd110;
	mul.wide.u32 	%rd108, %r545, 8;
	add.s64 	%rd109, %rd107, %rd108;
	st.global.f64 	[%rd109], %fd737;
$L__BB7_164:
	ret;

}
	// .globl	_ZN3cub18CUB_300001_SM_10006detail6reduce28DeviceReduceSingleTileKernelINS2_10policy_hubIdyN4cuda3std3__44plusIdEEE10Policy1000EPdSC_iS9_ddNS7_10__identityEEEvT0_T1_T2_T3_T4_T6_
.visible .entry _ZN3cub18CUB_300001_SM_10006detail6reduce28DeviceReduceSingleTileKernelINS2_10policy_hubIdyN4cuda3std3__44plusIdEEE10Policy1000EPdSC_iS9_ddNS7_10__identityEEEvT0_T1_T2_T3_T4_T6_(
	.param .u64 .ptr .align 1 _ZN3cub18CUB_300001_SM_10006detail6reduce28DeviceReduceSingleTileKernelINS2_10policy_hubIdyN4cuda3std3__44plusIdEEE10Policy1000EPdSC_iS9_ddNS7_10__identityEEEvT0_T1_T2_T3_T4_T6__param_0,
	.param .u64 .ptr .align 1 _ZN3cub18CUB_300001_SM_10006detail6reduce28DeviceReduceSingleTileKernelINS2_10policy_hubIdyN4cuda3std3__44plusIdEEE10Policy1000EPdSC_iS9_ddNS7_10__identityEEEvT0_T1_T2_T3_T4_T6__param_1,
	.param .u32 _ZN3cub18CUB_300001_SM_10006detail6reduce28DeviceReduceSingleTileKernelINS2_10policy_hubIdyN4cuda3std3__44plusIdEEE10Policy1000EPdSC_iS9_ddNS7_10__identityEEEvT0_T1_T2_T3_T4_T6__param_2,
	.param .align 1 .b8 _ZN3cub18CUB_300001_SM_10006detail6reduce28DeviceReduceSingleTileKernelINS2_10policy_hubIdyN4cuda3std3__44plusIdEEE10Policy1000EPdSC_iS9_ddNS7_10__identityEEEvT0_T1_T2_T3_T4_T6__param_3[1],
	.param .f64 _ZN3cub18CUB_300001_SM_10006detail6reduce28DeviceReduceSingleTileKernelINS2_10policy_hubIdyN4cuda3std3__44plusIdEEE10Policy1000EPdSC_iS9_ddNS7_10__identityEEEvT0_T1_T2_T3_T4_T6__param_4,
	.param .align 1 .b8 _ZN3cub18CUB_300001_SM_10006detail6reduce28DeviceReduceSingleTileKernelINS2_10policy_hubIdyN4cuda3std3__44plusIdEEE10Policy1000EPdSC_iS9_ddNS7_10__identityEEEvT0_T1_T2_T3_T4_T6__param_5[1]
)
.maxntid 512
.minnctapersm 1
{
	.reg .pred 	%p<58>;
	.reg .b32 	%r<238>;
	.reg .b64 	%rd<104>;
	.reg .b64 	%fd<232>;
	// demoted variable
	.shared .align 8 .b8 _ZZN3cub18CUB_300001_SM_10006detail6reduce28DeviceReduceSingleTileKernelINS2_10policy_hubIdyN4cuda3std3__44plusIdEEE10Policy1000EPdSC_iS9_ddNS7_10__identityEEEvT0_T1_T2_T3_T4_T6_E12temp_storage[152];
	ld.param.u64 	%rd8, [_ZN3cub18CUB_300001_SM_10006detail6reduce28DeviceReduceSingleTileKernelINS2_10policy_hubIdyN4cuda3std3__44plusIdEEE10Policy1000EPdSC_iS9_ddNS7_10__identityEEEvT0_T1_T2_T3_T4_T6__param_0];
	ld.param.u64 	%rd9, [_ZN3cub18CUB_300001_SM_10006detail6reduce28DeviceReduceSingleTileKernelINS2_10policy_hubIdyN4cuda3std3__44plusIdEEE10Policy1000EPdSC_iS9_ddNS7_10__identityEEEvT0_T1_T2_T3_T4_T6__param_1];
	ld.param.u32 	%r34, [_ZN3cub18CUB_300001_SM_10006detail6reduce28DeviceReduceSingleTileKernelINS2_10policy_hubIdyN4cuda3std3__44plusIdEEE10Policy1000EPdSC_iS9_ddNS7_10__identityEEEvT0_T1_T2_T3_T4_T6__param_2];
	ld.param.f64 	%fd30, [_ZN3cub18CUB_300001_SM_10006detail6reduce28DeviceReduceSingleTileKernelINS2_10policy_hubIdyN4cuda3std3__44plusIdEEE10Policy1000EPdSC_iS9_ddNS7_10__identityEEEvT0_T1_T2_T3_T4_T6__param_4];
	cvta.to.global.u64 	%rd1, %rd9;
	setp.ne.s32 	%p1, %r34, 0;
	@%p1 bra 	$L__BB8_3;
	mov.u32 	%r224, %tid.x;
	setp.ne.s32 	%p57, %r224, 0;
	@%p57 bra 	$L__BB8_39;
	st.global.f64 	[%rd1], %fd30;
	bra.uni 	$L__BB8_39;
$L__BB8_3:
	setp.gt.s32 	%p2, %r34, 3583;
	@%p2 bra 	$L__BB8_21;
	mov.u32 	%r1, %tid.x;
	setp.ge.s32 	%p19, %r1, %r34;
	mov.f64 	%fd223, 0d0000000000000000;
	mov.u32 	%r228, %r1;
	@%p19 bra 	$L__BB8_6;
	mul.wide.u32 	%rd69, %r1, 8;
	add.s64 	%rd68, %rd8, %rd69;
	// begin inline asm
	ld.global.nc.u64 %rd67, [%rd68];
	// end inline asm
	mov.b64 	%fd223, %rd67;
	add.s32 	%r228, %r1, 512;
$L__BB8_6:
	setp.ge.s32 	%p20, %r228, %r34;
	@%p20 bra 	$L__BB8_12;
	not.b32 	%r100, %r228;
	add.s32 	%r4, %r34, %r100;
	and.b32  	%r101, %r4, 1536;
	setp.eq.s32 	%p21, %r101, 1536;
	@%p21 bra 	$L__BB8_10;
	mul.wide.u32 	%rd70, %r228, 8;
	add.s64 	%rd102, %rd8, %rd70;
	shr.u32 	%r102, %r4, 9;
	add.s32 	%r103, %r102, 1;
	and.b32  	%r104, %r103, 3;
	neg.s32 	%r226, %r104;
$L__BB8_9:
	.pragma "nounroll";
	// begin inline asm
	ld.global.nc.u64 %rd71, [%rd102];
	// end inline asm
	mov.b64 	%fd109, %rd71;
	add.f64 	%fd223, %fd223, %fd109;
	add.s32 	%r228, %r228, 512;
	add.s64 	%rd102, %rd102, 4096;
	add.s32 	%r226, %r226, 1;
	setp.ne.s32 	%p22, %r226, 0;
	@%p22 bra 	$L__BB8_9;
$L__BB8_10:
	setp.lt.u32 	%p23, %r4, 1536;
	@%p23 bra 	$L__BB8_12;
$L__BB8_11:
	mul.wide.s32 	%rd81, %r228, 8;
	add.s64 	%rd74, %rd8, %rd81;
	// begin inline asm
	ld.global.nc.u64 %rd73, [%rd74];
	// end inline asm
	mov.b64 	%fd110, %rd73;
	add.f64 	%fd111, %fd223, %fd110;
	add.s64 	%rd76, %rd74, 4096;
	// begin inline asm
	ld.global.nc.u64 %rd75, [%rd76];
	// end inline asm
	mov.b64 	%fd112, %rd75;
	add.f64 	%fd113, %fd111, %fd112;
	add.s64 	%rd78, %rd74, 8192;
	// begin inline asm
	ld.global.nc.u64 %rd77, [%rd78];
	// end inline asm
	mov.b64 	%fd114, %rd77;
	add.f64 	%fd115, %fd113, %fd114;
	add.s64 	%rd80, %rd74, 12288;
	// begin inline asm
	ld.global.nc.u64 %rd79, [%rd80];
	// end inline asm
	mov.b64 	%fd116, %rd79;
	add.f64 	%fd223, %fd115, %fd116;
	add.s32 	%r228, %r228, 2048;
	setp.lt.s32 	%p24, %r228, %r34;
	@%p24 bra 	$L__BB8_11;
$L__BB8_12:
	setp.lt.s32 	%p25, %r34, 512;
	@%p25 bra 	$L__BB8_17;
	// begin inline asm
	mov.u32 %r168, %laneid;
	// end inline asm
	mov.b64 	%rd92, %fd223;
	mov.b64 	{%r170, %r175}, %rd92;
	mov.b32 	%r176, 1;
	mov.b32 	%r217, 31;
	mov.b32 	%r218, -1;
	// begin inline asm
	shfl.sync.down.b32 %r169, %r170, %r176, %r217, %r218;
	// end inline asm
	// begin inline asm
	shfl.sync.down.b32 %r174, %r175, %r176, %r217, %r218;
	// end inline asm
	mov.b64 	%rd93, {%r169, %r174};
	mov.b64 	%fd175, %rd93;
	setp.gt.s32 	%p49, %r168, 30;
	add.f64 	%fd176, %fd223, %fd175;
	selp.f64 	%fd177, %fd223, %fd176, %p49;
	mov.b64 	%rd94, %fd177;
	mov.b64 	{%r180, %r185}, %rd94;
	mov.b32 	%r186, 2;
	// begin inline asm
	shfl.sync.down.b32 %r179, %r180, %r186, %r217, %r218;
	// end inline asm
	// begin inline asm
	shfl.sync.down.b32 %r184, %r185, %r186, %r217, %r218;
	// end inline asm
	mov.b64 	%rd95, {%r179, %r184};
	mov.b64 	%fd178, %rd95;
	setp.gt.s32 	%p50, %r168, 29;
	add.f64 	%fd179, %fd177, %fd178;
	selp.f64 	%fd180, %fd177, %fd179, %p50;
	mov.b64 	%rd96, %fd180;
	mov.b64 	{%r190, %r195}, %rd96;
	mov.b32 	%r196, 4;
	// begin inline asm
	shfl.sync.down.b32 %r189, %r190, %r196, %r217, %r218;
	// end inline asm
	// begin inline asm
	shfl.sync.down.b32 %r194, %r195, %r196, %r217, %r218;
	// end inline asm
	mov.b64 	%rd97, {%r189, %r194};
	mov.b64 	%fd181, %rd97;
	setp.gt.s32 	%p51, %r168, 27;
	add.f64 	%fd182, %fd180, %fd181;
	selp.f64 	%fd183, %fd180, %fd182, %p51;
	mov.b64 	%rd98, %fd183;
	mov.b64 	{%r200, %r205}, %rd98;
	mov.b32 	%r206, 8;
	// begin inline asm
	shfl.sync.down.b32 %r199, %r200, %r206, %r217, %r218;
	// end inline asm
	// begin inline asm
	shfl.sync.down.b32 %r204, %r205, %r206, %r217, %r218;
	// end inline asm
	mov.b64 	%rd99, {%r199, %r204};
	mov.b64 	%fd184, %rd99;
	setp.gt.s32 	%p52, %r168, 23;
	add.f64 	%fd185, %fd183, %fd184;
	selp.f64 	%fd186, %fd183, %fd185, %p52;
	mov.b64 	%rd100, %fd186;
	mov.b64 	{%r210, %r215}, %rd100;
	mov.b32 	%r216, 16;
	// begin inline asm
	shfl.sync.down.b32 %r209, %r210, %r216, %r217, %r218;
	// end inline asm
	// begin inline asm
	shfl.sync.down.b32 %r214, %r215, %r216, %r217, %r218;
	// end inline asm
	mov.b64 	%rd101, {%r209, %r214};
	mov.b64 	%fd187, %rd101;
	setp.gt.s32 	%p53, %r168, 15;
	add.f64 	%fd10, %fd186, %fd187;
	selp.f64 	%fd231, %fd186, %fd10, %p53;
	setp.ne.s32 	%p54, %r168, 0;
	@%p54 bra 	$L__BB8_15;
	shr.u32 	%r219, %r1, 2;
	and.b32  	%r220, %r219, 248;
	mov.u32 	%r221, _ZZN3cub18CUB_300001_SM_10006detail6reduce28DeviceReduceSingleTileKernelINS2_10policy_hubIdyN4cuda3std3__44plusIdEEE10Policy1000EPdSC_iS9_ddNS7_10__identityEEEvT0_T1_T2_T3_T4_T6_E12temp_storage;
	add.s32 	%r222, %r221, %r220;
	st.shared.f64 	[%r222+16], %fd10;
$L__BB8_15:
	bar.sync 	0;
	setp.ne.s32 	%p55, %r1, 0;
	@%p55 bra 	$L__BB8_37;
	ld.shared.f64 	%fd188, [_ZZN3cub18CUB_300001_SM_10006detail6reduce28DeviceReduceSingleTileKernelINS2_10policy_hubIdyN4cuda3std3__44plusIdEEE10Policy1000EPdSC_iS9_ddNS7_10__identityEEEvT0_T1_T2_T3_T4_T6_E12temp_storage+24];
	add.f64 	%fd189, %fd231, %fd188;
	ld.shared.f64 	%fd190, [_ZZN3cub18CUB_300001_SM_10006detail6reduce28DeviceReduceSingleTileKernelINS2_10policy_hubIdyN4cuda3std3__44plusIdEEE10Policy1000EPdSC_iS9_ddNS7_10__identityEEEvT0_T1_T2_T3_T4_T6_E12temp_storage+32];
	add.f64 	%fd191, %fd189, %fd190;
	ld.shared.f64 	%fd192, [_ZZN3cub18CUB_300001_SM_10006detail6reduce28DeviceReduceSingleTileKernelINS2_10policy_hubIdyN4cuda3std3__44plusIdEEE10Policy1000EPdSC_iS9_ddNS7_10__identityEEEvT0_T1_T2_T3_T4_T6_E12temp_storage+40];
	add.f64 	%fd193, %fd191, %fd192;
	ld.shared.f64 	%fd194, [_ZZN3cub18CUB_300001_SM_10006detail6reduce28DeviceReduceSingleTileKernelINS2_10policy_hubIdyN4cuda3std3__44plusIdEEE10Policy1000EPdSC_iS9_ddNS7_10__identityEEEvT0_T1_T2_T3_T4_T6_E12temp_storage+48];
	add.f64 	%fd195, %fd193, %fd194;
	ld.shared.f64 	%fd196, [_ZZN3cub18CUB_300001_SM_10006detail6reduce28DeviceReduceSingleTileKernelINS2_10policy_hubIdyN4cuda3std3__44plusIdEEE10Policy1000EPdSC_iS9_ddNS7_10__identityEEEvT0_T1_T2_T3_T4_T6_E12temp_storage+56];
	add.f64 	%fd197, %fd195, %fd196;
	ld.shared.f64 	%fd198, [_ZZN3cub18CUB_300001_SM_10006detail6reduce28DeviceReduceSingleTileKernelINS2_10policy_hubIdyN4cuda3std3__44plusIdEEE10Policy1000EPdSC_iS9_ddNS7_10__identityEEEvT0_T1_T2_T3_T4_T6_E12temp_storage+64];
	add.f64 	%fd199, %fd197, %fd198;
	ld.shared.f64 	%fd200, [_ZZN3cub18CUB_300001_SM_10006detail6reduce28DeviceReduceSingleTileKernelINS2_10policy_hubIdyN4cuda3std3__44plusIdEEE10Policy1000EPdSC_iS9_ddNS7_10__identityEEEvT0_T1_T2_T3_T4_T6_E12temp_storage+72];
	add.f64 	%fd201, %fd199, %fd200;
	ld.shared.f64 	%fd202, [_ZZN3cub18CUB_300001_SM_10006detail6reduce28DeviceReduceSingleTileKernelINS2_10policy_hubIdyN4cuda3std3__44plusIdEEE10Policy1000EPdSC_iS9_ddNS7_10__identityEEEvT0_T1_T2_T3_T4_T6_E12temp_storage+80];
	add.f64 	%fd203, %fd201, %fd202;
	ld.shared.f64 	%fd204, [_ZZN3cub18CUB_300001_SM_10006detail6reduce28DeviceReduceSingleTileKernelINS2_10policy_hubIdyN4cuda3std3__44plusIdEEE10Policy1000EPdSC_iS9_ddNS7_10__identityEEEvT0_T1_T2_T3_T4_T6_E12temp_storage+88];
	add.f64 	%fd205, %fd203, %fd204;
	ld.shared.f64 	%fd206, [_ZZN3cub18CUB_300001_SM_10006detail6reduce28DeviceReduceSingleTileKernelINS2_10policy_hubIdyN4cuda3std3__44plusIdEEE10Policy1000EPdSC_iS9_ddNS7_10__identityEEEvT0_T1_T2_T3_T4_T6_E12temp_storage+96];
	add.f64 	%fd207, %fd205, %fd206;
	ld.shared.f64 	%fd208, [_ZZN3cub18CUB_300001_SM_10006detail6reduce28DeviceReduceSingleTileKernelINS2_10policy_hubIdyN4cuda3std3__44plusIdEEE10Policy1000EPdSC_iS9_ddNS7_10__identityEEEvT0_T1_T2_T3_T4_T6_E12temp_storage+104];
	add.f64 	%fd209, %fd207, %fd208;
	ld.shared.f64 	%fd210, [_ZZN3cub18CUB_300001_SM_10006detail6reduce28DeviceReduceSingleTileKernelINS2_10policy_hubIdyN4cuda3std3__44plusIdEEE10Policy1000EPdSC_iS9_ddNS7_10__identityEEEvT0_T1_T2_T3_T4_T6_E12temp_storage+112];
	add.f64 	%fd211, %fd209, %fd210;
	ld.shared.f64 	%fd212, [_ZZN3cub18CUB_300001_SM_10006detail6reduce28DeviceReduceSingleTileKernelINS2_10policy_hubIdyN4cuda3std3__44plusIdEEE10Policy1000EPdSC_iS9_ddNS7_10__identityEEEvT0_T1_T2_T3_T4_T6_E12temp_storage+120];
	add.f64 	%fd213, %fd211, %fd212;
	ld.shared.f64 	%fd214, [_ZZN3cub18CUB_300001_SM_10006detail6reduce28DeviceReduceSingleTileKernelINS2_10policy_hubIdyN4cuda3std3__44plusIdEEE10Policy1000EPdSC_iS9_ddNS7_10__identityEEEvT0_T1_T2_T3_T4_T6_E12temp_storage+128];
	add.f64 	%fd215, %fd213, %fd214;
	ld.shared.f64 	%fd216, [_ZZN3cub18CUB_300001_SM_10006detail6reduce28DeviceReduceSingleTileKernelINS2_10policy_hubIdyN4cuda3std3__44plusIdEEE10Policy1000EPdSC_iS9_ddNS7_10__identityEEEvT0_T1_T2_T3_T4_T6_E12temp_storage+136];
	add.f64 	%fd231, %fd215, %fd216;
	bra.uni 	$L__BB8_37;
$L__BB8_17:
	// begin inline asm
	mov.u32 %r105, %laneid;
	// end inline asm
	and.b32  	%r156, %r1, 992;
	add.s32 	%r157, %r156, 32;
	setp.gt.s32 	%p26, %r157, %r34;
	not.b32 	%r158, %r156;
	add.s32 	%r159, %r34, %r158;
	selp.b32 	%r154, %r159, 31, %p26;
	mov.b64 	%rd82, %fd223;
	mov.b64 	{%r107, %r112}, %rd82;
	mov.b32 	%r113, 1;
	mov.b32 	%r155, -1;
	// begin inline asm
	shfl.sync.down.b32 %r106, %r107, %r113, %r154, %r155;
	// end inline asm
	// begin inline asm
	shfl.sync.down.b32 %r111, %r112, %r113, %r154, %r155;
	// end inline asm
	mov.b64 	%rd83, {%r106, %r111};
	mov.b64 	%fd117, %rd83;
	setp.lt.s32 	%p27, %r105, %r154;
	add.f64 	%fd118, %fd223, %fd117;
	selp.f64 	%fd119, %fd118, %fd223, %p27;
	mov.b64 	%rd84, %fd119;
	mov.b64 	{%r117, %r122}, %rd84;
	mov.b32 	%r123, 2;
	// begin inline asm
	shfl.sync.down.b32 %r116, %r117, %r123, %r154, %r155;
	// end inline asm
	// begin inline asm
	shfl.sync.down.b32 %r121, %r122, %r123, %r154, %r155;
	// end inline asm
	mov.b64 	%rd85, {%r116, %r121};
	mov.b64 	%fd120, %rd85;
	add.s32 	%r160, %r105, 2;
	setp.gt.s32 	%p28, %r160, %r154;
	add.f64 	%fd121, %fd119, %fd120;
	selp.f64 	%fd122, %fd119, %fd121, %p28;
	mov.b64 	%rd86, %fd122;
	mov.b64 	{%r127, %r132}, %rd86;
	mov.b32 	%r133, 4;
	// begin inline asm
	shfl.sync.down.b32 %r126, %r127, %r133, %r154, %r155;
	// end inline asm
	// begin inline asm
	shfl.sync.down.b32 %r131, %r132, %r133, %r154, %r155;
	// end inline asm
	mov.b64 	%rd87, {%r126, %r131};
	mov.b64 	%fd123, %rd87;
	add.s32 	%r161, %r105, 4;
	setp.gt.s32 	%p29, %r161, %r154;
	add.f64 	%fd124, %fd122, %fd123;
	selp.f64 	%fd125, %fd122, %fd124, %p29;
	mov.b64 	%rd88, %fd125;
	mov.b64 	{%r137, %r142}, %rd88;
	mov.b32 	%r143, 8;
	// begin inline asm
	shfl.sync.down.b32 %r136, %r137, %r143, %r154, %r155;
	// end inline asm
	// begin inline asm
	shfl.sync.down.b32 %r141, %r142, %r143, %r154, %r155;
	// end inline asm
	mov.b64 	%rd89, {%r136, %r141};
	mov.b64 	%fd126, %rd89;
	add.s32 	%r162, %r105, 8;
	setp.gt.s32 	%p30, %r162, %r154;
	add.f64 	%fd127, %fd125, %fd126;
	selp.f64 	%fd128, %fd125, %fd127, %p30;
	mov.b64 	%rd90, %fd128;
	mov.b64 	{%r147, %r152}, %rd90;
	mov.b32 	%r153, 16;
	// begin inline asm
	shfl.sync.down.b32 %r146, %r147, %r153, %r154, %r155;
	// end inline asm
	// begin inline asm
	shfl.sync.down.b32 %r151, %r152, %r153, %r154, %r155;
	// end inline asm
	mov.b64 	%rd91, {%r146, %r151};
	mov.b64 	%fd129, %rd91;
	add.s32 	%r163, %r105, 16;
	setp.gt.s32 	%p31, %r163, %r154;
	add.f64 	%fd130, %fd128, %fd129;
	selp.f64 	%fd231, %fd128, %fd130, %p31;
	setp.ne.s32 	%p32, %r105, 0;
	@%p32 bra 	$L__BB8_19;
	shr.u32 	%r164, %r1, 2;
	and.b32  	%r165, %r164, 248;
	mov.u32 	%r166, _ZZN3cub18CUB_300001_SM_10006detail6reduce28DeviceReduceSingleTileKernelINS2_10policy_hubIdyN4cuda3std3__44plusIdEEE10Policy1000EPdSC_iS9_ddNS7_10__identityEEEvT0_T1_T2_T3_T4_T6_E12temp_storage;
	add.s32 	%r167, %r166, %r165;
	st.shared.f64 	[%r167+16], %fd231;
$L__BB8_19:
	bar.sync 	0;
	setp.ne.s32 	%p33, %r1, 0;
	@%p33 bra 	$L__BB8_37;
	setp.gt.s32 	%p34, %r34, 32;
	ld.shared.f64 	%fd131, [_ZZN3cub18CUB_300001_SM_10006detail6reduce28DeviceReduceSingleTileKernelINS2_10policy_hubIdyN4cuda3std3__44plusIdEEE10Policy1000EPdSC_iS9_ddNS7_10__identityEEEvT0_T1_T2_T3_T4_T6_E12temp_storage+24];
	add.f64 	%fd132, %fd231, %fd131;
	selp.f64 	%fd133, %fd132, %fd231, %p34;
	setp.gt.s32 	%p35, %r34, 64;
	ld.shared.f64 	%fd134, [_ZZN3cub18CUB_300001_SM_10006detail6reduce28DeviceReduceSingleTileKernelINS2_10policy_hubIdyN4cuda3std3__44plusIdEEE10Policy1000EPdSC_iS9_ddNS7_10__identityEEEvT0_T1_T2_T3_T4_T6_E12temp_storage+32];
	add.f64 	%fd135, %fd134, %fd133;
	selp.f64 	%fd136, %fd135, %fd133, %p35;
	setp.gt.s32 	%p36, %r34, 96;
	ld.shared.f64 	%fd137, [_ZZN3cub18CUB_300001_SM_10006detail6reduce28DeviceReduceSingleTileKernelINS2_10policy_hubIdyN4cuda3std3__44plusIdEEE10Policy1000EPdSC_iS9_ddNS7_10__identityEEEvT0_T1_T2_T3_T4_T6_E12temp_storage+40];
	add.f64 	%fd138, %fd137, %fd136;
	selp.f64 	%fd139, %fd138, %fd136, %p36;
	setp.gt.s32 	%p37, %r34, 128;
	ld.shared.f64 	%fd140, [_ZZN3cub18CUB_300001_SM_10006detail6reduce28DeviceReduceSingleTileKernelINS2_10policy_hubIdyN4cuda3std3__44plusIdEEE10Policy1000EPdSC_iS9_ddNS7_10__identityEEEvT0_T1_T2_T3_T4_T6_E12temp_storage+48];
	add.f64 	%fd141, %fd140, %fd139;
	selp.f64 	%fd142, %fd141, %fd139, %p37;
	setp.gt.s32 	%p38, %r34, 160;
	ld.shared.f64 	%fd143, [_ZZN3cub18CUB_300001_SM_10006detail6reduce28DeviceReduceSingleTileKernelINS2_10policy_hubIdyN4cuda3std3__44plusIdEEE10Policy1000EPdSC_iS9_ddNS7_10__identityEEEvT0_T1_T2_T3_T4_T6_E12temp_storage+56];
	add.f64 	%fd144, %fd143, %fd142;
	selp.f64 	%fd145, %fd144, %fd142, %p38;
	setp.gt.s32 	%p39, %r34, 192;
	ld.shared.f64 	%fd146, [_ZZN3cub18CUB_300001_SM_10006detail6reduce28DeviceReduceSingleTileKernelINS2_10policy_hubIdyN4cuda3std3__44plusIdEEE10Policy1000EPdSC_iS9_ddNS7_10__identityEEEvT0_T1_T2_T3_T4_T6_E12temp_storage+64];
	add.f64 	%fd147, %fd146, %fd145;
	selp.f64 	%fd148, %fd147, %fd145, %p39;
	setp.gt.s32 	%p40, %r34, 224;
	ld.shared.f64 	%fd149, [_ZZN3cub18CUB_300001_SM_10006detail6reduce28DeviceReduceSingleTileKernelINS2_10policy_hubIdyN4cuda3std3__44plusIdEEE10Policy1000EPdSC_iS9_ddNS7_10__identityEEEvT0_T1_T2_T3_T4_T6_E12temp_storage+72];
	add.f64 	%fd150, %fd149, %fd148;
	selp.f64 	%fd151, %fd150, %fd148, %p40;
	setp.gt.s32 	%p41, %r34, 256;
	ld.shared.f64 	%fd152, [_ZZN3cub18CUB_300001_SM_10006detail6reduce28DeviceReduceSingleTileKernelINS2_10policy_hubIdyN4cuda3std3__44plusIdEEE10Policy1000EPdSC_iS9_ddNS7_10__identityEEEvT0_T1_T2_T3_T4_T6_E12temp_storage+80];
	add.f64 	%fd153, %fd152, %fd151;
	selp.f64 	%fd154, %fd153, %fd151, %p41;
	setp.gt.s32 	%p42, %r34, 288;
	ld.shared.f64 	%fd155, [_ZZN3cub18CUB_300001_SM_10006detail6reduce28DeviceReduceSingleTileKernelINS2_10policy_hubIdyN4cuda3std3__44plusIdEEE10Policy1000EPdSC_iS9_ddNS7_10__identityEEEvT0_T1_T2_T3_T4_T6_E12temp_storage+88];
	add.f64 	%fd156, %fd155, %fd154;
	selp.f64 	%fd157, %fd156, %fd154, %p42;
	setp.gt.s32 	%p43, %r34, 320;
	ld.shared.f64 	%fd158, [_ZZN3cub18CUB_300001_SM_10006detail6reduce28DeviceReduceSingleTileKernelINS2_10policy_hubIdyN4cuda3std3__44plusIdEEE10Policy1000EPdSC_iS9_ddNS7_10__identityEEEvT0_T1_T2_T3_T4_T6_E12temp_storage+96];
	add.f64 	%fd159, %fd158, %fd157;
	selp.f64 	%fd160, %fd159, %fd157, %p43;
	setp.gt.s32 	%p44, %r34, 352;
	ld.shared.f64 	%fd161, [_ZZN3cub18CUB_300001_SM_10006detail6reduce28DeviceReduceSingleTileKernelINS2_10policy_hubIdyN4cuda3std3__44plusIdEEE10Policy1000EPdSC_iS9_ddNS7_10__identityEEEvT0_T1_T2_T3_T4_T6_E12temp_storage+104];
	add.f64 	%fd162, %fd161, %fd160;
	selp.f64 	%fd163, %fd162, %fd160, %p44;
	setp.gt.s32 	%p45, %r34, 384;
	ld.shared.f64 	%fd164, [_ZZN3cub18CUB_300001_SM_10006detail6reduce28DeviceReduceSingleTileKernelINS2_10policy_hubIdyN4cuda3std3__44plusIdEEE10Policy1000EPdSC_iS9_ddNS7_10__identityEEEvT0_T1_T2_T3_T4_T6_E12temp_storage+112];
	add.f64 	%fd165, %fd164, %fd163;
	selp.f64 	%fd166, %fd165, %fd163, %p45;
	setp.gt.s32 	%p46, %r34, 416;
	ld.shared.f64 	%fd167, [_ZZN3cub18CUB_300001_SM_10006detail6reduce28DeviceReduceSingleTileKernelINS2_10policy_hubIdyN4cuda3std3__44plusIdEEE10Policy1000EPdSC_iS9_ddNS7_10__identityEEEvT0_T1_T2_T3_T4_T6_E12temp_storage+120];
	add.f64 	%fd168, %fd167, %fd166;
	selp.f64 	%fd169, %fd168, %fd166, %p46;
	setp.gt.s32 	%p47, %r34, 448;
	ld.shared.f64 	%fd170, [_ZZN3cub18CUB_300001_SM_10006detail6reduce28DeviceReduceSingleTileKernelINS2_10policy_hubIdyN4cuda3std3__44plusIdEEE10Policy1000EPdSC_iS9_ddNS7_10__identityEEEvT0_T1_T2_T3_T4_T6_E12temp_storage+128];
	add.f64 	%fd171, %fd170, %fd169;
	selp.f64 	%fd172, %fd171, %fd169, %p47;
	setp.gt.s32 	%p48, %r34, 480;
	ld.shared.f64 	%fd173, [_ZZN3cub18CUB_300001_SM_10006detail6reduce28DeviceReduceSingleTileKernelINS2_10policy_hubIdyN4cuda3std3__44plusIdEEE10Policy1000EPdSC_iS9_ddNS7_10__identityEEEvT0_T1_T2_T3_T4_T6_E12temp_storage+136];
	add.f64 	%fd174, %fd173, %fd172;
	selp.f64 	%fd231, %fd174, %fd172, %p48;
	bra.uni 	$L__BB8_37;
$L__BB8_21:
	mov.u32 	%r13, %tid.x;
	mul.wide.u32 	%rd24, %r13, 8;
	add.s64 	%rd11, %rd8, %rd24;
	// begin inline asm
	ld.global.nc.u64 %rd10, [%rd11];
	// end inline asm
	mov.b64 	%fd31, %rd10;
	add.s64 	%rd13, %rd11, 4096;
	// begin inline asm
	ld.global.nc.u64 %rd12, [%rd13];
	// end inline asm
	mov.b64 	%fd32, %rd12;
	add.s64 	%rd15, %rd11, 8192;
	// begin inline asm
	ld.global.nc.u64 %rd14, [%rd15];
	// end inline asm
	mov.b64 	%fd33, %rd14;
	add.s64 	%rd17, %rd11, 12288;
	// begin inline asm
	ld.global.nc.u64 %rd16, [%rd17];
	// end inline asm
	mov.b64 	%fd34, %rd16;
	add.s64 	%rd19, %rd11, 16384;
	// begin inline asm
	ld.global.nc.u64 %rd18, [%rd19];
	// end inline asm
	mov.b64 	%fd35, %rd18;
	add.s64 	%rd21, %rd11, 20480;
	// begin inline asm
	ld.global.nc.u64 %rd20, [%rd21];
	// end inline asm
	mov.b64 	%fd36, %rd20;
	add.s64 	%rd23, %rd11, 24576;
	// begin inline asm
	ld.global.nc.u64 %rd22, [%rd23];
	// end inline asm
	mov.b64 	%fd37, %rd22;
	add.f64 	%fd38, %fd31, %fd32;
	add.f64 	%fd39, %fd38, %fd33;
	add.f64 	%fd40, %fd39, %fd34;
	add.f64 	%fd41, %fd40, %fd35;
	add.f64 	%fd42, %fd41, %fd36;
	add.f64 	%fd230, %fd42, %fd37;
	setp.lt.u32 	%p3, %r34, 7168;
	mov.b32 	%r231, 3584;
	@%p3 bra 	$L__BB8_25;
	add.s32 	%r14, %r34, -3584;
	mov.b32 	%r231, 3584;
$L__BB8_23:
	add.s32 	%r37, %r231, %r13;
	mul.wide.u32 	%rd39, %r37, 8;
	add.s64 	%rd26, %rd8, %rd39;
	// begin inline asm
	ld.global.nc.u64 %rd25, [%rd26];
	// end inline asm
	mov.b64 	%fd43, %rd25;
	add.s64 	%rd28, %rd26, 4096;
	// begin inline asm
	ld.global.nc.u64 %rd27, [%rd28];
	// end inline asm
	mov.b64 	%fd44, %rd27;
	add.s64 	%rd30, %rd26, 8192;
	// begin inline asm
	ld.global.nc.u64 %rd29, [%rd30];
	// end inline asm
	mov.b64 	%fd45, %rd29;
	add.s64 	%rd32, %rd26, 12288;
	// begin inline asm
	ld.global.nc.u64 %rd31, [%rd32];
	// end inline asm
	mov.b64 	%fd46, %rd31;
	add.s64 	%rd34, %rd26, 16384;
	// begin inline asm
	ld.global.nc.u64 %rd33, [%rd34];
	// end inline asm
	mov.b64 	%fd47, %rd33;
	add.s64 	%rd36, %rd26, 20480;
	// begin inline asm
	ld.global.nc.u64 %rd35, [%rd36];
	// end inline asm
	mov.b64 	%fd48, %rd35;
	add.s64 	%rd38, %rd26, 24576;
	// begin inline asm
	ld.global.nc.u64 %rd37, [%rd38];
	// end inline asm
	mov.b64 	%fd49, %rd37;
	add.f64 	%fd50, %fd230, %fd43;
	add.f64 	%fd51, %fd50, %fd44;
	add.f64 	%fd52, %fd51, %fd45;
	add.f64 	%fd53, %fd52, %fd46;
	add.f64 	%fd54, %fd53, %fd47;
	add.f64 	%fd55, %fd54, %fd48;
	add.f64 	%fd230, %fd55, %fd49;
	sub.s32 	%r38, %r34, %r231;
	setp.lt.s32 	%p4, %r38, 3584;
	@%p4 bra 	$L__BB8_33;
	add.s32 	%r231, %r231, 3584;
	setp.le.s32 	%p5, %r231, %r14;
	@%p5 bra 	$L__BB8_23;
$L__BB8_25:
	setp.le.s32 	%p6, %r34, %r231;
	@%p6 bra 	$L__BB8_33;
	sub.s32 	%r18, %r34, %r231;
	setp.ge.s32 	%p7, %r13, %r18;
	@%p7 bra 	$L__BB8_33;
	not.b32 	%r39, %r13;
	add.s32 	%r40, %r34, %r39;
	sub.s32 	%r19, %r40, %r231;
	and.b32  	%r41, %r19, 1536;
	setp.eq.s32 	%p8, %r41, 1536;
	mov.u32 	%r235, %r13;
	@%p8 bra 	$L__BB8_30;
	add.s32 	%r233, %r13, %r231;
	shr.u32 	%r42, %r19, 9;
	add.s32 	%r43, %r42, 1;
	and.b32  	%r44, %r43, 3;
	neg.s32 	%r232, %r44;
	mov.u32 	%r235, %r13;
$L__BB8_29:
	.pragma "nounroll";
	mul.wide.u32 	%rd42, %r233, 8;
	add.s64 	%rd41, %rd8, %rd42;
	// begin inline asm
	ld.global.nc.u64 %rd40, [%rd41];
	// end inline asm
	mov.b64 	%fd57, %rd40;
	add.f64 	%fd230, %fd230, %fd57;
	add.s32 	%r235, %r235, 512;
	add.s32 	%r233, %r233, 512;
	add.s32 	%r232, %r232, 1;
	setp.ne.s32 	%p9, %r232, 0;
	@%p9 bra 	$L__BB8_29;
$L__BB8_30:
	setp.lt.u32 	%p10, %r19, 1536;
	@%p10 bra 	$L__BB8_33;
	cvt.u64.u32 	%rd43, %r235;
	cvt.u64.u32 	%rd44, %r231;
	add.s64 	%rd45, %rd43, %rd44;
	shl.b64 	%rd46, %rd45, 3;
	add.s64 	%rd47, %rd46, %rd8;
	add.s64 	%rd103, %rd47, 8192;
	add.s32 	%r236, %r235, %r231;
$L__BB8_32:
	mul.wide.u32 	%rd56, %r236, 8;
	add.s64 	%rd49, %rd8, %rd56;
	// begin inline asm
	ld.global.nc.u64 %rd48, [%rd49];
	// end inline asm
	mov.b64 	%fd58, %rd48;
	add.f64 	%fd59, %fd230, %fd58;
	add.s64 	%rd51, %rd103, -4096;
	// begin inline asm
	ld.global.nc.u64 %rd50, [%rd51];
	// end inline asm
	mov.b64 	%fd60, %rd50;
	add.f64 	%fd61, %fd59, %fd60;
	// begin inline asm
	ld.global.nc.u64 %rd52, [%rd103];
	// end inline asm
	mov.b64 	%fd62, %rd52;
	add.f64 	%fd63, %fd61, %fd62;
	add.s64 	%rd55, %rd103, 4096;
	// begin inline asm
	ld.global.nc.u64 %rd54, [%rd55];
	// end inline asm
	mov.b64 	%fd64, %rd54;
	add.f64 	%fd230, %fd63, %fd64;
	add.s32 	%r235, %r235, 2048;
	add.s64 	%rd103, %rd103, 16384;
	add.s32 	%r236, %r236, 2048;
	setp.lt.s32 	%p11, %r235, %r18;
	@%p11 bra 	$L__BB8_32;
$L__BB8_33:
	// begin inline asm
	mov.u32 %r45, %laneid;
	// end inline asm
	mov.b64 	%rd57, %fd230;
	mov.b64 	{%r47, %r52}, %rd57;
	mov.b32 	%r53, 1;
	mov.b32 	%r94, 31;
	mov.b32 	%r95, -1;
	// begin inline asm
	shfl.sync.down.b32 %r46, %r47, %r53, %r94, %r95;
	// end inline asm
	// begin inline asm
	shfl.sync.down.b32 %r51, %r52, %r53, %r94, %r95;
	// end inline asm
	mov.b64 	%rd58, {%r46, %r51};
	mov.b64 	%fd65, %rd58;
	setp.gt.s32 	%p12, %r45, 30;
	add.f64 	%fd66, %fd230, %fd65;
	selp.f64 	%fd67, %fd230, %fd66, %p12;
	mov.b64 	%rd59, %fd67;
	mov.b64 	{%r57, %r62}, %rd59;
	mov.b32 	%r63, 2;
	// begin inline asm
	shfl.sync.down.b32 %r56, %r57, %r63, %r94, %r95;
	// end inline asm
	// begin inline asm
	shfl.sync.down.b32 %r61, %r62, %r63, %r94, %r95;
	// end inline asm
	mov.b64 	%rd60, {%r56, %r61};
	mov.b64 	%fd68, %rd60;
	setp.gt.s32 	%p13, %r45, 29;
	add.f64 	%fd69, %fd67, %fd68;
	selp.f64 	%fd70, %fd67, %fd69, %p13;
	mov.b64 	%rd61, %fd70;
	mov.b64 	{%r67, %r72}, %rd61;
	mov.b32 	%r73, 4;
	// begin inline asm
	shfl.sync.down.b32 %r66, %r67, %r73, %r94, %r95;
	// end inline asm
	// begin inline asm
	shfl.sync.down.b32 %r71, %r72, %r73, %r94, %r95;
	// end inline asm
	mov.b64 	%rd62, {%r66, %r71};
	mov.b64 	%fd71, %rd62;
	setp.gt.s32 	%p14, %r45, 27;
	add.f64 	%fd72, %fd70, %fd71;
	selp.f64 	%fd73, %fd70, %fd72, %p14;
	mov.b64 	%rd63, %fd73;
	mov.b64 	{%r77, %r82}, %rd63;
	mov.b32 	%r83, 8;
	// begin inline asm
	shfl.sync.down.b32 %r76, %r77, %r83, %r94, %r95;
	// end inline asm
	// begin inline asm
	shfl.sync.down.b32 %r81, %r82, %r83, %r94, %r95;
	// end inline asm
	mov.b64 	%rd64, {%r76, %r81};
	mov.b64 	%fd74, %rd64;
	setp.gt.s32 	%p15, %r45, 23;
	add.f64 	%fd75, %fd73, %fd74;
	selp.f64 	%fd76, %fd73, %fd75, %p15;
	mov.b64 	%rd65, %fd76;
	mov.b64 	{%r87, %r92}, %rd65;
	mov.b32 	%r93, 16;
	// begin inline asm
	shfl.sync.down.b32 %r86, %r87, %r93, %r94, %r95;
	// end inline asm
	// begin inline asm
	shfl.sync.down.b32 %r91, %r92, %r93, %r94, %r95;
	// end inline asm
	mov.b64 	%rd66, {%r86, %r91};
	mov.b64 	%fd77, %rd66;
	setp.gt.s32 	%p16, %r45, 15;
	add.f64 	%fd26, %fd76, %fd77;
	selp.f64 	%fd231, %fd76, %fd26, %p16;
	setp.ne.s32 	%p17, %r45, 0;
	@%p17 bra 	$L__BB8_35;
	shr.u32 	%r96, %r13, 2;
	and.b32  	%r97, %r96, 248;
	mov.u32 	%r98, _ZZN3cub18CUB_300001_SM_10006detail6reduce28DeviceReduceSingleTileKernelINS2_10policy_hubIdyN4cuda3std3__44plusIdEEE10Policy1000EPdSC_iS9_ddNS7_10__identityEEEvT0_T1_T2_T3_T4_T6_E12temp_storage;
	add.s32 	%r99, %r98, %r97;
	st.shared.f64 	[%r99+16], %fd26;
$L__BB8_35:
	bar.sync 	0;
	setp.ne.s32 	%p18, %r13, 0;
	@%p18 bra 	$L__BB8_37;
	ld.shared.f64 	%fd78, [_ZZN3cub18CUB_300001_SM_10006detail6reduce28DeviceReduceSingleTileKernelINS2_10policy_hubIdyN4cuda3std3__44plusIdEEE10Policy1000EPdSC_iS9_ddNS7_10__identityEEEvT0_T1_T2_T3_T4_T6_E12temp_storage+24];
	add.f64 	%fd79, %fd231, %fd78;
	ld.shared.f64 	%fd80, [_ZZN3cub18CUB_300001_SM_10006detail6reduce28DeviceReduceSingleTileKernelINS2_10policy_hubIdyN4cuda3std3__44plusIdEEE10Policy1000EPdSC_iS9_ddNS7_10__identityEEEvT0_T1_T2_T3_T4_T6_E12temp_storage+32];
	add.f64 	%fd81, %fd79, %fd80;
	ld.shared.f64 	%fd82, [_ZZN3cub18CUB_300001_SM_10006detail6reduce28DeviceReduceSingleTileKernelINS2_10policy_hubIdyN4cuda3std3__44plusIdEEE10Policy1000EPdSC_iS9_ddNS7_10__identityEEEvT0_T1_T2_T3_T4_T6_E12temp_storage+40];
	add.f64 	%fd83, %fd81, %fd82;
	ld.shared.f64 	%fd84, [_ZZN3cub18CUB_300001_SM_10006detail6reduce28DeviceReduceSingleTileKernelINS2_10policy_hubIdyN4cuda3std3__44plusIdEEE10Policy1000EPdSC_iS9_ddNS7_10__identityEEEvT0_T1_T2_T3_T4_T6_E12temp_storage+48];
	add.f64 	%fd85, %fd83, %fd84;
	ld.shared.f64 	%fd86, [_ZZN3cub18CUB_300001_SM_10006detail6reduce28DeviceReduceSingleTileKernelINS2_10policy_hubIdyN4cuda3std3__44plusIdEEE10Policy1000EPdSC_iS9_ddNS7_10__identityEEEvT0_T1_T2_T3_T4_T6_E12temp_storage+56];
	add.f64 	%fd87, %fd85, %fd86;
	ld.shared.f64 	%fd88, [_ZZN3cub18CUB_300001_SM_10006detail6reduce28DeviceReduceSingleTileKernelINS2_10policy_hubIdyN4cuda3std3__44plusIdEEE10Policy1000EPdSC_iS9_ddNS7_10__identityEEEvT0_T1_T2_T3_T4_T6_E12temp_storage+64];
	add.f64 	%fd89, %fd87, %fd88;
	ld.shared.f64 	%fd90, [_ZZN3cub18CUB_300001_SM_10006detail6reduce28DeviceReduceSingleTileKernelINS2_10policy_hubIdyN4cuda3std3__44plusIdEEE10Policy1000EPdSC_iS9_ddNS7_10__identityEEEvT0_T1_T2_T3_T4_T6_E12temp_storage+72];
	add.f64 	%fd91, %fd89, %fd90;
	ld.shared.f64 	%fd92, [_ZZN3cub18CUB_300001_SM_10006detail6reduce28DeviceReduceSingleTileKernelINS2_10policy_hubIdyN4cuda3std3__44plusIdEEE10Policy1000EPdSC_iS9_ddNS7_10__identityEEEvT0_T1_T2_T3_T4_T6_E12temp_storage+80];
	add.f64 	%fd93, %fd91, %fd92;
	ld.shared.f64 	%fd94, [_ZZN3cub18CUB_300001_SM_10006detail6reduce28DeviceReduceSingleTileKernelINS2_10policy_hubIdyN4cuda3std3__44plusIdEEE10Policy1000EPdSC_iS9_ddNS7_10__identityEEEvT0_T1_T2_T3_T4_T6_E12temp_storage+88];
	add.f64 	%fd95, %fd93, %fd94;
	ld.shared.f64 	%fd96, [_ZZN3cub18CUB_300001_SM_10006detail6reduce28DeviceReduceSingleTileKernelINS2_10policy_hubIdyN4cuda3std3__44plusIdEEE10Policy1000EPdSC_iS9_ddNS7_10__identityEEEvT0_T1_T2_T3_T4_T6_E12temp_storage+96];
	add.f64 	%fd97, %fd95, %fd96;
	ld.shared.f64 	%fd98, [_ZZN3cub18CUB_300001_SM_10006detail6reduce28DeviceReduceSingleTileKernelINS2_10policy_hubIdyN4cuda3std3__44plusIdEEE10Policy1000EPdSC_iS9_ddNS7_10__identityEEEvT0_T1_T2_T3_T4_T6_E12temp_storage+104];
	add.f64 	%fd99, %fd97, %fd98;
	ld.shared.f64 	%fd100, [_ZZN3cub18CUB_300001_SM_10006detail6reduce28DeviceReduceSingleTileKernelINS2_10policy_hubIdyN4cuda3std3__44plusIdEEE10Policy1000EPdSC_iS9_ddNS7_10__identityEEEvT0_T1_T2_T3_T4_T6_E12temp_storage+112];
	add.f64 	%fd101, %fd99, %fd100;
	ld.shared.f64 	%fd102, [_ZZN3cub18CUB_300001_SM_10006detail6reduce28DeviceReduceSingleTileKernelINS2_10policy_hubIdyN4cuda3std3__44plusIdEEE10Policy1000EPdSC_iS9_ddNS7_10__identityEEEvT0_T1_T2_T3_T4_T6_E12temp_storage+120];
	add.f64 	%fd103, %fd101, %fd102;
	ld.shared.f64 	%fd104, [_ZZN3cub18CUB_300001_SM_10006detail6reduce28DeviceReduceSingleTileKernelINS2_10policy_hubIdyN4cuda3std3__44plusIdEEE10Policy1000EPdSC_iS9_ddNS7_10__identityEEEvT0_T1_T2_T3_T4_T6_E12temp_storage+128];
	add.f64 	%fd105, %fd103, %fd104;
	ld.shared.f64 	%fd106, [_ZZN3cub18CUB_300001_SM_10006detail6reduce28DeviceReduceSingleTileKernelINS2_10policy_hubIdyN4cuda3std3__44plusIdEEE10Policy1000EPdSC_iS9_ddNS7_10__identityEEEvT0_T1_T2_T3_T4_T6_E12temp_storage+136];
	add.f64 	%fd231, %fd105, %fd106;
$L__BB8_37:
	mov.u32 	%r223, %tid.x;
	setp.ne.s32 	%p56, %r223, 0;
	@%p56 bra 	$L__BB8_39;
	add.f64 	%fd217, %fd30, %fd231;
	st.global.f64 	[%rd1], %fd217;
$L__BB8_39:
	ret;

}
.func  (.param .b64 func_retval0) __internal_accurate_pow(
	.param .b64 __internal_accurate_pow_param_0
)
{
	.reg .pred 	%p<8>;
	.reg .b32 	%r<49>;
	.reg .b32 	%f<3>;
	.reg .b64 	%fd<109>;

	ld.param.f64 	%fd10, [__internal_accurate_pow_param_0];
	{
	.reg .b32 %temp; 
	mov.b64 	{%temp, %r46}, %fd10;
	}
	{
	.reg .b32 %temp; 
	mov.b64 	{%r45, %temp}, %fd10;
	}
	shr.u32 	%r47, %r46, 20;
	setp.gt.u32 	%p1, %r46, 1048575;
	@%p1 bra 	$L__BB9_2;
	mul.f64 	%fd11, %fd10, 0d4350000000000000;
	{
	.reg .b32 %temp; 
	mov.b64 	{%temp, %r46}, %fd11;
	}
	{
	.reg .b32 %temp; 
	mov.b64 	{%r45, %temp}, %fd11;
	}
	shr.u32 	%r16, %r46, 20;
	add.s32 	%r47, %r16, -54;
$L__BB9_2:
	add.s32 	%r48, %r47, -1023;
	and.b32  	%r17, %r46, -2146435073;
	or.b32  	%r18, %r17, 1072693248;
	mov.b64 	%fd107, {%r45, %r18};
	setp.lt.u32 	%p2, %r18, 1073127583;
	@%p2 bra 	$L__BB9_4;
	{
	.reg .b32 %temp; 
	mov.b64 	{%r19, %temp}, %fd107;
	}
	{
	.reg .b32 %temp; 
	mov.b64 	{%temp, %r20}, %fd107;
	}
	add.s32 	%r21, %r20, -1048576;
	mov.b64 	%fd107, {%r19, %r21};
	add.s32 	%r48, %r47, -1022;
$L__BB9_4:
	add.f64 	%fd12, %fd107, 0dBFF0000000000000;
	add.f64 	%fd13, %fd107, 0d3FF0000000000000;
	rcp.approx.ftz.f64 	%fd14, %fd13;
	neg.f64 	%fd15, %fd13;
	fma.rn.f64 	%fd16, %fd15, %fd14, 0d3FF0000000000000;
	fma.rn.f64 	%fd17, %fd16, %fd16, %fd16;
	fma.rn.f64 	%fd18, %fd17, %fd14, %fd14;
	mul.f64 	%fd19, %fd12, %fd18;
	fma.rn.f64 	%fd20, %fd12, %fd18, %fd19;
	mul.f64 	%fd21, %fd20, %fd20;
	fma.rn.f64 	%fd22, %fd21, 0d3EB0F5FF7D2CAFE2, 0d3ED0F5D241AD3B5A;
	fma.rn.f64 	%fd23, %fd22, %fd21, 0d3EF3B20A75488A3F;
	fma.rn.f64 	%fd24, %fd23, %fd21, 0d3F1745CDE4FAECD5;
	fma.rn.f64 	%fd25, %fd24, %fd21, 0d3F3C71C7258A578B;
	fma.rn.f64 	%fd26, %fd25, %fd21, 0d3F6249249242B910;
	fma.rn.f64 	%fd27, %fd26, %fd21, 0d3F89999999999DFB;
	sub.f64 	%fd28, %fd12, %fd20;
	add.f64 	%fd29, %fd28, %fd28;
	neg.f64 	%fd30, %fd20;
	fma.rn.f64 	%fd31, %fd30, %fd12, %fd29;
	mul.f64 	%fd32, %fd18, %fd31;
	fma.rn.f64 	%fd33, %fd21, %fd27, 0d3FB5555555555555;
	mov.f64 	%fd34, 0d3FB5555555555555;
	sub.f64 	%fd35, %fd34, %fd33;
	fma.rn.f64 	%fd36, %fd21, %fd27, %fd35;
	add.f64 	%fd37, %fd36, 0dBC46A4CB00B9E7B0;
	add.f64 	%fd38, %fd33, %fd37;
	sub.f64 	%fd39, %fd33, %fd38;
	add.f64 	%fd40, %fd37, %fd39;
	mul.rn.f64 	%fd41, %fd20, %fd20;
	neg.f64 	%fd42, %fd41;
	fma.rn.f64 	%fd43, %fd20, %fd20, %fd42;
	{
	.reg .b32 %temp; 
	mov.b64 	{%r22, %temp}, %fd32;
	}
	{
	.reg .b32 %temp; 
	mov.b64 	{%temp, %r23}, %fd32;
	}
	add.s32 	%r24, %r23, 1048576;
	mov.b64 	%fd44, {%r22, %r24};
	fma.rn.f64 	%fd45, %fd20, %fd44, %fd43;
	mul.rn.f64 	%fd46, %fd41, %fd20;
	neg.f64 	%fd47, %fd46;
	fma.rn.f64 	%fd48, %fd41, %fd20, %fd47;
	fma.rn.f64 	%fd49, %fd41, %fd32, %fd48;
	fma.rn.f64 	%fd50, %fd45, %fd20, %fd49;
	mul.rn.f64 	%fd51, %fd38, %fd46;
	neg.f64 	%fd52, %fd51;
	fma.rn.f64 	%fd53, %fd38, %fd46, %fd52;
	fma.rn.f64 	%fd54, %fd38, %fd50, %fd53;
	fma.rn.f64 	%fd55, %fd40, %fd46, %fd54;
	add.f64 	%fd56, %fd51, %fd55;
	sub.f64 	%fd57, %fd51, %fd56;
	add.f64 	%fd58, %fd55, %fd57;
	add.f64 	%fd59, %fd20, %fd56;
	sub.f64 	%fd60, %fd20, %fd59;
	add.f64 	%fd61, %fd56, %fd60;
	add.f64 	%fd62, %fd58, %fd61;
	add.f64 	%fd63, %fd32, %fd62;
	add.f64 	%fd64, %fd59, %fd63;
	sub.f64 	%fd65, %fd59, %fd64;
	add.f64 	%fd66, %fd63, %fd65;
	xor.b32  	%r25, %r48, -2147483648;
	mov.b32 	%r26, 1127219200;
	mov.b64 	%fd67, {%r25, %r26};
	mov.b32 	%r27, -2147483648;
	mov.b64 	%fd68, {%r27, %r26};
	sub.f64 	%fd69, %fd67, %fd68;
	fma.rn.f64 	%fd70, %fd69, 0d3FE62E42FEFA39EF, %fd64;
	fma.rn.f64 	%fd71, %fd69, 0dBFE62E42FEFA39EF, %fd70;
	sub.f64 	%fd72, %fd71, %fd64;
	sub.f64 	%fd73, %fd66, %fd72;
	fma.rn.f64 	%fd74, %fd69, 0d3C7ABC9E3B39803F, %fd73;
	add.f64 	%fd75, %fd70, %fd74;
	sub.f64 	%fd76, %fd70, %fd75;
	add.f64 	%fd77, %fd74, %fd76;
	mov.f64 	%fd78, 0d4000000000000000;
	{
	.reg .b32 %temp; 
	mov.b64 	{%temp, %r28}, %fd78;
	}
	{
	.reg .b32 %temp; 
	mov.b64 	{%r29, %temp}, %fd78;
	}
	shl.b32 	%r30, %r28, 1;
	setp.gt.u32 	%p3, %r30, -33554433;
	and.b32  	%r31, %r28, -15728641;
	selp.b32 	%r32, %r31, %r28, %p3;
	mov.b64 	%fd79, {%r29, %r32};
	mul.rn.f64 	%fd80, %fd75, %fd79;
	neg.f64 	%fd81, %fd80;
	fma.rn.f64 	%fd82, %fd75, %fd79, %fd81;
	fma.rn.f64 	%fd83, %fd77, %fd79, %fd82;
	add.f64 	%fd4, %fd80, %fd83;
	sub.f64 	%fd84, %fd80, %fd4;
	add.f64 	%fd5, %fd83, %fd84;
	fma.rn.f64 	%fd85, %fd4, 0d3FF71547652B82FE, 0d4338000000000000;
	{
	.reg .b32 %temp; 
	mov.b64 	{%r13, %temp}, %fd85;
	}
	mov.f64 	%fd86, 0dC338000000000000;
	add.rn.f64 	%fd87, %fd85, %fd86;
	fma.rn.f64 	%fd88, %fd87, 0dBFE62E42FEFA39EF, %fd4;
	fma.rn.f64 	%fd89, %fd87, 0dBC7ABC9E3B39803F, %fd88;
	fma.rn.f64 	%fd90, %fd89, 0d3E5ADE1569CE2BDF, 0d3E928AF3FCA213EA;
	fma.rn.f64 	%fd91, %fd90, %fd89, 0d3EC71DEE62401315;
	fma.rn.f64 	%fd92, %fd91, %fd89, 0d3EFA01997C89EB71;
	fma.rn.f64 	%fd93, %fd92, %fd89, 0d3F2A01A014761F65;
	fma.rn.f64 	%fd94, %fd93, %fd89, 0d3F56C16C1852B7AF;
	fma.rn.f64 	%fd95, %fd94, %fd89, 0d3F81111111122322;
	fma.rn.f64 	%fd96, %fd95, %fd89, 0d3FA55555555502A1;
	fma.rn.f64 	%fd97, %fd96, %fd89, 0d3FC5555555555511;
	fma.rn.f64 	%fd98, %fd97, %fd89, 0d3FE000000000000B;
	fma.rn.f64 	%fd99, %fd98, %fd89, 0d3FF0000000000000;
	fma.rn.f64 	%fd100, %fd99, %fd89, 0d3FF0000000000000;
	{
	.reg .b32 %temp; 
	mov.b64 	{%r14, %temp}, %fd100;
	}
	{
	.reg .b32 %temp; 
	mov.b64 	{%temp, %r15}, %fd100;
	}
	shl.b32 	%r33, %r13, 20;
	add.s32 	%r34, %r33, %r15;
	mov.b64 	%fd108, {%r14, %r34};
	{
	.reg .b32 %temp; 
	mov.b64 	{%temp, %r35}, %fd4;
	}
	mov.b32 	%f2, %r35;
	abs.f32 	%f1, %f2;
	setp.lt.f32 	%p4, %f1, 0f4086232B;
	@%p4 bra 	$L__BB9_7;
	setp.lt.f64 	%p5, %fd4, 0d0000000000000000;
	add.f64 	%fd101, %fd4, 0d7FF0000000000000;
	selp.f64 	%fd108, 0d0000000000000000, %fd101, %p5;
	setp.geu.f32 	%p6, %f1, 0f40874800;
	@%p6 bra 	$L__BB9_7;
	shr.u32 	%r36, %r13, 31;
	add.s32 	%r37, %r13, %r36;
	shr.s32 	%r38, %r37, 1;
	shl.b32 	%r39, %r38, 20;
	add.s32 	%r40, %r15, %r39;
	mov.b64 	%fd102, {%r14, %r40};
	sub.s32 	%r41, %r13, %r38;
	shl.b32 	%r42, %r41, 20;
	add.s32 	%r43, %r42, 1072693248;
	mov.b32 	%r44, 0;
	mov.b64 	%fd103, {%r44, %r43};
	mul.f64 	%fd108, %fd103, %fd102;
$L__BB9_7:
	abs.f64 	%fd104, %fd108;
	setp.eq.f64 	%p7, %fd104, 0d7FF0000000000000;
	fma.rn.f64 	%fd105, %fd108, %fd5, %fd108;
	selp.f64 	%fd106, %fd108, %fd105, %p7;
	st.param.f64 	[func_retval0], %fd106;
	ret;

}


// ===== COMPILED SASS (sm_100) =====

	.target	sm_100

	.elftype	@"ET_EXEC"


//--------------------- .note.nv.tkinfo           --------------------------
	.section	.note.nv.tkinfo,"",@"SHT_NOTE"
	.sectionflags	@"SHF_NOTE_NV_TKINFO"
	.tkinfo
        /*0018*/ 	.word	0x00000002
        /*0030*/ 	.string	""
        /*0030*/ 	.string	"ptxas"
        /*0030*/ 	.string	"Cuda compilation tools, release 13.0, V13.0.88"
        /*0030*/ 	.string	"Build cuda_13.0.r13.0/compiler.36424714_0"
        /*0030*/ 	.string	"-arch sm_100 -m 64 "



//--------------------- .note.nv.cuinfo           --------------------------
	.section	.note.nv.cuinfo,"",@"SHT_NOTE"
	.sectionflags	@"SHF_NOTE_NV_CUINFO"
        /*0018*/ 	.short	0x0002
        /*001a*/ 	.short	0x0064
        /*001c*/ 	.short	0x0082
	.zero		2


//--------------------- .nv.info                  --------------------------
	.section	.nv.info,"",@"SHT_CUDA_INFO"
	.align	4


	//----- nvinfo : EIATTR_REGCOUNT
	.align		4
        /*0000*/ 	.byte	0x04, 0x2f
        /*0002*/ 	.short	(.L_44 - .L_43)
	.align		4
.L_43:
        /*0004*/ 	.word	index@(_ZN3cub18CUB_300001_SM_10006detail11EmptyKernelIvEEvv)
        /*0008*/ 	.word	0x00000004


	//----- nvinfo : EIATTR_FRAME_SIZE
	.align		4
.L_44:
        /*000c*/ 	.byte	0x04, 0x11
        /*000e*/ 	.short	(.L_46 - .L_45)
	.align		4
.L_45:
        /*0010*/ 	.word	index@(_ZN3cub18CUB_300001_SM_10006detail11EmptyKernelIvEEvv)
        /*0014*/ 	.word	0x00000000


	//----- nvinfo : EIATTR_REGCOUNT
	.align		4
.L_46:
        /*0018*/ 	.byte	0x04, 0x2f
        /*001a*/ 	.short	(.L_48 - .L_47)
	.align		4
.L_47:
        /*001c*/ 	.word	index@(_ZN3cub18CUB_300001_SM_10006detail8for_each13static_kernelINS2_12policy_hub_t12policy_500_tEmN6thrust24THRUST_300001_SM_1000_NS8cuda_cub20__uninitialized_fill7functorINS7_10device_ptrIiEEiEEEEvT0_T1_)
        /*0020*/ 	.word	0x00000008


	//----- nvinfo : EIATTR_FRAME_SIZE
	.align		4
.L_48:
        /*0024*/ 	.byte	0x04, 0x11
        /*0026*/ 	.short	(.L_50 - .L_49)
	.align		4
.L_49:
        /*0028*/ 	.word	index@(_ZN3cub18CUB_300001_SM_10006detail8for_each13static_kernelINS2_12policy_hub_t12policy_500_tEmN6thrust24THRUST_300001_SM_1000_NS8cuda_cub20__uninitialized_fill7functorINS7_10device_ptrIiEEiEEEEvT0_T1_)
        /*002c*/ 	.word	0x00000000


	//----- nvinfo : EIATTR_REGCOUNT
	.align		4
.L_50:
        /*0030*/ 	.byte	0x04, 0x2f
        /*0032*/ 	.short	(.L_52 - .L_51)
	.align		4
.L_51:
        /*0034*/ 	.word	index@(_ZN3cub18CUB_300001_SM_10006detail8for_each13static_kernelINS2_12policy_hub_t12policy_500_tElN6thrust24THRUST_300001_SM_1000_NS8cuda_cub10__tabulate7functorINS7_6detail15normal_iteratorINS7_10device_ptrIiEEEENS7_6system6detail7generic6detail22compute_sequence_valueIivEElEEEEvT0_T1_)
        /*0038*/ 	.word	0x0000000a


	//----- nvinfo : EIATTR_FRAME_SIZE
	.align		4
.L_52:
        /*003c*/ 	.byte	0x04, 0x11
        /*003e*/ 	.short	(.L_54 - .L_53)
	.align		4
.L_53:
        /*0040*/ 	.word	index@(_ZN3cub18CUB_300001_SM_10006detail8for_each13static_kernelINS2_12policy_hub_t12policy_500_tElN6thrust24THRUST_300001_SM_1000_NS8cuda_cub10__tabulate7functorINS7_6detail15normal_iteratorINS7_10device_ptrIiEEEENS7_6system6detail7generic6detail22compute_sequence_valueIivEElEEEEvT0_T1_)
        /*0044*/ 	.word	0x00000000


	//----- nvinfo : EIATTR_REGCOUNT
	.align		4
.L_54:
        /*0048*/ 	.byte	0x04, 0x2f
        /*004a*/ 	.short	(.L_56 - .L_55)
	.align		4
.L_55:
        /*004c*/ 	.word	index@(_ZN3cub18CUB_300001_SM_10006detail6reduce28DeviceReduceSingleTileKernelINS2_10policy_hubIdjN4cuda3std3__44plusIdEEE10Policy1000EN6thrust24THRUST_300001_SM_1000_NS6detail15normal_iteratorINSD_10device_ptrIiEEEEPdjS9_dd6squareIdEEEvT0_T1_T2_T3_T4_T6_)
        /*0050*/ 	.word	0x00000036


	//----- nvinfo : EIATTR_FRAME_SIZE
	.align		4
.L_56:
        /*0054*/ 	.byte	0x04, 0x11
        /*0056*/ 	.short	(.L_58 - .L_57)
	.align		4
.L_57:
        /*0058*/ 	.word	index@($_ZN3cub18CUB_300001_SM_10006detail6reduce28DeviceReduceSingleTileKernelINS2_10policy_hubIdjN4cuda3std3__44plusIdEEE10Policy1000EN6thrust24THRUST_300001_SM_1000_NS6detail15normal_iteratorINSD_10device_ptrIiEEEEPdjS9_dd6squareIdEEEvT0_T1_T2_T3_T4_T6_$__internal_accurate_pow)
        /*005c*/ 	.word	0x00000000


	//----- nvinfo : EIATTR_FRAME_SIZE
	.align		4
.L_58:
        /*0060*/ 	.byte	0x04, 0x11
        /*0062*/ 	.short	(.L_60 - .L_59)
	.align		4
.L_59:
        /*0064*/ 	.word	index@($__internal_7_$__cuda_sm20_div_rn_f64_full)
        /*0068*/ 	.word	0x00000000


	//----- nvinfo : EIATTR_FRAME_SIZE
	.align		4
.L_60:
        /*006c*/ 	.byte	0x04, 0x11
        /*006e*/ 	.short	(.L_62 - .L_61)
	.align		4
.L_61:
        /*0070*/ 	.word	index@($__internal_6_$__cuda_sm20_dblrcp_rn_slowpath_v3)
        /*0074*/ 	.word	0x00000000


	//----- nvinfo : EIATTR_FRAME_SIZE
	.align		4
.L_62:
        /*0078*/ 	.byte	0x04, 0x11
        /*007a*/ 	.short	(.L_64 - .L_63)
	.align		4
.L_63:
        /*007c*/ 	.word	index@(_ZN3cub18CUB_300001_SM_10006detail6reduce28DeviceReduceSingleTileKernelINS2_10policy_hubIdjN4cuda3std3__44plusIdEEE10Policy1000EN6thrust24THRUST_300001_SM_1000_NS6detail15normal_iteratorINSD_10device_ptrIiEEEEPdjS9_dd6squareIdEEEvT0_T1_T2_T3_T4_T6_)
        /*0080*/ 	.word	0x00000000


	//----- nvinfo : EIATTR_REGCOUNT
	.align		4
.L_64:
        /*0084*/ 	.byte	0x04, 0x2f
        /*0086*/ 	.short	(.L_66 - .L_65)
	.align		4
.L_65:
        /*0088*/ 	.word	index@(_ZN3cub18CUB_300001_SM_10006detail6reduce18DeviceReduceKernelINS2_10policy_hubIdjN4cuda3std3__44plusIdEEE10Policy1000EN6thrust24THRUST_300001_SM_1000_NS6detail15normal_iteratorINSD_10device_ptrIiEEEEjS9_d6squareIdEEEvT0_PT3_T1_NS0_13GridEvenShareISO_EET2_T4_)
        /*008c*/ 	.word	0x00000030


	//----- nvinfo : EIATTR_FRAME_SIZE
	.align		4
.L_66:
        /*0090*/ 	.byte	0x04, 0x11
        /*0092*/ 	.short	(.L_68 - .L_67)
	.align		4
.L_67:
        /*0094*/ 	.word	index@($_ZN3cub18CUB_300001_SM_10006detail6reduce18DeviceReduceKernelINS2_10policy_hubIdjN4cuda3std3__44plusIdEEE10Policy1000EN6thrust24THRUST_300001_SM_1000_NS6detail15normal_iteratorINSD_10device_ptrIiEEEEjS9_d6squareIdEEEvT0_PT3_T1_NS0_13GridEvenShareISO_EET2_T4_$__internal_accurate_pow)
        /*0098*/ 	.word	0x00000000


	//----- nvinfo : EIATTR_FRAME_SIZE
	.align		4
.L_68:
        /*009c*/ 	.byte	0x04, 0x11
        /*009e*/ 	.short	(.L_70 - .L_69)
	.align		4
.L_69:
        /*00a0*/ 	.word	index@($__internal_5_$__cuda_sm20_div_rn_f64_full)
        /*00a4*/ 	.word	0x00000000


	//----- nvinfo : EIATTR_FRAME_SIZE
	.align		4
.L_70:
        /*00a8*/ 	.byte	0x04, 0x11
        /*00aa*/ 	.short	(.L_72 - .L_71)
	.align		4
.L_71:
        /*00ac*/ 	.word	index@($__internal_4_$__cuda_sm20_dblrcp_rn_slowpath_v3)
        /*00b0*/ 	.word	0x00000000


	//----- nvinfo : EIATTR_FRAME_SIZE
	.align		4
.L_72:
        /*00b4*/ 	.byte	0x04, 0x11
        /*00b6*/ 	.short	(.L_74 - .L_73)
	.align		4
.L_73:
        /*00b8*/ 	.word	index@(_ZN3cub18CUB_300001_SM_10006detail6reduce18DeviceReduceKernelINS2_10policy_hubIdjN4cuda3std3__44plusIdEEE10Policy1000EN6thrust24THRUST_300001_SM_1000_NS6detail15normal_iteratorINSD_10device_ptrIiEEEEjS9_d6squareIdEEEvT0_PT3_T1_NS0_13GridEvenShareISO_EET2_T4_)
        /*00bc*/ 	.word	0x00000000


	//----- nvinfo : EIATTR_REGCOUNT
	.align		4
.L_74:
        /*00c0*/ 	.byte	0x04, 0x2f
        /*00c2*/ 	.short	(.L_76 - .L_75)
	.align		4
.L_75:
        /*00c4*/ 	.word	index@(_ZN3cub18CUB_300001_SM_10006detail6reduce28DeviceReduceSingleTileKernelINS2_10policy_hubIdjN4cuda3std3__44plusIdEEE10Policy1000EPdSC_iS9_ddNS7_10__identityEEEvT0_T1_T2_T3_T4_T6_)
        /*00c8*/ 	.word	0x00000030


	//----- nvinfo : EIATTR_FRAME_SIZE
	.align		4
.L_76:
        /*00cc*/ 	.byte	0x04, 0x11
        /*00ce*/ 	.short	(.L_78 - .L_77)
	.align		4
.L_77:
        /*00d0*/ 	.word	index@(_ZN3cub18CUB_300001_SM_10006detail6reduce28DeviceReduceSingleTileKernelINS2_10policy_hubIdjN4cuda3std3__44plusIdEEE10Policy1000EPdSC_iS9_ddNS7_10__identityEEEvT0_T1_T2_T3_T4_T6_)
        /*00d4*/ 	.word	0x00000000


	//----- nvinfo : EIATTR_REGCOUNT
	.align		4
.L_78:
        /*00d8*/ 	.byte	0x04, 0x2f
        /*00da*/ 	.short	(.L_80 - .L_79)
	.align		4
.L_79:
        /*00dc*/ 	.word	index@(_ZN3cub18CUB_300001_SM_10006detail6reduce28DeviceReduceSingleTileKernelINS2_10policy_hubIdyN4cuda3std3__44plusIdEEE10Policy1000EN6thrust24THRUST_300001_SM_1000_NS6detail15normal_iteratorINSD_10device_ptrIiEEEEPdyS9_dd6squareIdEEEvT0_T1_T2_T3_T4_T6_)
        /*00e0*/ 	.word	0x00000032


	//----- nvinfo : EIATTR_FRAME_SIZE
	.align		4
.L_80:
        /*00e4*/ 	.byte	0x04, 0x11
        /*00e6*/ 	.short	(.L_82 - .L_81)
	.align		4
.L_81:
        /*00e8*/ 	.word	index@($_ZN3cub18CUB_300001_SM_10006detail6reduce28DeviceReduceSingleTileKernelINS2_10policy_hubIdyN4cuda3std3__44plusIdEEE10Policy1000EN6thrust24THRUST_300001_SM_1000_NS6detail15normal_iteratorINSD_10device_ptrIiEEEEPdyS9_dd6squareIdEEEvT0_T1_T2_T3_T4_T6_$__internal_accurate_pow)
        /*00ec*/ 	.word	0x00000000


	//----- nvinfo : EIATTR_FRAME_SIZE
	.align		4
.L_82:
        /*00f0*/ 	.byte	0x04, 0x11
        /*00f2*/ 	.short	(.L_84 - .L_83)
	.align		4
.L_83:
        /*00f4*/ 	.word	index@($__internal_3_$__cuda_sm20_div_rn_f64_full)
        /*00f8*/ 	.word	0x00000000


	//----- nvinfo : EIATTR_FRAME_SIZE
	.align		4
.L_84:
        /*00fc*/ 	.byte	0x04, 0x11
        /*00fe*/ 	.short	(.L_86 - .L_85)
	.align		4
.L_85:
        /*0100*/ 	.word	index@($__internal_2_$__cuda_sm20_dblrcp_rn_slowpath_v3)
        /*0104*/ 	.word	0x00000000


	//----- nvinfo : EIATTR_FRAME_SIZE
	.align		4
.L_86:
        /*0108*/ 	.byte	0x04, 0x11
        /*010a*/ 	.short	(.L_88 - .L_87)
	.align		4
.L_87:
        /*010c*/ 	.word	index@(_ZN3cub18CUB_300001_SM_10006detail6reduce28DeviceReduceSingleTileKernelINS2_10policy_hubIdyN4cuda3std3__44plusIdEEE10Policy1000EN6thrust24THRUST_300001_SM_1000_NS6detail15normal_iteratorINSD_10device_ptrIiEEEEPdyS9_dd6squareIdEEEvT0_T1_T2_T3_T4_T6_)
        /*0110*/ 	.word	0x00000000


	//----- nvinfo : EIATTR_REGCOUNT
	.align		4
.L_88:
        /*0114*/ 	.byte	0x04, 0x2f
        /*0116*/ 	.short	(.L_90 - .L_89)
	.align		4
.L_89:
        /*0118*/ 	.word	index@(_ZN3cub18CUB_300001_SM_10006detail6reduce18DeviceReduceKernelINS2_10policy_hubIdyN4cuda3std3__44plusIdEEE10Policy1000EN6thrust24THRUST_300001_SM_1000_NS6detail15normal_iteratorINSD_10device_ptrIiEEEEyS9_d6squareIdEEEvT0_PT3_T1_NS0_13GridEvenShareISO_EET2_T4_)
        /*011c*/ 	.word	0x0000002e


	//----- nvinfo : EIATTR_FRAME_SIZE
	.align		4
.L_90:
        /*0120*/ 	.byte	0x04, 0x11
        /*0122*/ 	.short	(.L_92 - .L_91)
	.align		4
.L_91:
        /*0124*/ 	.word	index@($_ZN3cub18CUB_300001_SM_10006detail6reduce18DeviceReduceKernelINS2_10policy_hubIdyN4cuda3std3__44plusIdEEE10Policy1000EN6thrust24THRUST_300001_SM_1000_NS6detail15normal_iteratorINSD_10device_ptrIiEEEEyS9_d6squareIdEEEvT0_PT3_T1_NS0_13GridEvenShareISO_EET2_T4_$__internal_accurate_pow)
        /*0128*/ 	.word	0x00000000


	//----- nvinfo : EIATTR_FRAME_SIZE
	.align		4
.L_92:
        /*012c*/ 	.byte	0x04, 0x11
        /*012e*/ 	.short	(.L_94 - .L_93)
	.align		4
.L_93:
        /*0130*/ 	.word	index@($__internal_1_$__cuda_sm20_div_rn_f64_full)
        /*0134*/ 	.word	0x00000000


	//----- nvinfo : EIATTR_FRAME_SIZE
	.align		4
.L_94:
        /*0138*/ 	.byte	0x04, 0x11
        /*013a*/ 	.short	(.L_96 - .L_95)
	.align		4
.L_95:
        /*013c*/ 	.word	index@($__internal_0_$__cuda_sm20_dblrcp_rn_slowpath_v3)
        /*0140*/ 	.word	0x00000000


	//----- nvinfo : EIATTR_FRAME_SIZE
	.align		4
.L_96:
        /*0144*/ 	.byte	0x04, 0x11
        /*0146*/ 	.short	(.L_98 - .L_97)
	.align		4
.L_97:
        /*0148*/ 	.word	index@(_ZN3cub18CUB_300001_SM_10006detail6reduce18DeviceReduceKernelINS2_10policy_hubIdyN4cuda3std3__44plusIdEEE10Policy1000EN6thrust24THRUST_300001_SM_1000_NS6detail15normal_iteratorINSD_10device_ptrIiEEEEyS9_d6squareIdEEEvT0_PT3_T1_NS0_13GridEvenShareISO_EET2_T4_)
        /*014c*/ 	.word	0x00000000


	//----- nvinfo : EIATTR_REGCOUNT
	.align		4
.L_98:
        /*0150*/ 	.byte	0x04, 0x2f
        /*0152*/ 	.short	(.L_100 - .L_99)
	.align		4
.L_99:
        /*0154*/ 	.word	index@(_ZN3cub18CUB_300001_SM_10006detail6reduce28DeviceReduceSingleTileKernelINS2_10policy_hubIdyN4cuda3std3__44plusIdEEE10Policy1000EPdSC_iS9_ddNS7_10__identityEEEvT0_T1_T2_T3_T4_T6_)
        /*0158*/ 	.word	0x00000030


	//----- nvinfo : EIATTR_FRAME_SIZE
	.align		4
.L_100:
        /*015c*/ 	.byte	0x04, 0x11
        /*015e*/ 	.short	(.L_102 - .L_101)
	.align		4
.L_101:
        /*0160*/ 	.word	index@(_ZN3cub18CUB_300001_SM_10006detail6reduce28DeviceReduceSingleTileKernelINS2_10policy_hubIdyN4cuda3std3__44plusIdEEE10Policy1000EPdSC_iS9_ddNS7_10__identityEEEvT0_T1_T2_T3_T4_T6_)
        /*0164*/ 	.word	0x00000000


	//----- nvinfo : EIATTR_MIN_STACK_SIZE
	.align		4
.L_102:
        /*0168*/ 	.byte	0x04, 0x12
        /*016a*/ 	.short	(.L_104 - .L_103)
	.align		4
.L_103:
        /*016c*/ 	.word	index@(_ZN3cub18CUB_300001_SM_10006detail6reduce28DeviceReduceSingleTileKernelINS2_10policy_hubIdyN4cuda3std3__44plusIdEEE10Policy1000EPdSC_iS9_ddNS7_10__identityEEEvT0_T1_T2_T3_T4_T6_)
        /*0170*/ 	.word	0x00000000


	//----- nvinfo : EIATTR_MIN_STACK_SIZE
	.align		4
.L_104:
        /*0174*/ 	.byte	0x04, 0x12
        /*0176*/ 	.short	(.L_106 - .L_105)
	.align		4
.L_105:
        /*0178*/ 	.word	index@(_ZN3cub18CUB_300001_SM_10006detail6reduce18DeviceReduceKernelINS2_10policy_hubIdyN4cuda3std3__44plusIdEEE10Policy1000EN6thrust24THRUST_300001_SM_1000_NS6detail15normal_iteratorINSD_10device_ptrIiEEEEyS9_d6squareIdEEEvT0_PT3_T1_NS0_13GridEvenShareISO_EET2_T4_)
        /*017c*/ 	.word	0x00000000


	//----- nvinfo : EIATTR_MIN_STACK_SIZE
	.align		4
.L_106:
        /*0180*/ 	.byte	0x04, 0x12
        /*0182*/ 	.short	(.L_108 - .L_107)
	.align		4
.L_107:
        /*0184*/ 	.word	index@(_ZN3cub18CUB_300001_SM_10006detail6reduce28DeviceReduceSingleTileKernelINS2_10policy_hubIdyN4cuda3std3__44plusIdEEE10Policy1000EN6thrust24THRUST_300001_SM_1000_NS6detail15normal_iteratorINSD_10device_ptrIiEEEEPdyS9_dd6squareIdEEEvT0_T1_T2_T3_T4_T6_)
        /*0188*/ 	.word	0x00000000


	//----- nvinfo : EIATTR_MIN_STACK_SIZE
	.align		4
.L_108:
        /*018c*/ 	.byte	0x04, 0x12
        /*018e*/ 	.short	(.L_110 - .L_109)
	.align		4
.L_109:
        /*0190*/ 	.word	index@(_ZN3cub18CUB_300001_SM_10006detail6reduce28DeviceReduceSingleTileKernelINS2_10policy_hubIdjN4cuda3std3__44plusIdEEE10Policy1000EPdSC_iS9_ddNS7_10__identityEEEvT0_T1_T2_T3_T4_T6_)
        /*0194*/ 	.word	0x00000000


	//----- nvinfo : EIATTR_MIN_STACK_SIZE
	.align		4
.L_110:
        /*0198*/ 	.byte	0x04, 0x12
        /*019a*/ 	.short	(.L_112 - .L_111)
	.align		4
.L_111:
        /*019c*/ 	.word	index@(_ZN3cub18CUB_300001_SM_10006detail6reduce18DeviceReduceKernelINS2_10policy_hubIdjN4cuda3std3__44plusIdEEE10Policy1000EN6thrust24THRUST_300001_SM_1000_NS6detail15normal_iteratorINSD_10device_ptrIiEEEEjS9_d6squareIdEEEvT0_PT3_T1_NS0_13GridEvenShareISO_EET2_T4_)
        /*01a0*/ 	.word	0x00000000


	//----- nvinfo : EIATTR_MIN_STACK_SIZE
	.align		4
.L_112:
        /*01a4*/ 	.byte	0x04, 0x12
        /*01a6*/ 	.short	(.L_114 - .L_113)
	.align		4
.L_113:
        /*01a8*/ 	.word	index@(_ZN3cub18CUB_300001_SM_10006detail6reduce28DeviceReduceSingleTileKernelINS2_10policy_hubIdjN4cuda3std3__44plusIdEEE10Policy1000EN6thrust24THRUST_300001_SM_1000_NS6detail15normal_iteratorINSD_10device_ptrIiEEEEPdjS9_dd6squareIdEEEvT0_T1_T2_T3_T4_T6_)
        /*01ac*/ 	.word	0x00000000


	//----- nvinfo : EIATTR_MIN_STACK_SIZE
	.align		4
.L_114:
        /*01b0*/ 	.byte	0x04, 0x12
        /*01b2*/ 	.short	(.L_116 - .L_115)
	.align		4
.L_115:
        /*01b4*/ 	.word	index@(_ZN3cub18CUB_300001_SM_10006detail8for_each13static_kernelINS2_12policy_hub_t12policy_500_tElN6thrust24THRUST_300001_SM_1000_NS8cuda_cub10__tabulate7functorINS7_6detail15normal_iteratorINS7_10device_ptrIiEEEENS7_6system6detail7generic6detail22compute_sequence_valueIivEElEEEEvT0_T1_)
        /*01b8*/ 	.word	0x00000000


	//----- nvinfo : EIATTR_MIN_STACK_SIZE
	.align		4
.L_116:
        /*01bc*/ 	.byte	0x04, 0x12
        /*01be*/ 	.short	(.L_118 - .L_117)
	.align		4
.L_117:
        /*01c0*/ 	.word	index@(_ZN3cub18CUB_300001_SM_10006detail8for_each13static_kernelINS2_12policy_hub_t12policy_500_tEmN6thrust24THRUST_300001_SM_1000_NS8cuda_cub20__uninitialized_fill7functorINS7_10device_ptrIiEEiEEEEvT0_T1_)
        /*01c4*/ 	.word	0x00000000


	//----- nvinfo : EIATTR_MIN_STACK_SIZE
	.align		4
.L_118:
        /*01c8*/ 	.byte	0x04, 0x12
        /*01ca*/ 	.short	(.L_120 - .L_119)
	.align		4
.L_119:
        /*01cc*/ 	.word	index@(_ZN3cub18CUB_300001_SM_10006detail11EmptyKernelIvEEvv)
        /*01d0*/ 	.word	0x00000000
.L_120:


//--------------------- .nv.compat                --------------------------
	.section	.nv.compat,"",@"SHT_CUDA_COMPAT_INFO"
	.align	4
        /*0000*/ 	.byte	0x02, 0x09, 0x00, 0x00, 0x02, 0x02, 0x01, 0x00, 0x02, 0x05, 0x05, 0x00, 0x03, 0x07, 0x01, 0x01
        /*0010*/ 	.byte	0x02, 0x03, 0x00, 0x00, 0x02, 0x06, 0x01, 0x00, 0x04, 0x0b, 0x08, 0x00, 0x01, 0x00, 0x00, 0x00
        /*0020*/ 	.byte	0x00, 0x00, 0x00, 0x00


//--------------------- .nv.info._ZN3cub18CUB_300001_SM_10006detail6reduce28DeviceReduceSingleTileKernelINS2_10policy_hubIdyN4cuda3std3__44plusIdEEE10Policy1000EPdSC_iS9_ddNS7_10__identityEEEvT0_T1_T2_T3_T4_T6_ --------------------------
	.section	.nv.info._ZN3cub18CUB_300001_SM_10006detail6reduce28DeviceReduceSingleTileKernelINS2_10policy_hubIdyN4cuda3std3__44plusIdEEE10Policy1000EPdSC_iS9_ddNS7_10__identityEEEvT0_T1_T2_T3_T4_T6_,"",@"SHT_CUDA_INFO"
	.sectionflags	@""
	.align	4


	//----- nvinfo : EIATTR_CUDA_API_VERSION
	.align		4
        /*0000*/ 	.byte	0x04, 0x37
        /*0002*/ 	.short	(.L_122 - .L_121)
.L_121:
        /*0004*/ 	.word	0x00000082


	//----- nvinfo : EIATTR_KPARAM_INFO
	.align		4
.L_122:
        /*0008*/ 	.byte	0x04, 0x17
        /*000a*/ 	.short	(.L_124 - .L_123)
.L_123:
        /*000c*/ 	.word	0x00000000
        /*0010*/ 	.short	0x0005
        /*0012*/ 	.short	0x0020
        /*0014*/ 	.byte	0x00, 0xf0, 0x05, 0x00


	//----- nvinfo : EIATTR_KPARAM_INFO
	.align		4
.L_124:
        /*0018*/ 	.byte	0x04, 0x17
        /*001a*/ 	.short	(.L_126 - .L_125)
.L_125:
        /*001c*/ 	.word	0x00000000
        /*0020*/ 	.short	0x0004
        /*0022*/ 	.short	0x0018
        /*0024*/ 	.byte	0x00, 0xf0, 0x21, 0x00


	//----- nvinfo : EIATTR_KPARAM_INFO
	.align		4
.L_126:
        /*0028*/ 	.byte	0x04, 0x17
        /*002a*/ 	.short	(.L_128 - .L_127)
.L_127:
        /*002c*/ 	.word	0x00000000
        /*0030*/ 	.short	0x0003
        /*0032*/ 	.short	0x0014
        /*0034*/ 	.byte	0x00, 0xf0, 0x05, 0x00


	//----- nvinfo : EIATTR_KPARAM_INFO
	.align		4
.L_128:
        /*0038*/ 	.byte	0x04, 0x17
        /*003a*/ 	.short	(.L_130 - .L_129)
.L_129:
        /*003c*/ 	.word	0x00000000
        /*0040*/ 	.short	0x0002
        /*0042*/ 	.short	0x0010
        /*0044*/ 	.byte	0x00, 0xf0, 0x11, 0x00


	//----- nvinfo : EIATTR_KPARAM_INFO
	.align		4
.L_130:
        /*0048*/ 	.byte	0x04, 0x17
        /*004a*/ 	.short	(.L_132 - .L_131)
.L_131:
        /*004c*/ 	.word	0x00000000
        /*0050*/ 	.short	0x0001
        /*0052*/ 	.short	0x0008
        /*0054*/ 	.byte	0x00, 0xf5, 0x21, 0x00


	//----- nvinfo : EIATTR_KPARAM_INFO
	.align		4
.L_132:
        /*0058*/ 	.byte	0x04, 0x17
        /*005a*/ 	.short	(.L_134 - .L_133)
.L_133:
        /*005c*/ 	.word	0x00000000
        /*0060*/ 	.short	0x0000
        /*0062*/ 	.short	0x0000
        /*0064*/ 	.byte	0x00, 0xf5, 0x21, 0x00


	//----- nvinfo : EIATTR_SPARSE_MMA_MASK
	.align		4
.L_134:
        /*0068*/ 	.byte	0x03, 0x50
        /*006a*/ 	.short	0x0000


	//----- nvinfo : EIATTR_MAXREG_COUNT
	.align		4
        /*006c*/ 	.byte	0x03, 0x1b
        /*006e*/ 	.short	0x0080


	//----- nvinfo : EIATTR_NUM_BARRIERS
	.align		4
        /*0070*/ 	.byte	0x02, 0x4c
        /*0072*/ 	.byte	0x01
	.zero		1


	//----- nvinfo : EIATTR_MERCURY_ISA_VERSION
	.align		4
        /*0074*/ 	.byte	0x03, 0x5f
        /*0076*/ 	.short	0x0101


	//----- nvinfo : EIATTR_COOP_GROUP_MASK_REGIDS
	.align		4
        /*0078*/ 	.byte	0x04, 0x29
        /*007a*/ 	.short	(.L_136 - .L_135)


	//   ....[0]....
.L_135:
        /*007c*/ 	.word	0xffffffff


	//   ....[1]....
        /*0080*/ 	.word	0xffffffff


	//   ....[2]....
        /*0084*/ 	.word	0xffffffff


	//   ....[3]....
        /*0088*/ 	.word	0xffffffff


	//   ....[4]....
        /*008c*/ 	.word	0xffffffff


	//   ....[5]....
        /*0090*/ 	.word	0xffffffff


	//   ....[6]....
        /*0094*/ 	.word	0xffffffff


	//   ....[7]....
        /*0098*/ 	.word	0xffffffff


	//   ....[8]....
        /*009c*/ 	.word	0xffffffff


	//   ....[9]....
        /*00a0*/ 	.word	0xffffffff


	//   ....[10]....
        /*00a4*/ 	.word	0xffffffff


	//   ....[11]....
        /*00a8*/ 	.word	0xffffffff


	//   ....[12]....
        /*00ac*/ 	.word	0xffffffff


	//   ....[13]....
        /*00b0*/ 	.word	0xffffffff


	//   ....[14]....
        /*00b4*/ 	.word	0xffffffff


	//   ....[15]....
        /*00b8*/ 	.word	0xffffffff


	//   ....[16]....
        /*00bc*/ 	.word	0xffffffff


	//   ....[17]....
        /*00c0*/ 	.word	0xffffffff


	//   ....[18]....
        /*00c4*/ 	.word	0xffffffff


	//   ....[19]....
        /*00c8*/ 	.word	0xffffffff


	//   ....[20]....
        /*00cc*/ 	.word	0xffffffff


	//   ....[21]....
        /*00d0*/ 	.word	0xffffffff


	//   ....[22]....
        /*00d4*/ 	.word	0xffffffff


	//   ....[23]....
        /*00d8*/ 	.word	0xffffffff


	//   ....[24]....
        /*00dc*/ 	.word	0xffffffff


	//   ....[25]....
        /*00e0*/ 	.word	0xffffffff


	//   ....[26]....
        /*00e4*/ 	.word	0xffffffff


	//   ....[27]....
        /*00e8*/ 	.word	0xffffffff


	//   ....[28]....
        /*00ec*/ 	.word	0xffffffff


	//   ....[29]....
        /*00f0*/ 	.word	0xffffffff


	//----- nvinfo : EIATTR_COOP_GROUP_INSTR_OFFSETS
	.align		4
.L_136:
        /*00f4*/ 	.byte	0x04, 0x28
        /*00f6*/ 	.short	(.L_138 - .L_137)


	//   ....[0]....
.L_137:
        /*00f8*/ 	.word	0x00000960


	//   ....[1]....
        /*00fc*/ 	.word	0x00000970


	//   ....[2]....
        /*0100*/ 	.word	0x000009e0


	//   ....[3]....
        /*0104*/ 	.word	0x00000a10


	//   ....[4]....
        /*0108*/ 	.word	0x00000a70


	//   ....[5]....
        /*010c*/ 	.word	0x00000a80


	//   ....[6]....
        /*0110*/ 	.word	0x00000ae0


	//   ....[7]....
        /*0114*/ 	.word	0x00000af0


	//   ....[8]....
        /*0118*/ 	.word	0x00000b40


	//   ....[9]....
        /*011c*/ 	.word	0x00000b60


	//   ....[10]....
        /*0120*/ 	.word	0x00000e10


	//   ....[11]....
        /*0124*/ 	.word	0x00000e20


	//   ....[12]....
        /*0128*/ 	.word	0x00000eb0


	//   ....[13]....
        /*012c*/ 	.word	0x00000ed0


	//   ....[14]....
        /*0130*/ 	.word	0x00000f20


	//   ....[15]....
        /*0134*/ 	.word	0x00000f40


	//   ....[16]....
        /*0138*/ 	.word	0x00000f90


	//   ....[17]....
        /*013c*/ 	.word	0x00000fb0


	//   ....[18]....
        /*0140*/ 	.word	0x00001000


	//   ....[19]....
        /*0144*/ 	.word	0x00001030


	//   ....[20]....
        /*0148*/ 	.word	0x000020b0


	//   ....[21]....
        /*014c*/ 	.word	0x000020c0


	//   ....[22]....
        /*0150*/ 	.word	0x00002130


	//   ....[23]....
        /*0154*/ 	.word	0x00002140


	//   ....[24]....
        /*0158*/ 	.word	0x000021a0


	//   ....[25]....
        /*015c*/ 	.word	0x000021b0


	//   ....[26]....
        /*0160*/ 	.word	0x00002200


	//   ....[27]....
        /*0164*/ 	.word	0x00002220


	//   ....[28]....
        /*0168*/ 	.word	0x00002280


	//   ....[29]....
        /*016c*/ 	.word	0x000022b0


	//----- nvinfo : EIATTR_VRC_CTA_INIT_COUNT
	.align		4
.L_138:
        /*0170*/ 	.byte	0x02, 0x4a
	.zero		1
	.zero		1


	//----- nvinfo : EIATTR_EXIT_INSTR_OFFSETS
	.align		4
        /*0174*/ 	.byte	0x04, 0x1c
        /*0176*/ 	.short	(.L_140 - .L_139)


	//   ....[0]....
.L_139:
        /*0178*/ 	.word	0x00000080


	//   ....[1]....
        /*017c*/ 	.word	0x000000c0


	//   ....[2]....
        /*0180*/ 	.word	0x00002510


	//   ....[3]....
        /*0184*/ 	.word	0x00002560


	//----- nvinfo : EIATTR_MAX_THREADS
	.align		4
.L_140:
        /*0188*/ 	.byte	0x04, 0x05
        /*018a*/ 	.short	(.L_142 - .L_141)
.L_141:
        /*018c*/ 	.word	0x00000200
        /*0190*/ 	.word	0x00000001
        /*0194*/ 	.word	0x00000001


	//----- nvinfo : EIATTR_CRS_STACK_SIZE
	.align		4
.L_142:
        /*0198*/ 	.byte	0x04, 0x1e
        /*019a*/ 	.short	(.L_144 - .L_143)
.L_143:
        /*019c*/ 	.word	0x00000000


	//----- nvinfo : EIATTR_CBANK_PARAM_SIZE
	.align		4
.L_144:
        /*01a0*/ 	.byte	0x03, 0x19
        /*01a2*/ 	.short	0x0021


	//----- nvinfo : EIATTR_PARAM_CBANK
	.align		4
        /*01a4*/ 	.byte	0x04, 0x0a
        /*01a6*/ 	.short	(.L_146 - .L_145)
	.align		4
.L_145:
        /*01a8*/ 	.word	index@(.nv.constant0._ZN3cub18CUB_300001_SM_10006detail6reduce28DeviceReduceSingleTileKernelINS2_10policy_hubIdyN4cuda3std3__44plusIdEEE10Policy1000EPdSC_iS9_ddNS7_10__identityEEEvT0_T1_T2_T3_T4_T6_)
        /*01ac*/ 	.short	0x0380
        /*01ae*/ 	.short	0x0021


	//----- nvinfo : EIATTR_SW_WAR
	.align		4
.L_146:
        /*01b0*/ 	.byte	0x04, 0x36
        /*01b2*/ 	.short	(.L_148 - .L_147)
.L_147:
        /*01b4*/ 	.word	0x00000008
.L_148:


//--------------------- .nv.info._ZN3cub18CUB_300001_SM_10006detail6reduce18DeviceReduceKernelINS2_10policy_hubIdyN4cuda3std3__44plusIdEEE10Policy1000EN6thrust24THRUST_300001_SM_1000_NS6detail15normal_iteratorINSD_10device_ptrIiEEEEyS9_d6squareIdEEEvT0_PT3_T1_NS0_13GridEvenShareISO_EET2_T4_ --------------------------
	.section	.nv.info._ZN3cub18CUB_300001_SM_10006detail6reduce18DeviceReduceKernelINS2_10policy_hubIdyN4cuda3std3__44plusIdEEE10Policy1000EN6thrust24THRUST_300001_SM_1000_NS6detail15normal_iteratorINSD_10device_ptrIiEEEEyS9_d6squareIdEEEvT0_PT3_T1_NS0_13GridEvenShareISO_EET2_T4_,"",@"SHT_CUDA_INFO"
	.sectionflags	@""
	.align	4


	//----- nvinfo : EIATTR_CUDA_API_VERSION
	.align		4
        /*0000*/ 	.byte	0x04, 0x37
        /*0002*/ 	.short	(.L_150 - .L_149)
.L_149:
        /*0004*/ 	.word	0x00000082


	//----- nvinfo : EIATTR_KPARAM_INFO
	.align		4
.L_150:
        /*0008*/ 	.byte	0x04, 0x17
        /*000a*/ 	.short	(.L_152 - .L_151)
.L_151:
        /*000c*/ 	.word	0x00000000
        /*0010*/ 	.short	0x0005
        /*0012*/ 	.short	0x0064
        /*0014*/ 	.byte	0x00, 0xf0, 0x11, 0x00


	//----- nvinfo : EIATTR_KPARAM_INFO
	.align		4
.L_152:
        /*0018*/ 	.byte	0x04, 0x17
        /*001a*/ 	.short	(.L_154 - .L_153)
.L_153:
        /*001c*/ 	.word	0x00000000
        /*0020*/ 	.short	0x0004
        /*0022*/ 	.short	0x0060
        /*0024*/ 	.byte	0x00, 0xf0, 0x05, 0x00


	//----- nvinfo : EIATTR_KPARAM_INFO
	.align		4
.L_154:
        /*0028*/ 	.byte	0x04, 0x17
        /*002a*/ 	.short	(.L_156 - .L_155)
.L_155:
        /*002c*/ 	.word	0x00000000
        /*0030*/ 	.short	0x0003
        /*0032*/ 	.short	0x0018
        /*0034*/ 	.byte	0x00, 0xf0, 0x21, 0x01


	//----- nvinfo : EIATTR_KPARAM_INFO
	.align		4
.L_156:
        /*0038*/ 	.byte	0x04, 0x17
        /*003a*/ 	.short	(.L_158 - .L_157)
.L_157:
        /*003c*/ 	.word	0x00000000
        /*0040*/ 	.short	0x0002
        /*0042*/ 	.short	0x0010
        /*0044*/ 	.byte	0x00, 0xf0, 0x21, 0x00


	//----- nvinfo : EIATTR_KPARAM_INFO
	.align		4
.L_158:
        /*0048*/ 	.byte	0x04, 0x17
        /*004a*/ 	.short	(.L_160 - .L_159)
.L_159:
        /*004c*/ 	.word	0x00000000
        /*0050*/ 	.short	0x0001
        /*0052*/ 	.short	0x0008
        /*0054*/ 	.byte	0x00, 0xf5, 0x21, 0x00


	//----- nvinfo : EIATTR_KPARAM_INFO
	.align		4
.L_160:
        /*0058*/ 	.byte	0x04, 0x17
        /*005a*/ 	.short	(.L_162 - .L_161)
.L_161:
        /*005c*/ 	.word	0x00000000
        /*0060*/ 	.short	0x0000
        /*0062*/ 	.short	0x0000
        /*0064*/ 	.byte	0x00, 0xf0, 0x21, 0x00


	//----- nvinfo : EIATTR_SPARSE_MMA_MASK
	.align		4
.L_162:
        /*0068*/ 	.byte	0x03, 0x50
        /*006a*/ 	.short	0x0000


	//----- nvinfo : EIATTR_MAXREG_COUNT
	.align		4
        /*006c*/ 	.byte	0x03, 0x1b
        /*006e*/ 	.short	0x0080


	//----- nvinfo : EIATTR_NUM_BARRIERS
	.align		4
        /*0070*/ 	.byte	0x02, 0x4c
        /*0072*/ 	.byte	0x01
	.zero		1


	//----- nvinfo : EIATTR_MERCURY_ISA_VERSION
	.align		4
        /*0074*/ 	.byte	0x03, 0x5f
        /*0076*/ 	.short	0x0101


	//----- nvinfo : EIATTR_COOP_GROUP_MASK_REGIDS
	.align		4
        /*0078*/ 	.byte	0x04, 0x29
        /*007a*/ 	.short	(.L_164 - .L_163)


	//   ....[0]....
.L_163:
        /*007c*/ 	.word	0xffffffff


	//   ....[1]....
        /*0080*/ 	.word	0xffffffff


	//   ....[2]....
        /*0084*/ 	.word	0xffffffff


	//   ....[3]....
        /*0088*/ 	.word	0xffffffff


	//   ....[4]....
        /*008c*/ 	.word	0xffffffff


	//   ....[5]....
        /*0090*/ 	.word	0xffffffff


	//   ....[6]....
        /*0094*/ 	.word	0xffffffff


	//   ....[7]....
        /*0098*/ 	.word	0xffffffff


	//   ....[8]....
        /*009c*/ 	.word	0xffffffff


	//   ....[9]....
        /*00a0*/ 	.word	0xffffffff


	//   ....[10]....
        /*00a4*/ 	.word	0xffffffff


	//   ....[11]....
        /*00a8*/ 	.word	0xffffffff


	//   ....[12]....
        /*00ac*/ 	.word	0xffffffff


	//   ....[13]....
        /*00b0*/ 	.word	0xffffffff


	//   ....[14]....
        /*00b4*/ 	.word	0xffffffff


	//   ....[15]....
        /*00b8*/ 	.word	0xffffffff


	//   ....[16]....
        /*00bc*/ 	.word	0xffffffff


	//   ....[17]....
        /*00c0*/ 	.word	0xffffffff


	//   ....[18]....
        /*00c4*/ 	.word	0xffffffff


	//   ....[19]....
        /*00c8*/ 	.word	0xffffffff


	//   ....[20]....
        /*00cc*/ 	.word	0xffffffff


	//   ....[21]....
        /*00d0*/ 	.word	0xffffffff


	//   ....[22]....
        /*00d4*/ 	.word	0xffffffff


	//   ....[23]....
        /*00d8*/ 	.word	0xffffffff


	//   ....[24]....
        /*00dc*/ 	.word	0xffffffff


	//   ....[25]....
        /*00e0*/ 	.word	0xffffffff


	//   ....[26]....
        /*00e4*/ 	.word	0xffffffff


	//   ....[27]....
        /*00e8*/ 	.word	0xffffffff


	//   ....[28]....
        /*00ec*/ 	.word	0xffffffff


	//   ....[29]....
        /*00f0*/ 	.word	0xffffffff


	//----- nvinfo : EIATTR_COOP_GROUP_INSTR_OFFSETS
	.align		4
.L_164:
        /*00f4*/ 	.byte	0x04, 0x28
        /*00f6*/ 	.short	(.L_166 - .L_165)


	//   ....[0]....
.L_165:
        /*00f8*/ 	.word	0x000019f0


	//   ....[1]....
        /*00fc*/ 	.word	0x00001a00


	//   ....[2]....
        /*0100*/ 	.word	0x00001a70


	//   ....[3]....
        /*0104*/ 	.word	0x00001a80


	//   ....[4]....
        /*0108*/ 	.word	0x00001ae0


	//   ....[5]....
        /*010c*/ 	.word	0x00001af0


	//   ....[6]....
        /*0110*/ 	.word	0x00001b40


	//   ....[7]....
        /*0114*/ 	.word	0x00001b70


	//   ....[8]....
        /*0118*/ 	.word	0x00001bc0


	//   ....[9]....
        /*011c*/ 	.word	0x00001bf0


	//   ....[10]....
        /*0120*/ 	.word	0x00001ea0


	//   ....[11]....
        /*0124*/ 	.word	0x00001eb0


	//   ....[12]....
        /*0128*/ 	.word	0x00001f50


	//   ....[13]....
        /*012c*/ 	.word	0x00001f60


	//   ....[14]....
        /*0130*/ 	.word	0x00001fb0


	//   ....[15]....
        /*0134*/ 	.word	0x00001fd0


	//   ....[16]....
        /*0138*/ 	.word	0x00002030


	//   ....[17]....
        /*013c*/ 	.word	0x00002050


	//   ....[18]....
        /*0140*/ 	.word	0x000020b0


	//   ....[19]....
        /*0144*/ 	.word	0x000020e0


	//   ....[20]....
        /*0148*/ 	.word	0x00006d90


	//   ....[21]....
        /*014c*/ 	.word	0x00006da0


	//   ....[22]....
        /*0150*/ 	.word	0x00006e10


	//   ....[23]....
        /*0154*/ 	.word	0x00006e20


	//   ....[24]....
        /*0158*/ 	.word	0x00006e80


	//   ....[25]....
        /*015c*/ 	.word	0x00006e90


	//   ....[26]....
        /*0160*/ 	.word	0x00006ee0


	//   ....[27]....
        /*0164*/ 	.word	0x00006f10


	//   ....[28]....
        /*0168*/ 	.word	0x00006f90


	//   ....[29]....
        /*016c*/ 	.word	0x00006fa0


	//----- nvinfo : EIATTR_VRC_CTA_INIT_COUNT
	.align		4
.L_166:
        /*0170*/ 	.byte	0x02, 0x4a
	.zero		1
	.zero		1


	//----- nvinfo : EIATTR_EXIT_INSTR_OFFSETS
	.align		4
        /*0174*/ 	.byte	0x04, 0x1c
        /*0176*/ 	.short	(.L_168 - .L_167)


	//   ....[0]....
.L_167:
        /*0178*/ 	.word	0x000071f0


	//   ....[1]....
        /*017c*/ 	.word	0x00007240


	//----- nvinfo : EIATTR_MAX_THREADS
	.align		4
.L_168:
        /*0180*/ 	.byte	0x04, 0x05
        /*0182*/ 	.short	(.L_170 - .L_169)
.L_169:
        /*0184*/ 	.word	0x00000200
        /*0188*/ 	.word	0x00000001
        /*018c*/ 	.word	0x00000001


	//----- nvinfo : EIATTR_CRS_STACK_SIZE
	.align		4
.L_170:
        /*0190*/ 	.byte	0x04, 0x1e
        /*0192*/ 	.short	(.L_172 - .L_171)
.L_171:
        /*0194*/ 	.word	0x00000000


	//----- nvinfo : EIATTR_CBANK_PARAM_SIZE
	.align		4
.L_172:
        /*0198*/ 	.byte	0x03, 0x19
        /*019a*/ 	.short	0x0068


	//----- nvinfo : EIATTR_PARAM_CBANK
	.align		4
        /*019c*/ 	.byte	0x04, 0x0a
        /*019e*/ 	.short	(.L_174 - .L_173)
	.align		4
.L_173:
        /*01a0*/ 	.word	index@(.nv.constant0._ZN3cub18CUB_300001_SM_10006detail6reduce18DeviceReduceKernelINS2_10policy_hubIdyN4cuda3std3__44plusIdEEE10Policy1000EN6thrust24THRUST_300001_SM_1000_NS6detail15normal_iteratorINSD_10device_ptrIiEEEEyS9_d6squareIdEEEvT0_PT3_T1_NS0_13GridEvenShareISO_EET2_T4_)
        /*01a4*/ 	.short	0x0380
        /*01a6*/ 	.short	0x0068


	//----- nvinfo : EIATTR_SW_WAR
	.align		4
.L_174:
        /*01a8*/ 	.byte	0x04, 0x36
        /*01aa*/ 	.short	(.L_176 - .L_175)
.L_175:
        /*01ac*/ 	.word	0x00000008
.L_176:


//--------------------- .nv.info._ZN3cub18CUB_300001_SM_10006detail6reduce28DeviceReduceSingleTileKernelINS2_10policy_hubIdyN4cuda3std3__44plusIdEEE10Policy1000EN6thrust24THRUST_300001_SM_1000_NS6detail15normal_iteratorINSD_10device_ptrIiEEEEPdyS9_dd6squareIdEEEvT0_T1_T2_T3_T4_T6_ --------------------------
	.section	.nv.info._ZN3cub18CUB_300001_SM_10006detail6reduce28DeviceReduceSingleTileKernelINS2_10policy_hubIdyN4cuda3std3__44plusIdEEE10Policy1000EN6thrust24THRUST_300001_SM_1000_NS6detail15normal_iteratorINSD_10device_ptrIiEEEEPdyS9_dd6squareIdEEEvT0_T1_T2_T3_T4_T6_,"",@"SHT_CUDA_INFO"
	.sectionflags	@""
	.align	4


	//----- nvinfo : EIATTR_CUDA_API_VERSION
	.align		4
        /*0000*/ 	.byte	0x04, 0x37
        /*0002*/ 	.short	(.L_178 - .L_177)
.L_177:
        /*0004*/ 	.word	0x00000082


	//----- nvinfo : EIATTR_KPARAM_INFO
	.align		4
.L_178:
        /*0008*/ 	.byte	0x04, 0x17
        /*000a*/ 	.short	(.L_180 - .L_179)
.L_179:
        /*000c*/ 	.word	0x00000000
        /*0010*/ 	.short	0x0005
        /*0012*/ 	.short	0x0028
        /*0014*/ 	.byte	0x00, 0xf0, 0x11, 0x00


	//----- nvinfo : EIATTR_KPARAM_INFO
	.align		4
.L_180:
        /*0018*/ 	.byte	0x04, 0x17
        /*001a*/ 	.short	(.L_182 - .L_181)
.L_181:
        /*001c*/ 	.word	0x00000000
        /*0020*/ 	.short	0x0004
        /*0022*/ 	.short	0x0020
        /*0024*/ 	.byte	0x00, 0xf0, 0x21, 0x00


	//----- nvinfo : EIATTR_KPARAM_INFO
	.align		4
.L_182:
        /*0028*/ 	.byte	0x04, 0x17
        /*002a*/ 	.short	(.L_184 - .L_183)
.L_183:
        /*002c*/ 	.word	0x00000000
        /*0030*/ 	.short	0x0003
        /*0032*/ 	.short	0x0018
        /*0034*/ 	.byte	0x00, 0xf0, 0x05, 0x00


	//----- nvinfo : EIATTR_KPARAM_INFO
	.align		4
.L_184:
        /*0038*/ 	.byte	0x04, 0x17
        /*003a*/ 	.short	(.L_186 - .L_185)
.L_185:
        /*003c*/ 	.word	0x00000000
        /*0040*/ 	.short	0x0002
        /*0042*/ 	.short	0x0010
        /*0044*/ 	.byte	0x00, 0xf0, 0x21, 0x00


	//----- nvinfo : EIATTR_KPARAM_INFO
	.align		4
.L_186:
        /*0048*/ 	.byte	0x04, 0x17
        /*004a*/ 	.short	(.L_188 - .L_187)
.L_187:
        /*004c*/ 	.word	0x00000000
        /*0050*/ 	.short	0x0001
        /*0052*/ 	.short	0x0008
        /*0054*/ 	.byte	0x00, 0xf5, 0x21, 0x00


	//----- nvinfo : EIATTR_KPARAM_INFO
	.align		4
.L_188:
        /*0058*/ 	.byte	0x04, 0x17
        /*005a*/ 	.short	(.L_190 - .L_189)
.L_189:
        /*005c*/ 	.word	0x00000000
        /*0060*/ 	.short	0x0000
        /*0062*/ 	.short	0x0000
        /*0064*/ 	.byte	0x00, 0xf0, 0x21, 0x00


	//----- nvinfo : EIATTR_SPARSE_MMA_MASK
	.align		4
.L_190:
        /*0068*/ 	.byte	0x03, 0x50
        /*006a*/ 	.short	0x0000


	//----- nvinfo : EIATTR_MAXREG_COUNT
	.align		4
        /*006c*/ 	.byte	0x03, 0x1b
        /*006e*/ 	.short	0x0080


	//----- nvinfo : EIATTR_NUM_BARRIERS
	.align		4
        /*0070*/ 	.byte	0x02, 0x4c
        /*0072*/ 	.byte	0x01
	.zero		1


	//----- nvinfo : EIATTR_MERCURY_ISA_VERSION
	.align		4
        /*0074*/ 	.byte	0x03, 0x5f
        /*0076*/ 	.short	0x0101


	//----- nvinfo : EIATTR_COOP_GROUP_MASK_REGIDS
	.align		4
        /*0078*/ 	.byte	0x04, 0x29
        /*007a*/ 	.short	(.L_192 - .L_191)


	//   ....[0]....
.L_191:
        /*007c*/ 	.word	0xffffffff


	//   ....[1]....
        /*0080*/ 	.word	0xffffffff


	//   ....[2]....
        /*0084*/ 	.word	0xffffffff


	//   ....[3]....
        /*0088*/ 	.word	0xffffffff


	//   ....[4]....
        /*008c*/ 	.word	0xffffffff


	//   ....[5]....
        /*0090*/ 	.word	0xffffffff


	//   ....[6]....
        /*0094*/ 	.word	0xffffffff


	//   ....[7]....
        /*0098*/ 	.word	0xffffffff


	//   ....[8]....
        /*009c*/ 	.word	0xffffffff


	//   ....[9]....
        /*00a0*/ 	.word	0xffffffff


	//   ....[10]....
        /*00a4*/ 	.word	0xffffffff


	//   ....[11]....
        /*00a8*/ 	.word	0xffffffff


	//   ....[12]....
        /*00ac*/ 	.word	0xffffffff


	//   ....[13]....
        /*00b0*/ 	.word	0xffffffff


	//   ....[14]....
        /*00b4*/ 	.word	0xffffffff


	//   ....[15]....
        /*00b8*/ 	.word	0xffffffff


	//   ....[16]....
        /*00bc*/ 	.word	0xffffffff


	//   ....[17]....
        /*00c0*/ 	.word	0xffffffff


	//   ....[18]....
        /*00c4*/ 	.word	0xffffffff


	//   ....[19]....
        /*00c8*/ 	.word	0xffffffff


	//   ....[20]....
        /*00cc*/ 	.word	0xffffffff


	//   ....[21]....
        /*00d0*/ 	.word	0xffffffff


	//   ....[22]....
        /*00d4*/ 	.word	0xffffffff


	//   ....[23]....
        /*00d8*/ 	.word	0xffffffff


	//   ....[24]....
        /*00dc*/ 	.word	0xffffffff


	//   ....[25]....
        /*00e0*/ 	.word	0xffffffff


	//   ....[26]....
        /*00e4*/ 	.word	0xffffffff


	//   ....[27]....
        /*00e8*/ 	.word	0xffffffff


	//   ....[28]....
        /*00ec*/ 	.word	0xffffffff


	//   ....[29]....
        /*00f0*/ 	.word	0xffffffff


	//----- nvinfo : EIATTR_COOP_GROUP_INSTR_OFFSETS
	.align		4
.L_192:
        /*00f4*/ 	.byte	0x04, 0x28
        /*00f6*/ 	.short	(.L_194 - .L_193)


	//   ....[0]....
.L_193:
        /*00f8*/ 	.word	0x00001920


	//   ....[1]....
        /*00fc*/ 	.word	0x00001930


	//   ....[2]....
        /*0100*/ 	.word	0x000019a0


	//   ....[3]....
        /*0104*/ 	.word	0x000019b0


	//   ....[4]....
        /*0108*/ 	.word	0x00001a10


	//   ....[5]....
        /*010c*/ 	.word	0x00001a20


	//   ....[6]....
        /*0110*/ 	.word	0x00001a70


	//   ....[7]....
        /*0114*/ 	.word	0x00001aa0


	//   ....[8]....
        /*0118*/ 	.word	0x00001b20


	//   ....[9]....
        /*011c*/ 	.word	0x00001b30


	//   ....[10]....
        /*0120*/ 	.word	0x00001dd0


	//   ....[11]....
        /*0124*/ 	.word	0x00001de0


	//   ....[12]....
        /*0128*/ 	.word	0x00001e70


	//   ....[13]....
        /*012c*/ 	.word	0x00001e80


	//   ....[14]....
        /*0130*/ 	.word	0x00001ee0


	//   ....[15]....
        /*0134*/ 	.word	0x00001f00


	//   ....[16]....
        /*0138*/ 	.word	0x00001f60


	//   ....[17]....
        /*013c*/ 	.word	0x00001f80


	//   ....[18]....
        /*0140*/ 	.word	0x00001fe0


	//   ....[19]....
        /*0144*/ 	.word	0x00002010


	//   ....[20]....
        /*0148*/ 	.word	0x000067e0


	//   ....[21]....
        /*014c*/ 	.word	0x000067f0


	//   ....[22]....
        /*0150*/ 	.word	0x00006860


	//   ....[23]....
        /*0154*/ 	.word	0x00006880


	//   ....[24]....
        /*0158*/ 	.word	0x000068f0


	//   ....[25]....
        /*015c*/ 	.word	0x00006900


	//   ....[26]....
        /*0160*/ 	.word	0x00006950


	//   ....[27]....
        /*0164*/ 	.word	0x00006970


	//   ....[28]....
        /*0168*/ 	.word	0x000069e0


	//   ....[29]....
        /*016c*/ 	.word	0x000069f0


	//----- nvinfo : EIATTR_VRC_CTA_INIT_COUNT
	.align		4
.L_194:
        /*0170*/ 	.byte	0x02, 0x4a
	.zero		1
	.zero		1


	//----- nvinfo : EIATTR_EXIT_INSTR_OFFSETS
	.align		4
        /*0174*/ 	.byte	0x04, 0x1c
        /*0176*/ 	.short	(.L_196 - .L_195)


	//   ....[0]....
.L_195:
        /*0178*/ 	.word	0x00000080


	//   ....[1]....
        /*017c*/ 	.word	0x000000c0


	//   ....[2]....
        /*0180*/ 	.word	0x00006c40


	//   ....[3]....
        /*0184*/ 	.word	0x00006c90


	//----- nvinfo : EIATTR_MAX_THREADS
	.align		4
.L_196:
        /*0188*/ 	.byte	0x04, 0x05
        /*018a*/ 	.short	(.L_198 - .L_197)
.L_197:
        /*018c*/ 	.word	0x00000200
        /*0190*/ 	.word	0x00000001
        /*0194*/ 	.word	0x00000001


	//----- nvinfo : EIATTR_CRS_STACK_SIZE
	.align		4
.L_198:
        /*0198*/ 	.byte	0x04, 0x1e
        /*019a*/ 	.short	(.L_200 - .L_199)
.L_199:
        /*019c*/ 	.word	0x00000000


	//----- nvinfo : EIATTR_CBANK_PARAM_SIZE
	.align		4
.L_200:
        /*01a0*/ 	.byte	0x03, 0x19
        /*01a2*/ 	.short	0x002c


	//----- nvinfo : EIATTR_PARAM_CBANK
	.align		4
        /*01a4*/ 	.byte	0x04, 0x0a
        /*01a6*/ 	.short	(.L_202 - .L_201)
	.align		4
.L_201:
        /*01a8*/ 	.word	index@(.nv.constant0._ZN3cub18CUB_300001_SM_10006detail6reduce28DeviceReduceSingleTileKernelINS2_10policy_hubIdyN4cuda3std3__44plusIdEEE10Policy1000EN6thrust24THRUST_300001_SM_1000_NS6detail15normal_iteratorINSD_10device_ptrIiEEEEPdyS9_dd6squareIdEEEvT0_T1_T2_T3_T4_T6_)
        /*01ac*/ 	.short	0x0380
        /*01ae*/ 	.short	0x002c


	//----- nvinfo : EIATTR_SW_WAR
	.align		4
.L_202:
        /*01b0*/ 	.byte	0x04, 0x36
        /*01b2*/ 	.short	(.L_204 - .L_203)
.L_203:
        /*01b4*/ 	.word	0x00000008
.L_204:


//--------------------- .nv.info._ZN3cub18CUB_300001_SM_10006detail6reduce28DeviceReduceSingleTileKernelINS2_10policy_hubIdjN4cuda3std3__44plusIdEEE10Policy1000EPdSC_iS9_ddNS7_10__identityEEEvT0_T1_T2_T3_T4_T6_ --------------------------
	.section	.nv.info._ZN3cub18CUB_300001_SM_10006detail6reduce28DeviceReduceSingleTileKernelINS2_10policy_hubIdjN4cuda3std3__44plusIdEEE10Policy1000EPdSC_iS9_ddNS7_10__identityEEEvT0_T1_T2_T3_T4_T6_,"",@"SHT_CUDA_INFO"
	.sectionflags	@""
	.align	4


	//----- nvinfo : EIATTR_CUDA_API_VERSION
	.align		4
        /*0000*/ 	.byte	0x04, 0x37
        /*0002*/ 	.short	(.L_206 - .L_205)
.L_205:
        /*0004*/ 	.word	0x00000082


	//----- nvinfo : EIATTR_KPARAM_INFO
	.align		4
.L_206:
        /*0008*/ 	.byte	0x04, 0x17
        /*000a*/ 	.short	(.L_208 - .L_207)
.L_207:
        /*000c*/ 	.word	0x00000000
        /*0010*/ 	.short	0x0005
        /*0012*/ 	.short	0x0020
        /*0014*/ 	.byte	0x00, 0xf0, 0x05, 0x00


	//----- nvinfo : EIATTR_KPARAM_INFO
	.align		4
.L_208:
        /*0018*/ 	.byte	0x04, 0x17
        /*001a*/ 	.short	(.L_210 - .L_209)
.L_209:
        /*001c*/ 	.word	0x00000000
        /*0020*/ 	.short	0x0004
        /*0022*/ 	.short	0x0018
        /*0024*/ 	.byte	0x00, 0xf0, 0x21, 0x00


	//----- nvinfo : EIATTR_KPARAM_INFO
	.align		4
.L_210:
        /*0028*/ 	.byte	0x04, 0x17
        /*002a*/ 	.short	(.L_212 - .L_211)
.L_211:
        /*002c*/ 	.word	0x00000000
        /*0030*/ 	.short	0x0003
        /*0032*/ 	.short	0x0014
        /*0034*/ 	.byte	0x00, 0xf0, 0x05, 0x00


	//----- nvinfo : EIATTR_KPARAM_INFO
	.align		4
.L_212:
        /*0038*/ 	.byte	0x04, 0x17
        /*003a*/ 	.short	(.L_214 - .L_213)
.L_213:
        /*003c*/ 	.word	0x00000000
        /*0040*/ 	.short	0x0002
        /*0042*/ 	.short	0x0010
        /*0044*/ 	.byte	0x00, 0xf0, 0x11, 0x00


	//----- nvinfo : EIATTR_KPARAM_INFO
	.align		4
.L_214:
        /*0048*/ 	.byte	0x04, 0x17
        /*004a*/ 	.short	(.L_216 - .L_215)
.L_215:
        /*004c*/ 	.word	0x00000000
        /*0050*/ 	.short	0x0001
        /*0052*/ 	.short	0x0008
        /*0054*/ 	.byte	0x00, 0xf5, 0x21, 0x00


	//----- nvinfo : EIATTR_KPARAM_INFO
	.align		4
.L_216:
        /*0058*/ 	.byte	0x04, 0x17
        /*005a*/ 	.short	(.L_218 - .L_217)
.L_217:
        /*005c*/ 	.word	0x00000000
        /*0060*/ 	.short	0x0000
        /*0062*/ 	.short	0x0000
        /*0064*/ 	.byte	0x00, 0xf5, 0x21, 0x00


	//----- nvinfo : EIATTR_SPARSE_MMA_MASK
	.align		4
.L_218:
        /*0068*/ 	.byte	0x03, 0x50
        /*006a*/ 	.short	0x0000


	//----- nvinfo : EIATTR_MAXREG_COUNT
	.align		4
        /*006c*/ 	.byte	0x03, 0x1b
        /*006e*/ 	.short	0x0060


	//----- nvinfo : EIATTR_NUM_BARRIERS
	.align		4
        /*0070*/ 	.byte	0x02, 0x4c
        /*0072*/ 	.byte	0x01
	.zero		1


	//----- nvinfo : EIATTR_MERCURY_ISA_VERSION
	.align		4
        /*0074*/ 	.byte	0x03, 0x5f
        /*0076*/ 	.short	0x0101


	//----- nvinfo : EIATTR_COOP_GROUP_MASK_REGIDS
	.align		4
        /*0078*/ 	.byte	0x04, 0x29
        /*007a*/ 	.short	(.L_220 - .L_219)


	//   ....[0]....
.L_219:
        /*007c*/ 	.word	0xffffffff


	//   ....[1]....
        /*0080*/ 	.word	0xffffffff


	//   ....[2]....
        /*0084*/ 	.word	0xffffffff


	//   ....[3]....
        /*0088*/ 	.word	0xffffffff


	//   ....[4]....
        /*008c*/ 	.word	0xffffffff


	//   ....[5]....
        /*0090*/ 	.word	0xffffffff


	//   ....[6]....
        /*0094*/ 	.word	0xffffffff


	//   ....[7]....
        /*0098*/ 	.word	0xffffffff


	//   ....[8]....
        /*009c*/ 	.word	0xffffffff


	//   ....[9]....
        /*00a0*/ 	.word	0xffffffff


	//   ....[10]....
        /*00a4*/ 	.word	0xffffffff


	//   ....[11]....
        /*00a8*/ 	.word	0xffffffff


	//   ....[12]....
        /*00ac*/ 	.word	0xffffffff


	//   ....[13]....
        /*00b0*/ 	.word	0xffffffff


	//   ....[14]....
        /*00b4*/ 	.word	0xffffffff


	//   ....[15]....
        /*00b8*/ 	.word	0xffffffff


	//   ....[16]....
        /*00bc*/ 	.word	0xffffffff


	//   ....[17]....
        /*00c0*/ 	.word	0xffffffff


	//   ....[18]....
        /*00c4*/ 	.word	0xffffffff


	//   ....[19]....
        /*00c8*/ 	.word	0xffffffff


	//   ....[20]....
        /*00cc*/ 	.word	0xffffffff


	//   ....[21]....
        /*00d0*/ 	.word	0xffffffff


	//   ....[22]....
        /*00d4*/ 	.word	0xffffffff


	//   ....[23]....
        /*00d8*/ 	.word	0xffffffff


	//   ....[24]....
        /*00dc*/ 	.word	0xffffffff


	//   ....[25]....
        /*00e0*/ 	.word	0xffffffff


	//   ....[26]....
        /*00e4*/ 	.word	0xffffffff


	//   ....[27]....
        /*00e8*/ 	.word	0xffffffff


	//   ....[28]....
        /*00ec*/ 	.word	0xffffffff


	//   ....[29]....
        /*00f0*/ 	.word	0xffffffff


	//----- nvinfo : EIATTR_COOP_GROUP_INSTR_OFFSETS
	.align		4
.L_220:
        /*00f4*/ 	.byte	0x04, 0x28
        /*00f6*/ 	.short	(.L_222 - .L_221)


	//   ....[0]....
.L_221:
        /*00f8*/ 	.word	0x00000980


	//   ....[1]....
        /*00fc*/ 	.word	0x00000990


	//   ....[2]....
        /*0100*/ 	.word	0x00000a00


	//   ....[3]....
        /*0104*/ 	.word	0x00000a30


	//   ....[4]....
        /*0108*/ 	.word	0x00000aa0


	//   ....[5]....
        /*010c*/ 	.word	0x00000ab0


	//   ....[6]....
        /*0110*/ 	.word	0x00000b00


	//   ....[7]....
        /*0114*/ 	.word	0x00000b10


	//   ....[8]....
        /*0118*/ 	.word	0x00000b60


	//   ....[9]....
        /*011c*/ 	.word	0x00000b80


	//   ....[10]....
        /*0120*/ 	.word	0x00000e90


	//   ....[11]....
        /*0124*/ 	.word	0x00000ea0


	//   ....[12]....
        /*0128*/ 	.word	0x00000f30


	//   ....[13]....
        /*012c*/ 	.word	0x00000f50


	//   ....[14]....
        /*0130*/ 	.word	0x00000fa0


	//   ....[15]....
        /*0134*/ 	.word	0x00000fc0


	//   ....[16]....
        /*0138*/ 	.word	0x00001010


	//   ....[17]....
        /*013c*/ 	.word	0x00001040


	//   ....[18]....
        /*0140*/ 	.word	0x000010a0


	//   ....[19]....
        /*0144*/ 	.word	0x000010d0


	//   ....[20]....
        /*0148*/ 	.word	0x000022b0


	//   ....[21]....
        /*014c*/ 	.word	0x000022c0


	//   ....[22]....
        /*0150*/ 	.word	0x00002330


	//   ....[23]....
        /*0154*/ 	.word	0x00002340


	//   ....[24]....
        /*0158*/ 	.word	0x000023a0


	//   ....[25]....
        /*015c*/ 	.word	0x000023d0


	//   ....[26]....
        /*0160*/ 	.word	0x00002450


	//   ....[27]....
        /*0164*/ 	.word	0x00002460


	//   ....[28]....
        /*0168*/ 	.word	0x000024b0


	//   ....[29]....
        /*016c*/ 	.word	0x000024c0


	//----- nvinfo : EIATTR_VRC_CTA_INIT_COUNT
	.align		4
.L_222:
        /*0170*/ 	.byte	0x02, 0x4a
	.zero		1
	.zero		1


	//----- nvinfo : EIATTR_EXIT_INSTR_OFFSETS
	.align		4
        /*0174*/ 	.byte	0x04, 0x1c
        /*0176*/ 	.short	(.L_224 - .L_223)


	//   ....[0]....
.L_223:
        /*0178*/ 	.word	0x00000080


	//   ....[1]....
        /*017c*/ 	.word	0x000000c0


	//   ....[2]....
        /*0180*/ 	.word	0x00002750


	//   ....[3]....
        /*0184*/ 	.word	0x000027a0


	//----- nvinfo : EIATTR_MAX_THREADS
	.align		4
.L_224:
        /*0188*/ 	.byte	0x04, 0x05
        /*018a*/ 	.short	(.L_226 - .L_225)
.L_225:
        /*018c*/ 	.word	0x00000280
        /*0190*/ 	.word	0x00000001
        /*0194*/ 	.word	0x00000001


	//----- nvinfo : EIATTR_CRS_STACK_SIZE
	.align		4
.L_226:
        /*0198*/ 	.byte	0x04, 0x1e
        /*019a*/ 	.short	(.L_228 - .L_227)
.L_227:
        /*019c*/ 	.word	0x00000000


	//----- nvinfo : EIATTR_CBANK_PARAM_SIZE
	.align		4
.L_228:
        /*01a0*/ 	.byte	0x03, 0x19
        /*01a2*/ 	.short	0x0021


	//----- nvinfo : EIATTR_PARAM_CBANK
	.align		4
        /*01a4*/ 	.byte	0x04, 0x0a
        /*01a6*/ 	.short	(.L_230 - .L_229)
	.align		4
.L_229:
        /*01a8*/ 	.word	index@(.nv.constant0._ZN3cub18CUB_300001_SM_10006detail6reduce28DeviceReduceSingleTileKernelINS2_10policy_hubIdjN4cuda3std3__44plusIdEEE10Policy1000EPdSC_iS9_ddNS7_10__identityEEEvT0_T1_T2_T3_T4_T6_)
        /*01ac*/ 	.short	0x0380
        /*01ae*/ 	.short	0x0021


	//----- nvinfo : EIATTR_SW_WAR
	.align		4
.L_230:
        /*01b0*/ 	.byte	0x04, 0x36
        /*01b2*/ 	.short	(.L_232 - .L_231)
.L_231:
        /*01b4*/ 	.word	0x00000008
.L_232:


//--------------------- .nv.info._ZN3cub18CUB_300001_SM_10006detail6reduce18DeviceReduceKernelINS2_10policy_hubIdjN4cuda3std3__44plusIdEEE10Policy1000EN6thrust24THRUST_300001_SM_1000_NS6detail15normal_iteratorINSD_10device_ptrIiEEEEjS9_d6squareIdEEEvT0_PT3_T1_NS0_13GridEvenShareISO_EET2_T4_ --------------------------
	.section	.nv.info._ZN3cub18CUB_300001_SM_10006detail6reduce18DeviceReduceKernelINS2_10policy_hubIdjN4cuda3std3__44plusIdEEE10Policy1000EN6thrust24THRUST_300001_SM_1000_NS6detail15normal_iteratorINSD_10device_ptrIiEEEEjS9_d6squareIdEEEvT0_PT3_T1_NS0_13GridEvenShareISO_EET2_T4_,"",@"SHT_CUDA_INFO"
	.sectionflags	@""
	.align	4


	//----- nvinfo : EIATTR_CUDA_API_VERSION
	.align		4
        /*0000*/ 	.byte	0x04, 0x37
        /*0002*/ 	.short	(.L_234 - .L_233)
.L_233:
        /*0004*/ 	.word	0x00000082


	//----- nvinfo : EIATTR_KPARAM_INFO
	.align		4
.L_234:
        /*0008*/ 	.byte	0x04, 0x17
        /*000a*/ 	.short	(.L_236 - .L_235)
.L_235:
        /*000c*/ 	.word	0x00000000
        /*0010*/ 	.short	0x0005
        /*0012*/ 	.short	0x0040
        /*0014*/ 	.byte	0x00, 0xf0, 0x11, 0x00


	//----- nvinfo : EIATTR_KPARAM_INFO
	.align		4
.L_236:
        /*0018*/ 	.byte	0x04, 0x17
        /*001a*/ 	.short	(.L_238 - .L_237)
.L_237:
        /*001c*/ 	.word	0x00000000
        /*0020*/ 	.short	0x0004
        /*0022*/ 	.short	0x003c
        /*0024*/ 	.byte	0x00, 0xf0, 0x05, 0x00


	//----- nvinfo : EIATTR_KPARAM_INFO
	.align		4
.L_238:
        /*0028*/ 	.byte	0x04, 0x17
        /*002a*/ 	.short	(.L_240 - .L_239)
.L_239:
        /*002c*/ 	.word	0x00000000
        /*0030*/ 	.short	0x0003
        /*0032*/ 	.short	0x0014
        /*0034*/ 	.byte	0x00, 0xf0, 0xa1, 0x00


	//----- nvinfo : EIATTR_KPARAM_INFO
	.align		4
.L_240:
        /*0038*/ 	.byte	0x04, 0x17
        /*003a*/ 	.short	(.L_242 - .L_241)
.L_241:
        /*003c*/ 	.word	0x00000000
        /*0040*/ 	.short	0x0002
        /*0042*/ 	.short	0x0010
        /*0044*/ 	.byte	0x00, 0xf0, 0x11, 0x00


	//----- nvinfo : EIATTR_KPARAM_INFO
	.align		4
.L_242:
        /*0048*/ 	.byte	0x04, 0x17
        /*004a*/ 	.short	(.L_244 - .L_243)
.L_243:
        /*004c*/ 	.word	0x00000000
        /*0050*/ 	.short	0x0001
        /*0052*/ 	.short	0x0008
        /*0054*/ 	.byte	0x00, 0xf5, 0x21, 0x00


	//----- nvinfo : EIATTR_KPARAM_INFO
	.align		4
.L_244:
        /*0058*/ 	.byte	0x04, 0x17
        /*005a*/ 	.short	(.L_246 - .L_245)
.L_245:
        /*005c*/ 	.word	0x00000000
        /*0060*/ 	.short	0x0000
        /*0062*/ 	.short	0x0000
        /*0064*/ 	.byte	0x00, 0xf0, 0x21, 0x00


	//----- nvinfo : EIATTR_SPARSE_MMA_MASK
	.align		4
.L_246:
        /*0068*/ 	.byte	0x03, 0x50
        /*006a*/ 	.short	0x0000


	//----- nvinfo : EIATTR_MAXREG_COUNT
	.align		4
        /*006c*/ 	.byte	0x03, 0x1b
        /*006e*/ 	.short	0x0060


	//----- nvinfo : EIATTR_NUM_BARRIERS
	.align		4
        /*0070*/ 	.byte	0x02, 0x4c
        /*0072*/ 	.byte	0x01
	.zero		1


	//----- nvinfo : EIATTR_MERCURY_ISA_VERSION
	.align		4
        /*0074*/ 	.byte	0x03, 0x5f
        /*0076*/ 	.short	0x0101


	//----- nvinfo : EIATTR_COOP_GROUP_MASK_REGIDS
	.align		4
        /*0078*/ 	.byte	0x04, 0x29
        /*007a*/ 	.short	(.L_248 - .L_247)


	//   ....[0]....
.L_247:
        /*007c*/ 	.word	0xffffffff


	//   ....[1]....
        /*0080*/ 	.word	0xffffffff


	//   ....[2]....
        /*0084*/ 	.word	0xffffffff


	//   ....[3]....
        /*0088*/ 	.word	0xffffffff


	//   ....[4]....
        /*008c*/ 	.word	0xffffffff


	//   ....[5]....
        /*0090*/ 	.word	0xffffffff


	//   ....[6]....
        /*0094*/ 	.word	0xffffffff


	//   ....[7]....
        /*0098*/ 	.word	0xffffffff


	//   ....[8]....
        /*009c*/ 	.word	0xffffffff


	//   ....[9]....
        /*00a0*/ 	.word	0xffffffff


	//   ....[10]....
        /*00a4*/ 	.word	0xffffffff


	//   ....[11]....
        /*00a8*/ 	.word	0xffffffff


	//   ....[12]....
        /*00ac*/ 	.word	0xffffffff


	//   ....[13]....
        /*00b0*/ 	.word	0xffffffff


	//   ....[14]....
        /*00b4*/ 	.word	0xffffffff


	//   ....[15]....
        /*00b8*/ 	.word	0xffffffff


	//   ....[16]....
        /*00bc*/ 	.word	0xffffffff


	//   ....[17]....
        /*00c0*/ 	.word	0xffffffff


	//   ....[18]....
        /*00c4*/ 	.word	0xffffffff


	//   ....[19]....
        /*00c8*/ 	.word	0xffffffff


	//   ....[20]....
        /*00cc*/ 	.word	0xffffffff


	//   ....[21]....
        /*00d0*/ 	.word	0xffffffff


	//   ....[22]....
        /*00d4*/ 	.word	0xffffffff


	//   ....[23]....
        /*00d8*/ 	.word	0xffffffff


	//   ....[24]....
        /*00dc*/ 	.word	0xffffffff


	//   ....[25]....
        /*00e0*/ 	.word	0xffffffff


	//   ....[26]....
        /*00e4*/ 	.word	0xffffffff


	//   ....[27]....
        /*00e8*/ 	.word	0xffffffff


	//   ....[28]....
        /*00ec*/ 	.word	0xffffffff


	//   ....[29]....
        /*00f0*/ 	.word	0xffffffff


	//----- nvinfo : EIATTR_COOP_GROUP_INSTR_OFFSETS
	.align		4
.L_248:
        /*00f4*/ 	.byte	0x04, 0x28
        /*00f6*/ 	.short	(.L_250 - .L_249)


	//   ....[0]....
.L_249:
        /*00f8*/ 	.word	0x000019d0


	//   ....[1]....
        /*00fc*/ 	.word	0x000019e0


	//   ....[2]....
        /*0100*/ 	.word	0x00001a50


	//   ....[3]....
        /*0104*/ 	.word	0x00001a80


	//   ....[4]....
        /*0108*/ 	.word	0x00001af0


	//   ....[5]....
        /*010c*/ 	.word	0x00001b00


	//   ....[6]....
        /*0110*/ 	.word	0x00001b50


	//   ....[7]....
        /*0114*/ 	.word	0x00001b70


	//   ....[8]....
        /*0118*/ 	.word	0x00001bd0


	//   ....[9]....
        /*011c*/ 	.word	0x00001be0


	//   ....[10]....
        /*0120*/ 	.word	0x00001ee0


	//   ....[11]....
        /*0124*/ 	.word	0x00001ef0


	//   ....[12]....
        /*0128*/ 	.word	0x00001f70


	//   ....[13]....
        /*012c*/ 	.word	0x00001f90


	//   ....[14]....
        /*0130*/ 	.word	0x00001fe0


	//   ....[15]....
        /*0134*/ 	.word	0x00002000


	//   ....[16]....
        /*0138*/ 	.word	0x00002070


	//   ....[17]....
        /*013c*/ 	.word	0x00002080


	//   ....[18]....
        /*0140*/ 	.word	0x000020d0


	//   ....[19]....
        /*0144*/ 	.word	0x00002100


	//   ....[20]....
        /*0148*/ 	.word	0x000076b0


	//   ....[21]....
        /*014c*/ 	.word	0x000076c0


	//   ....[22]....
        /*0150*/ 	.word	0x00007740


	//   ....[23]....
        /*0154*/ 	.word	0x00007750


	//   ....[24]....
        /*0158*/ 	.word	0x000077b0


	//   ....[25]....
        /*015c*/ 	.word	0x000077c0


	//   ....[26]....
        /*0160*/ 	.word	0x00007810


	//   ....[27]....
        /*0164*/ 	.word	0x00007840


	//   ....[28]....
        /*0168*/ 	.word	0x000078c0


	//   ....[29]....
        /*016c*/ 	.word	0x000078d0


	//----- nvinfo : EIATTR_VRC_CTA_INIT_COUNT
	.align		4
.L_250:
        /*0170*/ 	.byte	0x02, 0x4a
	.zero		1
	.zero		1


	//----- nvinfo : EIATTR_EXIT_INSTR_OFFSETS
	.align		4
        /*0174*/ 	.byte	0x04, 0x1c
        /*0176*/ 	.short	(.L_252 - .L_251)


	//   ....[0]....
.L_251:
        /*0178*/ 	.word	0x00007b60


	//   ....[1]....
        /*017c*/ 	.word	0x00007bb0


	//----- nvinfo : EIATTR_MAX_THREADS
	.align		4
.L_252:
        /*0180*/ 	.byte	0x04, 0x05
        /*0182*/ 	.short	(.L_254 - .L_253)
.L_253:
        /*0184*/ 	.word	0x00000280
        /*0188*/ 	.word	0x00000001
        /*018c*/ 	.word	0x00000001


	//----- nvinfo : EIATTR_CRS_STACK_SIZE
	.align		4
.L_254:
        /*0190*/ 	.byte	0x04, 0x1e
        /*0192*/ 	.short	(.L_256 - .L_255)
.L_255:
        /*0194*/ 	.word	0x00000000


	//----- nvinfo : EIATTR_CBANK_PARAM_SIZE
	.align		4
.L_256:
        /*0198*/ 	.byte	0x03, 0x19
        /*019a*/ 	.short	0x0044


	//----- nvinfo : EIATTR_PARAM_CBANK
	.align		4
        /*019c*/ 	.byte	0x04, 0x0a
        /*019e*/ 	.short	(.L_258 - .L_257)
	.align		4
.L_257:
        /*01a0*/ 	.word	index@(.nv.constant0._ZN3cub18CUB_300001_SM_10006detail6reduce18DeviceReduceKernelINS2_10policy_hubIdjN4cuda3std3__44plusIdEEE10Policy1000EN6thrust24THRUST_300001_SM_1000_NS6detail15normal_iteratorINSD_10device_ptrIiEEEEjS9_d6squareIdEEEvT0_PT3_T1_NS0_13GridEvenShareISO_EET2_T4_)
        /*01a4*/ 	.short	0x0380
        /*01a6*/ 	.short	0x0044


	//----- nvinfo : EIATTR_SW_WAR
	.align		4
.L_258:
        /*01a8*/ 	.byte	0x04, 0x36
        /*01aa*/ 	.short	(.L_260 - .L_259)
.L_259:
        /*01ac*/ 	.word	0x00000008
.L_260:


//--------------------- .nv.info._ZN3cub18CUB_300001_SM_10006detail6reduce28DeviceReduceSingleTileKernelINS2_10policy_hubIdjN4cuda3std3__44plusIdEEE10Policy1000EN6thrust24THRUST_300001_SM_1000_NS6detail15normal_iteratorINSD_10device_ptrIiEEEEPdjS9_dd6squareIdEEEvT0_T1_T2_T3_T4_T6_ --------------------------
	.section	.nv.info._ZN3cub18CUB_300001_SM_10006detail6reduce28DeviceReduceSingleTileKernelINS2_10policy_hubIdjN4cuda3std3__44plusIdEEE10Policy1000EN6thrust24THRUST_300001_SM_1000_NS6detail15normal_iteratorINSD_10device_ptrIiEEEEPdjS9_dd6squareIdEEEvT0_T1_T2_T3_T4_T6_,"",@"SHT_CUDA_INFO"
	.sectionflags	@""
	.align	4


	//----- nvinfo : EIATTR_CUDA_API_VERSION
	.align		4
        /*0000*/ 	.byte	0x04, 0x37
        /*0002*/ 	.short	(.L_262 - .L_261)
.L_261:
        /*0004*/ 	.word	0x00000082


	//----- nvinfo : EIATTR_KPARAM_INFO
	.align		4
.L_262:
        /*0008*/ 	.byte	0x04, 0x17
        /*000a*/ 	.short	(.L_264 - .L_263)
.L_263:
        /*000c*/ 	.word	0x00000000
        /*0010*/ 	.short	0x0005
        /*0012*/ 	.short	0x0020
        /*0014*/ 	.byte	0x00, 0xf0, 0x11, 0x00


	//----- nvinfo : EIATTR_KPARAM_INFO
	.align		4
.L_264:
        /*0018*/ 	.byte	0x04, 0x17
        /*001a*/ 	.short	(.L_266 - .L_265)
.L_265:
        /*001c*/ 	.word	0x00000000
        /*0020*/ 	.short	0x0004
        /*0022*/ 	.short	0x0018
        /*0024*/ 	.byte	0x00, 0xf0, 0x21, 0x00


	//----- nvinfo : EIATTR_KPARAM_INFO
	.align		4
.L_266:
        /*0028*/ 	.byte	0x04, 0x17
        /*002a*/ 	.short	(.L_268 - .L_267)
.L_267:
        /*002c*/ 	.word	0x00000000
        /*0030*/ 	.short	0x0003
        /*0032*/ 	.short	0x0014
        /*0034*/ 	.byte	0x00, 0xf0, 0x05, 0x00


	//----- nvinfo : EIATTR_KPARAM_INFO
	.align		4
.L_268:
        /*0038*/ 	.byte	0x04, 0x17
        /*003a*/ 	.short	(.L_270 - .L_269)
.L_269:
        /*003c*/ 	.word	0x00000000
        /*0040*/ 	.short	0x0002
        /*0042*/ 	.short	0x0010
        /*0044*/ 	.byte	0x00, 0xf0, 0x11, 0x00


	//----- nvinfo : EIATTR_KPARAM_INFO
	.align		4
.L_270:
        /*0048*/ 	.byte	0x04, 0x17
        /*004a*/ 	.short	(.L_272 - .L_271)
.L_271:
        /*004c*/ 	.word	0x00000000
        /*0050*/ 	.short	0x0001
        /*0052*/ 	.short	0x0008
        /*0054*/ 	.byte	0x00, 0xf5, 0x21, 0x00


	//----- nvinfo : EIATTR_KPARAM_INFO
	.align		4
.L_272:
        /*0058*/ 	.byte	0x04, 0x17
        /*005a*/ 	.short	(.L_274 - .L_273)
.L_273:
        /*005c*/ 	.word	0x00000000
        /*0060*/ 	.short	0x0000
        /*0062*/ 	.short	0x0000
        /*0064*/ 	.byte	0x00, 0xf0, 0x21, 0x00


	//----- nvinfo : EIATTR_SPARSE_MMA_MASK
	.align		4
.L_274:
        /*0068*/ 	.byte	0x03, 0x50
        /*006a*/ 	.short	0x0000


	//----- nvinfo : EIATTR_MAXREG_COUNT
	.align		4
        /*006c*/ 	.byte	0x03, 0x1b
        /*006e*/ 	.short	0x0060


	//----- nvinfo : EIATTR_NUM_BARRIERS
	.align		4
        /*0070*/ 	.byte	0x02, 0x4c
        /*0072*/ 	.byte	0x01
	.zero		1


	//----- nvinfo : EIATTR_MERCURY_ISA_VERSION
	.align		4
        /*0074*/ 	.byte	0x03, 0x5f
        /*0076*/ 	.short	0x0101


	//----- nvinfo : EIATTR_COOP_GROUP_MASK_REGIDS
	.align		4
        /*0078*/ 	.byte	0x04, 0x29
        /*007a*/ 	.short	(.L_276 - .L_275)


	//   ....[0]....
.L_275:
        /*007c*/ 	.word	0xffffffff


	//   ....[1]....
        /*0080*/ 	.word	0xffffffff


	//   ....[2]....
        /*0084*/ 	.word	0xffffffff


	//   ....[3]....
        /*0088*/ 	.word	0xffffffff


	//   ....[4]....
        /*008c*/ 	.word	0xffffffff


	//   ....[5]....
        /*0090*/ 	.word	0xffffffff


	//   ....[6]....
        /*0094*/ 	.word	0xffffffff


	//   ....[7]....
        /*0098*/ 	.word	0xffffffff


	//   ....[8]....
        /*009c*/ 	.word	0xffffffff


	//   ....[9]....
        /*00a0*/ 	.word	0xffffffff


	//   ....[10]....
        /*00a4*/ 	.word	0xffffffff


	//   ....[11]....
        /*00a8*/ 	.word	0xffffffff


	//   ....[12]....
        /*00ac*/ 	.word	0xffffffff


	//   ....[13]....
        /*00b0*/ 	.word	0xffffffff


	//   ....[14]....
        /*00b4*/ 	.word	0xffffffff


	//   ....[15]....
        /*00b8*/ 	.word	0xffffffff


	//   ....[16]....
        /*00bc*/ 	.word	0xffffffff


	//   ....[17]....
        /*00c0*/ 	.word	0xffffffff


	//   ....[18]....
        /*00c4*/ 	.word	0xffffffff


	//   ....[19]....
        /*00c8*/ 	.word	0xffffffff


	//   ....[20]....
        /*00cc*/ 	.word	0xffffffff


	//   ....[21]....
        /*00d0*/ 	.word	0xffffffff


	//   ....[22]....
        /*00d4*/ 	.word	0xffffffff


	//   ....[23]....
        /*00d8*/ 	.word	0xffffffff


	//   ....[24]....
        /*00dc*/ 	.word	0xffffffff


	//   ....[25]....
        /*00e0*/ 	.word	0xffffffff


	//   ....[26]....
        /*00e4*/ 	.word	0xffffffff


	//   ....[27]....
        /*00e8*/ 	.word	0xffffffff


	//   ....[28]....
        /*00ec*/ 	.word	0xffffffff


	//   ....[29]....
        /*00f0*/ 	.word	0xffffffff


	//----- nvinfo : EIATTR_COOP_GROUP_INSTR_OFFSETS
	.align		4
.L_276:
        /*00f4*/ 	.byte	0x04, 0x28
        /*00f6*/ 	.short	(.L_278 - .L_277)


	//   ....[0]....
.L_277:
        /*00f8*/ 	.word	0x00001950


	//   ....[1]....
        /*00fc*/ 	.word	0x00001960


	//   ....[2]....
        /*0100*/ 	.word	0x000019d0


	//   ....[3]....
        /*0104*/ 	.word	0x000019e0


	//   ....[4]....
        /*0108*/ 	.word	0x00001a40


	//   ....[5]....
        /*010c*/ 	.word	0x00001a50


	//   ....[6]....
        /*0110*/ 	.word	0x00001aa0


	//   ....[7]....
        /*0114*/ 	.word	0x00001ad0


	//   ....[8]....
        /*0118*/ 	.word	0x00001b50


	//   ....[9]....
        /*011c*/ 	.word	0x00001b60


	//   ....[10]....
        /*0120*/ 	.word	0x00001e60


	//   ....[11]....
        /*0124*/ 	.word	0x00001e70


	//   ....[12]....
        /*0128*/ 	.word	0x00001f10


	//   ....[13]....
        /*012c*/ 	.word	0x00001f20


	//   ....[14]....
        /*0130*/ 	.word	0x00001f70


	//   ....[15]....
        /*0134*/ 	.word	0x00001f90


	//   ....[16]....
        /*0138*/ 	.word	0x00001ff0


	//   ....[17]....
        /*013c*/ 	.word	0x00002010


	//   ....[18]....
        /*0140*/ 	.word	0x00002070


	//   ....[19]....
        /*0144*/ 	.word	0x000020a0


	//   ....[20]....
        /*0148*/ 	.word	0x00006f50


	//   ....[21]....
        /*014c*/ 	.word	0x00006f60


	//   ....[22]....
        /*0150*/ 	.word	0x00006fd0


	//   ....[23]....
        /*0154*/ 	.word	0x00006fe0


	//   ....[24]....
        /*0158*/ 	.word	0x00007040


	//   ....[25]....
        /*015c*/ 	.word	0x00007050


	//   ....[26]....
        /*0160*/ 	.word	0x000070a0


	//   ....[27]....
        /*0164*/ 	.word	0x000070d0


	//   ....[28]....
        /*0168*/ 	.word	0x00007150


	//   ....[29]....
        /*016c*/ 	.word	0x00007160


	//----- nvinfo : EIATTR_VRC_CTA_INIT_COUNT
	.align		4
.L_278:
        /*0170*/ 	.byte	0x02, 0x4a
	.zero		1
	.zero		1


	//----- nvinfo : EIATTR_EXIT_INSTR_OFFSETS
	.align		4
        /*0174*/ 	.byte	0x04, 0x1c
        /*0176*/ 	.short	(.L_280 - .L_279)


	//   ....[0]....
.L_279:
        /*0178*/ 	.word	0x00000070


	//   ....[1]....
        /*017c*/ 	.word	0x000000b0


	//   ....[2]....
        /*0180*/ 	.word	0x000073f0


	//   ....[3]....
        /*0184*/ 	.word	0x00007440


	//----- nvinfo : EIATTR_MAX_THREADS
	.align		4
.L_280:
        /*0188*/ 	.byte	0x04, 0x05
        /*018a*/ 	.short	(.L_282 - .L_281)
.L_281:
        /*018c*/ 	.word	0x00000280
        /*0190*/ 	.word	0x00000001
        /*0194*/ 	.word	0x00000001


	//----- nvinfo : EIATTR_CRS_STACK_SIZE
	.align		4
.L_282:
        /*0198*/ 	.byte	0x04, 0x1e
        /*019a*/ 	.short	(.L_284 - .L_283)
.L_283:
        /*019c*/ 	.word	0x00000000


	//----- nvinfo : EIATTR_CBANK_PARAM_SIZE
	.align		4
.L_284:
        /*01a0*/ 	.byte	0x03, 0x19
        /*01a2*/ 	.short	0x0024


	//----- nvinfo : EIATTR_PARAM_CBANK
	.align		4
        /*01a4*/ 	.byte	0x04, 0x0a
        /*01a6*/ 	.short	(.L_286 - .L_285)
	.align		4
.L_285:
        /*01a8*/ 	.word	index@(.nv.constant0._ZN3cub18CUB_300001_SM_10006detail6reduce28DeviceReduceSingleTileKernelINS2_10policy_hubIdjN4cuda3std3__44plusIdEEE10Policy1000EN6thrust24THRUST_300001_SM_1000_NS6detail15normal_iteratorINSD_10device_ptrIiEEEEPdjS9_dd6squareIdEEEvT0_T1_T2_T3_T4_T6_)
        /*01ac*/ 	.short	0x0380
        /*01ae*/ 	.short	0x0024


	//----- nvinfo : EIATTR_SW_WAR
	.align		4
.L_286:
        /*01b0*/ 	.byte	0x04, 0x36
        /*01b2*/ 	.short	(.L_288 - .L_287)
.L_287:
        /*01b4*/ 	.word	0x00000008
.L_288:


//--------------------- .nv.info._ZN3cub18CUB_300001_SM_10006detail8for_each13static_kernelINS2_12policy_hub_t12policy_500_tElN6thrust24THRUST_300001_SM_1000_NS8cuda_cub10__tabulate7functorINS7_6detail15normal_iteratorINS7_10device_ptrIiEEEENS7_6system6detail7generic6detail22compute_sequence_valueIivEElEEEEvT0_T1_ --------------------------
	.section	.nv.info._ZN3cub18CUB_300001_SM_10006detail8for_each13static_kernelINS2_12policy_hub_t12policy_500_tElN6thrust24THRUST_300001_SM_1000_NS8cuda_cub10__tabulate7functorINS7_6detail15normal_iteratorINS7_10device_ptrIiEEEENS7_6system6detail7generic6detail22compute_sequence_valueIivEElEEEEvT0_T1_,"",@"SHT_CUDA_INFO"
	.sectionflags	@""
	.align	4


	//----- nvinfo : EIATTR_CUDA_API_VERSION
	.align		4
        /*0000*/ 	.byte	0x04, 0x37
        /*0002*/ 	.short	(.L_290 - .L_289)
.L_289:
        /*0004*/ 	.word	0x00000082


	//----- nvinfo : EIATTR_KPARAM_INFO
	.align		4
.L_290:
        /*0008*/ 	.byte	0x04, 0x17
        /*000a*/ 	.short	(.L_292 - .L_291)
.L_291:
        /*000c*/ 	.word	0x00000000
        /*0010*/ 	.short	0x0001
        /*0012*/ 	.short	0x0008
        /*0014*/ 	.byte	0x00, 0xf0, 0x41, 0x00


	//----- nvinfo : EIATTR_KPARAM_INFO
	.align		4
.L_292:
        /*0018*/ 	.byte	0x04, 0x17
        /*001a*/ 	.short	(.L_294 - .L_293)
.L_293:
        /*001c*/ 	.word	0x00000000
        /*0020*/ 	.short	0x0000
        /*0022*/ 	.short	0x0000
        /*0024*/ 	.byte	0x00, 0xf0, 0x21, 0x00


	//----- nvinfo : EIATTR_SPARSE_MMA_MASK
	.align		4
.L_294:
        /*0028*/ 	.byte	0x03, 0x50
        /*002a*/ 	.short	0x0000


	//----- nvinfo : EIATTR_MAXREG_COUNT
	.align		4
        /*002c*/ 	.byte	0x03, 0x1b
        /*002e*/ 	.short	0x00ff


	//----- nvinfo : EIATTR_MERCURY_ISA_VERSION
	.align		4
        /*0030*/ 	.byte	0x03, 0x5f
        /*0032*/ 	.short	0x0101


	//----- nvinfo : EIATTR_VRC_CTA_INIT_COUNT
	.align		4
        /*0034*/ 	.byte	0x02, 0x4a
	.zero		1
	.zero		1


	//----- nvinfo : EIATTR_EXIT_INSTR_OFFSETS
	.align		4
        /*0038*/ 	.byte	0x04, 0x1c
        /*003a*/ 	.short	(.L_296 - .L_295)


	//   ....[0]....
.L_295:
        /*003c*/ 	.word	0x00000160


	//   ....[1]....
        /*0040*/ 	.word	0x000002b0


	//   ....[2]....
        /*0044*/ 	.word	0x00000340


	//----- nvinfo : EIATTR_MAX_THREADS
	.align		4
.L_296:
        /*0048*/ 	.byte	0x04, 0x05
        /*004a*/ 	.short	(.L_298 - .L_297)
.L_297:
        /*004c*/ 	.word	0x00000100
        /*0050*/ 	.word	0x00000001
        /*0054*/ 	.word	0x00000001


	//----- nvinfo : EIATTR_CRS_STACK_SIZE
	.align		4
.L_298:
        /*0058*/ 	.byte	0x04, 0x1e
        /*005a*/ 	.short	(.L_300 - .L_299)
.L_299:
        /*005c*/ 	.word	0x00000000


	//----- nvinfo : EIATTR_CBANK_PARAM_SIZE
	.align		4
.L_300:
        /*0060*/ 	.byte	0x03, 0x19
        /*0062*/ 	.short	0x0018


	//----- nvinfo : EIATTR_PARAM_CBANK
	.align		4
        /*0064*/ 	.byte	0x04, 0x0a
        /*0066*/ 	.short	(.L_302 - .L_301)
	.align		4
.L_301:
        /*0068*/ 	.word	index@(.nv.constant0._ZN3cub18CUB_300001_SM_10006detail8for_each13static_kernelINS2_12policy_hub_t12policy_500_tElN6thrust24THRUST_300001_SM_1000_NS8cuda_cub10__tabulate7functorINS7_6detail15normal_iteratorINS7_10device_ptrIiEEEENS7_6system6detail7generic6detail22compute_sequence_valueIivEElEEEEvT0_T1_)
        /*006c*/ 	.short	0x0380
        /*006e*/ 	.short	0x0018


	//----- nvinfo : EIATTR_SW_WAR
	.align		4
.L_302:
        /*0070*/ 	.byte	0x04, 0x36
        /*0072*/ 	.short	(.L_304 - .L_303)
.L_303:
        /*0074*/ 	.word	0x00000008
.L_304:


//--------------------- .nv.info._ZN3cub18CUB_300001_SM_10006detail8for_each13static_kernelINS2_12policy_hub_t12policy_500_tEmN6thrust24THRUST_300001_SM_1000_NS8cuda_cub20__uninitialized_fill7functorINS7_10device_ptrIiEEiEEEEvT0_T1_ --------------------------
	.section	.nv.info._ZN3cub18CUB_300001_SM_10006detail8for_each13static_kernelINS2_12policy_hub_t12policy_500_tEmN6thrust24THRUST_300001_SM_1000_NS8cuda_cub20__uninitialized_fill7functorINS7_10device_ptrIiEEiEEEEvT0_T1_,"",@"SHT_CUDA_INFO"
	.sectionflags	@""
	.align	4


	//----- nvinfo : EIATTR_CUDA_API_VERSION
	.align		4
        /*0000*/ 	.byte	0x04, 0x37
        /*0002*/ 	.short	(.L_306 - .L_305)
.L_305:
        /*0004*/ 	.word	0x00000082


	//----- nvinfo : EIATTR_KPARAM_INFO
	.align		4
.L_306:
        /*0008*/ 	.byte	0x04, 0x17
        /*000a*/ 	.short	(.L_308 - .L_307)
.L_307:
        /*000c*/ 	.word	0x00000000
        /*0010*/ 	.short	0x0001
        /*0012*/ 	.short	0x0008
        /*0014*/ 	.byte	0x00, 0xf0, 0x41, 0x00


	//----- nvinfo : EIATTR_KPARAM_INFO
	.align		4
.L_308:
        /*0018*/ 	.byte	0x04, 0x17
        /*001a*/ 	.short	(.L_310 - .L_309)
.L_309:
        /*001c*/ 	.word	0x00000000
        /*0020*/ 	.short	0x0000
        /*0022*/ 	.short	0x0000
        /*0024*/ 	.byte	0x00, 0xf0, 0x21, 0x00


	//----- nvinfo : EIATTR_SPARSE_MMA_MASK
	.align		4
.L_310:
        /*0028*/ 	.byte	0x03, 0x50
        /*002a*/ 	.short	0x0000


	//----- nvinfo : EIATTR_MAXREG_COUNT
	.align		4
        /*002c*/ 	.byte	0x03, 0x1b
        /*002e*/ 	.short	0x00ff


	//----- nvinfo : EIATTR_MERCURY_ISA_VERSION
	.align		4
        /*0030*/ 	.byte	0x03, 0x5f
        /*0032*/ 	.short	0x0101


	//----- nvinfo : EIATTR_VRC_CTA_INIT_COUNT
	.align		4
        /*0034*/ 	.byte	0x02, 0x4a
	.zero		1
	.zero		1


	//----- nvinfo : EIATTR_EXIT_INSTR_OFFSETS
	.align		4
        /*0038*/ 	.byte	0x04, 0x1c
        /*003a*/ 	.short	(.L_312 - .L_311)


	//   ....[0]....
.L_311:
        /*003c*/ 	.word	0x00000130


	//   ....[1]....
        /*0040*/ 	.word	0x00000230


	//   ....[2]....
        /*0044*/ 	.word	0x00000260


	//----- nvinfo : EIATTR_MAX_THREADS
	.align		4
.L_312:
        /*0048*/ 	.byte	0x04, 0x05
        /*004a*/ 	.short	(.L_314 - .L_313)
.L_313:
        /*004c*/ 	.word	0x00000100
        /*0050*/ 	.word	0x00000001
        /*0054*/ 	.word	0x00000001


	//----- nvinfo : EIATTR_CBANK_PARAM_SIZE
	.align		4
.L_314:
        /*0058*/ 	.byte	0x03, 0x19
        /*005a*/ 	.short	0x0018


	//----- nvinfo : EIATTR_PARAM_CBANK
	.align		4
        /*005c*/ 	.byte	0x04, 0x0a
        /*005e*/ 	.short	(.L_316 - .L_315)
	.align		4
.L_315:
        /*0060*/ 	.word	index@(.nv.constant0._ZN3cub18CUB_300001_SM_10006detail8for_each13static_kernelINS2_12policy_hub_t12policy_500_tEmN6thrust24THRUST_300001_SM_1000_NS8cuda_cub20__uninitialized_fill7functorINS7_10device_ptrIiEEiEEEEvT0_T1_)
        /*0064*/ 	.short	0x0380
        /*0066*/ 	.short	0x0018


	//----- nvinfo : EIATTR_SW_WAR
	.align		4
.L_316:
        /*0068*/ 	.byte	0x04, 0x36
        /*006a*/ 	.short	(.L_318 - .L_317)
.L_317:
        /*006c*/ 	.word	0x00000008
.L_318:


//--------------------- .nv.info._ZN3cub18CUB_300001_SM_10006detail11EmptyKernelIvEEvv --------------------------
	.section	.nv.info._ZN3cub18CUB_300001_SM_10006detail11EmptyKernelIvEEvv,"",@"SHT_CUDA_INFO"
	.sectionflags	@""
	.align	4


	//----- nvinfo : EIATTR_CUDA_API_VERSION
	.align		4
        /*0000*/ 	.byte	0x04, 0x37
        /*0002*/ 	.short	(.L_320 - .L_319)
.L_319:
        /*0004*/ 	.word	0x00000082


	//----- nvinfo : EIATTR_SPARSE_MMA_MASK
	.align		4
.L_320:
        /*0008*/ 	.byte	0x03, 0x50
        /*000a*/ 	.short	0x0000


	//----- nvinfo : EIATTR_MAXREG_COUNT
	.align		4
        /*000c*/ 	.byte	0x03, 0x1b
        /*000e*/ 	.short	0x00ff


	//----- nvinfo : EIATTR_MERCURY_ISA_VERSION
	.align		4
        /*0010*/ 	.byte	0x03, 0x5f
        /*0012*/ 	.short	0x0101


	//----- nvinfo : EIATTR_VRC_CTA_INIT_COUNT
	.align		4
        /*0014*/ 	.byte	0x02, 0x4a
	.zero		1
	.zero		1


	//----- nvinfo : EIATTR_EXIT_INSTR_OFFSETS
	.align		4
        /*0018*/ 	.byte	0x04, 0x1c
        /*001a*/ 	.short	(.L_322 - .L_321)


	//   ....[0]....
.L_321:
        /*001c*/ 	.word	0x00000010


	//----- nvinfo : EIATTR_SW_WAR
	.align		4
.L_322:
        /*0020*/ 	.byte	0x04, 0x36
        /*0022*/ 	.short	(.L_324 - .L_323)
.L_323:
        /*0024*/ 	.word	0x00000008
.L_324:


//--------------------- .nv.callgraph             --------------------------
	.section	.nv.callgraph,"",@"SHT_CUDA_CALLGRAPH"
	.align	4
	.sectionentsize	8
	.align		4
        /*0000*/ 	.word	0x00000000
	.align		4
        /*0004*/ 	.word	0xffffffff
	.align		4
        /*0008*/ 	.word	0x00000000
	.align		4
        /*000c*/ 	.word	0xfffffffe
	.align		4
        /*0010*/ 	.word	0x00000000
	.align		4
        /*0014*/ 	.word	0xfffffffd
	.align		4
        /*0018*/ 	.word	0x00000000
	.align		4
        /*001c*/ 	.word	0xfffffffc


//--------------------- .nv.constant4             --------------------------
	.section	.nv.constant4,"a",@progbits
	.align	8
	.align		8
.nv.constant4:
        /*0000*/ 	.dword	_ZN30_INTERNAL_c525509a_4_k_cu_main4cuda3std3__45__cpo5beginE
	.align		8
        /*0008*/ 	.dword	_ZN30_INTERNAL_c525509a_4_k_cu_main4cuda3std3__45__cpo3endE
	.align		8
        /*0010*/ 	.dword	_ZN30_INTERNAL_c525509a_4_k_cu_main4cuda3std3__45__cpo6cbeginE
	.align		8
        /*0018*/ 	.dword	_ZN30_INTERNAL_c525509a_4_k_cu_main4cuda3std3__45__cpo4cendE
	.align		8
        /*0020*/ 	.dword	_ZN30_INTERNAL_c525509a_4_k_cu_main4cuda3std3__45__cpo6rbeginE
	.align		8
        /*0028*/ 	.dword	_ZN30_INTERNAL_c525509a_4_k_cu_main4cuda3std3__45__cpo4rendE
	.align		8
        /*0030*/ 	.dword	_ZN30_INTERNAL_c525509a_4_k_cu_main4cuda3std3__45__cpo7crbeginE
	.align		8
        /*0038*/ 	.dword	_ZN30_INTERNAL_c525509a_4_k_cu_main4cuda3std3__45__cpo5crendE
	.align		8
        /*0040*/ 	.dword	_ZN30_INTERNAL_c525509a_4_k_cu_main4cuda3std3__432_GLOBAL__N__c525509a_4_k_cu_main6ignoreE
	.align		8
        /*0048*/ 	.dword	_ZN30_INTERNAL_c525509a_4_k_cu_main4cuda3std3__419piecewise_constructE
	.align		8
        /*0050*/ 	.dword	_ZN30_INTERNAL_c525509a_4_k_cu_main4cuda3std3__48in_placeE
	.align		8
        /*0058*/ 	.dword	_ZN30_INTERNAL_c525509a_4_k_cu_main4cuda3std3__420unreachable_sentinelE
	.align		8
        /*0060*/ 	.dword	_ZN30_INTERNAL_c525509a_4_k_cu_main4cuda3std3__47nulloptE
	.align		8
        /*0068*/ 	.dword	_ZN30_INTERNAL_c525509a_4_k_cu_main4cuda3std3__48unexpectE
	.align		8
        /*0070*/ 	.dword	_ZN30_INTERNAL_c525509a_4_k_cu_main4cuda3std6ranges3__45__cpo4swapE
	.align		8
        /*0078*/ 	.dword	_ZN30_INTERNAL_c525509a_4_k_cu_main4cuda3std6ranges3__45__cpo9iter_moveE
	.align		8
        /*0080*/ 	.dword	_ZN30_INTERNAL_c525509a_4_k_cu_main4cuda3std6ranges3__45__cpo5beginE
	.align		8
        /*0088*/ 	.dword	_ZN30_INTERNAL_c525509a_4_k_cu_main4cuda3std6ranges3__45__cpo3endE
	.align		8
        /*0090*/ 	.dword	_ZN30_INTERNAL_c525509a_4_k_cu_main4cuda3std6ranges3__45__cpo6cbeginE
	.align		8
        /*0098*/ 	.dword	_ZN30_INTERNAL_c525509a_4_k_cu_main4cuda3std6ranges3__45__cpo4cendE
	.align		8
        /*00a0*/ 	.dword	_ZN30_INTERNAL_c525509a_4_k_cu_main4cuda3std6ranges3__45__cpo7advanceE
	.align		8
        /*00a8*/ 	.dword	_ZN30_INTERNAL_c525509a_4_k_cu_main4cuda3std6ranges3__45__cpo9iter_swapE
	.align		8
        /*00b0*/ 	.dword	_ZN30_INTERNAL_c525509a_4_k_cu_main4cuda3std6ranges3__45__cpo4nextE
	.align		8
        /*00b8*/ 	.dword	_ZN30_INTERNAL_c525509a_4_k_cu_main4cuda3std6ranges3__45__cpo4prevE
	.align		8
        /*00c0*/ 	.dword	_ZN30_INTERNAL_c525509a_4_k_cu_main4cuda3std6ranges3__45__cpo4dataE
	.align		8
        /*00c8*/ 	.dword	_ZN30_INTERNAL_c525509a_4_k_cu_main4cuda3std6ranges3__45__cpo5cdataE
	.align		8
        /*00d0*/ 	.dword	_ZN30_INTERNAL_c525509a_4_k_cu_main4cuda3std6ranges3__45__cpo4sizeE
	.align		8
        /*00d8*/ 	.dword	_ZN30_INTERNAL_c525509a_4_k_cu_main4cuda3std6ranges3__45__cpo5ssizeE
	.align		8
        /*00e0*/ 	.dword	_ZN30_INTERNAL_c525509a_4_k_cu_main4cuda3std6ranges3__45__cpo8distanceE
	.align		8
        /*00e8*/ 	.dword	_ZN30_INTERNAL_c525509a_4_k_cu_main6thrust24THRUST_300001_SM_1000_NS8cuda_cub3parE
	.align		8
        /*00f0*/ 	.dword	_ZN30_INTERNAL_c525509a_4_k_cu_main6thrust24THRUST_300001_SM_1000_NS8cuda_cub10par_nosyncE
	.align		8
        /*00f8*/ 	.dword	_ZN30_INTERNAL_c525509a_4_k_cu_main6thrust24THRUST_300001_SM_1000_NS6system6detail10sequential3seqE
	.align		8
        /*0100*/ 	.dword	_ZN30_INTERNAL_c525509a_4_k_cu_main6thrust24THRUST_300001_SM_1000_NS12placeholders2_1E
	.align		8
        /*0108*/ 	.dword	_ZN30_INTERNAL_c525509a_4_k_cu_main6thrust24THRUST_300001_SM_1000_NS12placeholders2_2E
	.align		8
        /*0110*/ 	.dword	_ZN30_INTERNAL_c525509a_4_k_cu_main6thrust24THRUST_300001_SM_1000_NS12placeholders2_3E
	.align		8
        /*0118*/ 	.dword	_ZN30_INTERNAL_c525509a_4_k_cu_main6thrust24THRUST_300001_SM_1000_NS12placeholders2_4E
	.align		8
        /*0120*/ 	.dword	_ZN30_INTERNAL_c525509a_4_k_cu_main6thrust24THRUST_300001_SM_1000_NS12placeholders2_5E
	.align		8
        /*0128*/ 	.dword	_ZN30_INTERNAL_c525509a_4_k_cu_main6thrust24THRUST_300001_SM_1000_NS12placeholders2_6E
	.align		8
        /*0130*/ 	.dword	_ZN30_INTERNAL_c525509a_4_k_cu_main6thrust24THRUST_300001_SM_1000_NS12placeholders2_7E
	.align		8
        /*0138*/ 	.dword	_ZN30_INTERNAL_c525509a_4_k_cu_main6thrust24THRUST_300001_SM_1000_NS12placeholders2_8E
	.align		8
        /*0140*/ 	.dword	_ZN30_INTERNAL_c525509a_4_k_cu_main6thrust24THRUST_300001_SM_1000_NS12placeholders2_9E
	.align		8
        /*0148*/ 	.dword	_ZN30_INTERNAL_c525509a_4_k_cu_main6thrust24THRUST_300001_SM_1000_NS12placeholders3_10E
	.align		8
        /*0150*/ 	.dword	_ZN30_INTERNAL_c525509a_4_k_cu_main6thrust24THRUST_300001_SM_1000_NS3seqE


//--------------------- .text._ZN3cub18CUB_300001_SM_10006detail6reduce28DeviceReduceSingleTileKernelINS2_10policy_hubIdyN4cuda3std3__44plusIdEEE10Policy1000EPdSC_iS9_ddNS7_10__identityEEEvT0_T1_T2_T3_T4_T6_ --------------------------
	.section	.text._ZN3cub18CUB_300001_SM_10006detail6reduce28DeviceReduceSingleTileKernelINS2_10policy_hubIdyN4cuda3std3__44plusIdEEE10Policy1000EPdSC_iS9_ddNS7_10__identityEEEvT0_T1_T2_T3_T4_T6_,"ax",@progbits
	.align	128
        .global         _ZN3cub18CUB_300001_SM_10006detail6reduce28DeviceReduceSingleTileKernelINS2_10policy_hubIdyN4cuda3std3__44plusIdEEE10Policy1000EPdSC_iS9_ddNS7_10__identityEEEvT0_T1_T2_T3_T4_T6_
        .type           _ZN3cub18CUB_300001_SM_10006detail6reduce28DeviceReduceSingleTileKernelINS2_10policy_hubIdyN4cuda3std3__44plusIdEEE10Policy1000EPdSC_iS9_ddNS7_10__identityEEEvT0_T1_T2_T3_T4_T6_,@function
        .size           _ZN3cub18CUB_300001_SM_10006detail6reduce28DeviceReduceSingleTileKernelINS2_10policy_hubIdyN4cuda3std3__44plusIdEEE10Policy1000EPdSC_iS9_ddNS7_10__identityEEEvT0_T1_T2_T3_T4_T6_,(.L_x_825 - _ZN3cub18CUB_300001_SM_10006detail6reduce28DeviceReduceSingleTileKernelINS2_10policy_hubIdyN4cuda3std3__44plusIdEEE10Policy1000EPdSC_iS9_ddNS7_10__identityEEEvT0_T1_T2_T3_T4_T6_)
        .other          _ZN3cub18CUB_300001_SM_10006detail6reduce28DeviceReduceSingleTileKernelINS2_10policy_hubIdyN4cuda3std3__44plusIdEEE10Policy1000EPdSC_iS9_ddNS7_10__identityEEEvT0_T1_T2_T3_T4_T6_,@"STO_CUDA_ENTRY STV_DEFAULT"
_ZN3cub18CUB_300001_SM_10006detail6reduce28DeviceReduceSingleTileKernelINS2_10policy_hubIdyN4cuda3std3__44plusIdEEE10Policy1000EPdSC_iS9_ddNS7_10__identityEEEvT0_T1_T2_T3_T4_T6_:
.text._ZN3cub18CUB_300001_SM_10006detail6reduce28DeviceReduceSingleTileKernelINS2_10policy_hubIdyN4cuda3std3__44plusIdEEE10Policy1000EPdSC_iS9_ddNS7_10__identityEEEvT0_T1_T2_T3_T4_T6_:
[----:B------:R-:W-:Y:S01]  /*0000*/  LDC R1, c[0x0][0x37c] ;  /* 0x0000df00ff017b82 */ /* 0x000fe20000000800 */
[----:B------:R-:W0:Y:S01]  /*0010*/  LDCU UR4, c[0x0][0x390] ;  /* 0x00007200ff0477ac */ /* 0x000e220008000800 */
[----:B------:R-:W1:Y:S01]  /*0020*/  LDCU.64 UR6, c[0x0][0x358] ;  /* 0x00006b00ff0677ac */ /* 0x000e620008000a00 */
[----:B0-----:R-:W-:-:S05]  /*0030*/  IMAD.U32 R4, RZ, RZ, UR4 ;  /* 0x00000004ff047e24 */ /* 0x001fca000f8e00ff */
[----:B------:R-:W-:-:S13]  /*0040*/  ISETP.NE.AND P0, PT, R4, RZ, PT ;  /* 0x000000ff0400720c */ /* 0x000fda0003f05270 */
[----:B-1----:R-:W-:Y:S05]  /*0050*/  @P0 BRA `(.L_x_0) ;  /* 0x00000000001c0947 */ /* 0x002fea0003800000 */
[----:B------:R-:W0:Y:S02]  /*0060*/  S2R R0, SR_TID.X ;  /* 0x0000000000007919 */ /* 0x000e240000002100 */
[----:B0-----:R-:W-:-:S13]  /*0070*/  ISETP.NE.AND P0, PT, R0, RZ, PT ;  /* 0x000000ff0000720c */ /* 0x001fda0003f05270 */
[----:B------:R-:W-:Y:S05]  /*0080*/  @P0 EXIT ;  /* 0x000000000000094d */ /* 0x000fea0003800000 */
[----:B------:R-:W0:Y:S08]  /*0090*/  LDC.64 R2, c[0x0][0x388] ;  /* 0x0000e200ff027b82 */ /* 0x000e300000000a00 */
[----:B------:R-:W0:Y:S02]  /*00a0*/  LDC.64 R4, c[0x0][0x398] ;  /* 0x0000e600ff047b82 */ /* 0x000e240000000a00 */
[----:B0-----:R-:W-:Y:S01]  /*00b0*/  STG.E.64 desc[UR6][R2.64], R4 ;  /* 0x0000000402007986 */ /* 0x001fe2000c101b06 */
[----:B------:R-:W-:Y:S05]  /*00c0*/  EXIT ;  /* 0x000000000000794d */ /* 0x000fea0003800000 */
.L_x_0:
[----:B------:R-:W-:Y:S01]  /*00d0*/  ISETP.GT.AND P0, PT, R4, 0xdff, PT ;  /* 0x00000dff0400780c */ /* 0x000fe20003f04270 */
[----:B------:R-:W-:-:S12]  /*00e0*/  BSSY.RECONVERGENT B0, `(.L_x_1) ;  /* 0x0000242000007945 */ /* 0x000fd80003800200 */
[----:B------:R-:W-:Y:S05]  /*00f0*/  @P0 BRA `(.L_x_2) ;  /* 0x0000001400180947 */ /* 0x000fea0003800000 */
[----:B------:R-:W0:Y:S01]  /*0100*/  S2R R5, SR_TID.X ;  /* 0x0000000000057919 */ /* 0x000e220000002100 */
[----:B------:R-:W-:Y:S01]  /*0110*/  BSSY.RECONVERGENT B1, `(.L_x_3) ;  /* 0x0000009000017945 */ /* 0x000fe20003800200 */
[----:B------:R-:W-:Y:S02]  /*0120*/  CS2R R2, SRZ ;  /* 0x0000000000027805 */ /* 0x000fe4000001ff00 */
[----:B0-----:R-:W-:Y:S01]  /*0130*/  ISETP.GE.AND P0, PT, R5, R4, PT ;  /* 0x000000040500720c */ /* 0x001fe20003f06270 */
[----:B------:R-:W-:-:S12]  /*0140*/  IMAD.MOV.U32 R7, RZ, RZ, R5 ;  /* 0x000000ffff077224 */ /* 0x000fd800078e0005 */
[----:B------:R-:W-:Y:S05]  /*0150*/  @P0 BRA `(.L_x_4) ;  /* 0x0000000000100947 */ /* 0x000fea0003800000 */
[----:B------:R-:W0:Y:S02]  /*0160*/  LDC.64 R2, c[0x0][0x380] ;  /* 0x0000e000ff027b82 */ /* 0x000e240000000a00 */
[----:B0-----:R-:W-:-:S06]  /*0170*/  IMAD.WIDE.U32 R2, R5, 0x8, R2 ;  /* 0x0000000805027825 */ /* 0x001fcc00078e0002 */
[----:B------:R-:W5:Y:S01]  /*0180*/  LDG.E.64.CONSTANT R2, desc[UR6][R2.64] ;  /* 0x0000000602027981 */ /* 0x000f62000c1e9b00 */
[----:B------:R-:W-:-:S07]  /*0190*/  VIADD R7, R5, 0x200 ;  /* 0x0000020005077836 */ /* 0x000fce0000000000 */
.L_x_4:
[----:B------:R-:W-:Y:S05]  /*01a0*/  BSYNC.RECONVERGENT B1 ;  /* 0x0000000000017941 */ /* 0x000fea0003800200 */
.L_x_3:
[----:B------:R-:W-:Y:S01]  /*01b0*/  ISETP.GE.AND P0, PT, R7, R4, PT ;  /* 0x000000040700720c */ /* 0x000fe20003f06270 */
[----:B------:R-:W-:-:S12]  /*01c0*/  BSSY.RECONVERGENT B1, `(.L_x_5) ;  /* 0x0000076000017945 */ /* 0x000fd80003800200 */
[----:B------:R-:W-:Y:S05]  /*01d0*/  @P0 BRA `(.L_x_6) ;  /* 0x0000000400d00947 */ /* 0x000fea0003800000 */
[----:B------:R-:W-:Y:S01]  /*01e0*/  LOP3.LUT R9, RZ, R7, RZ, 0x33, !PT ;  /* 0x00000007ff097212 */ /* 0x000fe200078e33ff */
[----:B------:R-:W-:Y:S04]  /*01f0*/  BSSY.RECONVERGENT B2, `(.L_x_7) ;  /* 0x0000017000027945 */ /* 0x000fe80003800200 */
[----:B------:R-:W-:-:S05]  /*0200*/  IMAD.IADD R0, R9, 0x1, R4 ;  /* 0x0000000109007824 */ /* 0x000fca00078e0204 */
[C---:B------:R-:W-:Y:S02]  /*0210*/  LOP3.LUT R6, R0.reuse, 0x600, RZ, 0xc0, !PT ;  /* 0x0000060000067812 */ /* 0x040fe400078ec0ff */
[----:B------:R-:W-:Y:S02]  /*0220*/  ISETP.GE.U32.AND P0, PT, R0, 0x600, PT ;  /* 0x000006000000780c */ /* 0x000fe40003f06070 */
[----:B------:R-:W-:-:S13]  /*0230*/  ISETP.NE.AND P1, PT, R6, 0x600, PT ;  /* 0x000006000600780c */ /* 0x000fda0003f25270 */
[----:B------:R-:W-:Y:S05]  /*0240*/  @!P1 BRA `(.L_x_8) ;  /* 0x0000000000449947 */ /* 0x000fea0003800000 */
[----:B------:R-:W0:Y:S01]  /*0250*/  LDC.64 R8, c[0x0][0x380] ;  /* 0x0000e000ff087b82 */ /* 0x000e220000000a00 */
[----:B------:R-:W-:-:S04]  /*0260*/  LEA.HI R0, R0, 0x1, RZ, 0x17 ;  /* 0x0000000100007811 */ /* 0x000fc800078fb8ff */
[----:B------:R-:W-:-:S05]  /*0270*/  LOP3.LUT R0, R0, 0x3, RZ, 0xc0, !PT ;  /* 0x0000000300007812 */ /* 0x000fca00078ec0ff */
[----:B------:R-:W-:Y:S02]  /*0280*/  IMAD.MOV R0, RZ, RZ, -R0 ;  /* 0x000000ffff007224 */ /* 0x000fe400078e0a00 */
[----:B0-----:R-:W-:-:S04]  /*0290*/  IMAD.WIDE.U32 R8, R7, 0x8, R8 ;  /* 0x0000000807087825 */ /* 0x001fc800078e0008 */
[----:B------:R-:W-:Y:S02]  /*02a0*/  IMAD.MOV.U32 R6, RZ, RZ, R8 ;  /* 0x000000ffff067224 */ /* 0x000fe400078e0008 */
[----:B------:R-:W-:-:S07]  /*02b0*/  IMAD.MOV.U32 R11, RZ, RZ, R9 ;  /* 0x000000ffff0b7224 */ /* 0x000fce00078e0009 */
.L_x_9:
[----:B------:R-:W-:Y:S02]  /*02c0*/  IMAD.MOV.U32 R8, RZ, RZ, R6 ;  /* 0x000000ffff087224 */ /* 0x000fe400078e0006 */
[----:B------:R-:W-:-:S06]  /*02d0*/  IMAD.MOV.U32 R9, RZ, RZ, R11 ;  /* 0x000000ffff097224 */ /* 0x000fcc00078e000b */
[----:B------:R-:W2:Y:S01]  /*02e0*/  LDG.E.64.CONSTANT R8, desc[UR6][R8.64] ;  /* 0x0000000608087981 */ /* 0x000ea2000c1e9b00 */
[----:B------:R-:W-:Y:S01]  /*02f0*/  VIADD R0, R0, 0x1 ;  /* 0x0000000100007836 */ /* 0x000fe20000000000 */
[----:B------:R-:W-:Y:S01]  /*0300*/  IADD3 R6, P2, PT, R6, 0x1000, RZ ;  /* 0x0000100006067810 */ /* 0x000fe20007f5e0ff */
[----:B------:R-:W-:-:S03]  /*0310*/  VIADD R7, R7, 0x200 ;  /* 0x0000020007077836 */ /* 0x000fc60000000000 */
[----:B------:R-:W-:Y:S01]  /*0320*/  ISETP.NE.AND P1, PT, R0, RZ, PT ;  /* 0x000000ff0000720c */ /* 0x000fe20003f25270 */
[----:B------:R-:W-:Y:S01]  /*0330*/  IMAD.X R11, RZ, RZ, R11, P2 ;  /* 0x000000ffff0b7224 */ /* 0x000fe200010e060b */
[----:B--2--5:R-:W-:-:S11]  /*0340*/  DADD R2, R8, R2 ;  /* 0x0000000008027229 */ /* 0x024fd60000000002 */
[----:B------:R-:W-:Y:S05]  /*0350*/  @P1 BRA `(.L_x_9) ;  /* 0xfffffffc00d81947 */ /* 0x000fea000383ffff */
.L_x_8:
[----:B------:R-:W-:Y:S05]  /*0360*/  BSYNC.RECONVERGENT B2 ;  /* 0x0000000000027941 */ /* 0x000fea0003800200 */
.L_x_7:
[----:B------:R-:W-:Y:S05]  /*0370*/  @!P0 BRA `(.L_x_6) ;  /* 0x0000000400688947 */ /* 0x000fea0003800000 */
[----:B------:R-:W-:Y:S01]  /*0380*/  IMAD.IADD R0, R4, 0x1, -R7 ;  /* 0x0000000104007824 */ /* 0x000fe200078e0a07 */
[----:B------:R-:W-:Y:S01]  /*0390*/  BSSY.RECONVERGENT B2, `(.L_x_10) ;  /* 0x0000031000027945 */ /* 0x000fe20003800200 */
[----:B------:R-:W-:-:S03]  /*03a0*/  PLOP3.LUT P0, PT, PT, PT, PT, 0x80, 0x8 ;  /* 0x000000000008781c */ /* 0x000fc60003f0f070 */
[----:B------:R-:W-:-:S13]  /*03b0*/  ISETP.GT.AND P1, PT, R0, 0x1800, PT ;  /* 0x000018000000780c */ /* 0x000fda0003f24270 */
[----:B------:R-:W-:Y:S05]  /*03c0*/  @!P1 BRA `(.L_x_11) ;  /* 0x0000000000b49947 */ /* 0x000fea0003800000 */
[----:B------:R-:W-:Y:S01]  /*03d0*/  PLOP3.LUT P0, PT, PT, PT, PT, 0x8, 0x80 ;  /* 0x000000000080781c */ /* 0x000fe20003f0e170 */
[----:B------:R-:W-:-:S12]  /*03e0*/  VIADD R0, R4, 0xffffe800 ;  /* 0xffffe80004007836 */ /* 0x000fd80000000000 */
.L_x_12:
[----:B------:R-:W0:Y:S02]  /*03f0*/  LDC.64 R32, c[0x0][0x380] ;  /* 0x0000e000ff207b82 */ /* 0x000e240000000a00 */
[----:B0-----:R-:W-:-:S05]  /*0400*/  IMAD.WIDE R14, R7, 0x8, R32 ;  /* 0x00000008070e7825 */ /* 0x001fca00078e0220 */
[----:B------:R-:W2:Y:S04]  /*0410*/  LDG.E.64.CONSTANT R8, desc[UR6][R14.64] ;  /* 0x000000060e087981 */ /* 0x000ea8000c1e9b00 */
[----:B------:R-:W3:Y:S04]  /*0420*/  LDG.E.64.CONSTANT R10, desc[UR6][R14.64+0x1000] ;  /* 0x001000060e0a7981 */ /* 0x000ee8000c1e9b00 */
[----:B------:R-:W4:Y:S01]  /*0430*/  LDG.E.64.CONSTANT R12, desc[UR6][R14.64+0x2000] ;  /* 0x002000060e0c7981 */ /* 0x000f22000c1e9b00 */
[----:B------:R-:W-:-:S03]  /*0440*/  VIADD R41, R7, 0x800 ;  /* 0x0000080007297836 */ /* 0x000fc60000000000 */
[----:B------:R-:W4:Y:S01]  /*0450*/  LDG.E.64.CONSTANT R30, desc[UR6][R14.64+0x3000] ;  /* 0x003000060e1e7981 */ /* 0x000f22000c1e9b00 */
[----:B------:R-:W-:-:S05]  /*0460*/  IMAD.WIDE R40, R41, 0x8, R32 ;  /* 0x0000000829287825 */ /* 0x000fca00078e0220 */
[----:B------:R-:W4:Y:S04]  /*0470*/  LDG.E.64.CONSTANT R28, desc[UR6][R40.64] ;  /* 0x00000006281c7981 */ /* 0x000f28000c1e9b00 */
[----:B------:R-:W4:Y:S04]  /*0480*/  LDG.E.64.CONSTANT R26, desc[UR6][R40.64+0x1000] ;  /* 0x00100006281a7981 */ /* 0x000f28000c1e9b00 */
        /* <DEDUP_REMOVED lines=12> */
[----:B------:R-:W4:Y:S04]  /*0550*/  LDG.E.64.CONSTANT R34, desc[UR6][R44.64+0x2000] ;  /* 0x002000062c227981 */ /* 0x000f28000c1e9b00 */
[----:B------:R-:W4:Y:S01]  /*0560*/  LDG.E.64.CONSTANT R32, desc[UR6][R44.64+0x3000] ;  /* 0x003000062c207981 */ /* 0x000f22000c1e9b00 */
[----:B------:R-:W-:-:S05]  /*0570*/  VIADD R7, R7, 0x2000 ;  /* 0x0000200007077836 */ /* 0x000fca0000000000 */
[----:B------:R-:W-:Y:S01]  /*0580*/  ISETP.GE.AND P1, PT, R7, R0, PT ;  /* 0x000000000700720c */ /* 0x000fe20003f26270 */
[----:B--2--5:R-:W-:-:S08]  /*0590*/  DADD R8, R8, R2 ;  /* 0x0000000008087229 */ /* 0x024fd00000000002 */
[----:B---3--:R-:W-:-:S08]  /*05a0*/  DADD R8, R8, R10 ;  /* 0x0000000008087229 */ /* 0x008fd0000000000a */
[----:B----4-:R-:W-:-:S08]  /*05b0*/  DADD R8, R8, R12 ;  /* 0x0000000008087229 */ /* 0x010fd0000000000c */
[----:B------:R-:W-:-:S08]  /*05c0*/  DADD R8, R8, R30 ;  /* 0x0000000008087229 */ /* 0x000fd0000000001e */
        /* <DEDUP_REMOVED lines=11> */
[----:B------:R-:W-:Y:S01]  /*0680*/  DADD R2, R8, R32 ;  /* 0x0000000008027229 */ /* 0x000fe20000000020 */
[----:B------:R-:W-:Y:S10]  /*0690*/  @!P1 BRA `(.L_x_12) ;  /* 0xfffffffc00549947 */ /* 0x000ff4000383ffff */
.L_x_11:
[----:B------:R-:W-:Y:S05]  /*06a0*/  BSYNC.RECONVERGENT B2 ;  /* 0x0000000000027941 */ /* 0x000fea0003800200 */
.L_x_10:
[----:B------:R-:W-:Y:S01]  /*06b0*/  IMAD.IADD R0, R4, 0x1, -R7 ;  /* 0x0000000104007824 */ /* 0x000fe200078e0a07 */
[----:B------:R-:W-:Y:S04]  /*06c0*/  BSSY.RECONVERGENT B2, `(.L_x_13) ;  /* 0x0000019000027945 */ /* 0x000fe80003800200 */
[----:B------:R-:W-:-:S13]  /*06d0*/  ISETP.GT.AND P1, PT, R0, 0x800, PT ;  /* 0x000008000000780c */ /* 0x000fda0003f24270 */
[----:B------:R-:W-:Y:S05]  /*06e0*/  @!P1 BRA `(.L_x_14) ;  /* 0x0000000000589947 */ /* 0x000fea0003800000 */
        /* <DEDUP_REMOVED lines=12> */
[----:B------:R-:W-:Y:S01]  /*07b0*/  PLOP3.LUT P0, PT, PT, PT, PT, 0x8, 0x80 ;  /* 0x000000000080781c */ /* 0x000fe20003f0e170 */
[----:B------:R-:W-:Y:S01]  /*07c0*/  VIADD R7, R7, 0x1000 ;  /* 0x0000100007077836 */ /* 0x000fe20000000000 */
[----:B--2--5:R-:W-:-:S08]  /*07d0*/  DADD R10, R2, R10 ;  /* 0x00000000020a7229 */ /* 0x024fd0000000000a */
[----:B---3--:R-:W-:-:S08]  /*07e0*/  DADD R10, R10, R12 ;  /* 0x000000000a0a7229 */ /* 0x008fd0000000000c */
[----:B----4-:R-:W-:-:S08]  /*07f0*/  DADD R10, R10, R14 ;  /* 0x000000000a0a7229 */ /* 0x010fd0000000000e */
[----:B------:R-:W-:-:S08]  /*0800*/  DADD R10, R10, R16 ;  /* 0x000000000a0a7229 */ /* 0x000fd00000000010 */
[----:B------:R-:W-:-:S08]  /*0810*/  DADD R10, R10, R20 ;  /* 0x000000000a0a7229 */ /* 0x000fd00000000014 */
[----:B------:R-:W-:-:S08]  /*0820*/  DADD R10, R10, R22 ;  /* 0x000000000a0a7229 */ /* 0x000fd00000000016 */
[----:B------:R-:W-:-:S08]  /*0830*/  DADD R10, R10, R24 ;  /* 0x000000000a0a7229 */ /* 0x000fd00000000018 */
[----:B------:R-:W-:-:S11]  /*0840*/  DADD R2, R10, R26 ;  /* 0x000000000a027229 */ /* 0x000fd6000000001a */
.L_x_14:
[----:B------:R-:W-:Y:S05]  /*0850*/  BSYNC.RECONVERGENT B2 ;  /* 0x0000000000027941 */ /* 0x000fea0003800200 */
.L_x_13:
[----:B------:R-:W-:-:S13]  /*0860*/  ISETP.LT.OR P0, PT, R7, R4, P0 ;  /* 0x000000040700720c */ /* 0x000fda0000701670 */
[----:B------:R-:W-:Y:S05]  /*0870*/  @!P0 BRA `(.L_x_6) ;  /* 0x0000000000288947 */ /* 0x000fea0003800000 */
[----:B------:R-:W0:Y:S02]  /*0880*/  LDC.64 R8, c[0x0][0x380] ;  /* 0x0000e000ff087b82 */ /* 0x000e240000000a00 */
[----:B0-----:R-:W-:-:S05]  /*0890*/  IMAD.WIDE R6, R7, 0x8, R8 ;  /* 0x0000000807067825 */ /* 0x001fca00078e0208 */
[----:B------:R-:W2:Y:S04]  /*08a0*/  LDG.E.64.CONSTANT R8, desc[UR6][R6.64] ;  /* 0x0000000606087981 */ /* 0x000ea8000c1e9b00 */
[----:B------:R-:W3:Y:S04]  /*08b0*/  LDG.E.64.CONSTANT R10, desc[UR6][R6.64+0x1000] ;  /* 0x00100006060a7981 */ /* 0x000ee8000c1e9b00 */
[----:B------:R-:W4:Y:S04]  /*08c0*/  LDG.E.64.CONSTANT R12, desc[UR6][R6.64+0x2000] ;  /* 0x00200006060c7981 */ /* 0x000f28000c1e9b00 */
[----:B------:R-:W4:Y:S01]  /*08d0*/  LDG.E.64.CONSTANT R14, desc[UR6][R6.64+0x3000] ;  /* 0x00300006060e7981 */ /* 0x000f22000c1e9b00 */
[----:B--2--5:R-:W-:-:S08]  /*08e0*/  DADD R8, R2, R8 ;  /* 0x0000000002087229 */ /* 0x024fd00000000008 */
[----:B---3--:R-:W-:-:S08]  /*08f0*/  DADD R8, R8, R10 ;  /* 0x0000000008087229 */ /* 0x008fd0000000000a */
[----:B----4-:R-:W-:-:S08]  /*0900*/  DADD R8, R8, R12 ;  /* 0x0000000008087229 */ /* 0x010fd0000000000c */
[----:B------:R-:W-:-:S11]  /*0910*/  DADD R2, R8, R14 ;  /* 0x0000000008027229 */ /* 0x000fd6000000000e */
.L_x_6:
[----:B------:R-:W-:Y:S05]  /*0920*/  BSYNC.RECONVERGENT B1 ;  /* 0x0000000000017941 */ /* 0x000fea0003800200 */
.L_x_5:
[----:B------:R-:W-:-:S13]  /*0930*/  ISETP.GE.AND P0, PT, R4, 0x200, PT ;  /* 0x000002000400780c */ /* 0x000fda0003f06270 */
[----:B------:R-:W-:Y:S05]  /*0940*/  @!P0 BRA `(.L_x_15) ;  /* 0x0000000400148947 */ /* 0x000fea0003800000 */
[----:B------:R-:W0:Y:S01]  /*0950*/  S2R R12, SR_LANEID ;  /* 0x00000000000c7919 */ /* 0x000e220000000000 */
[----:B-----5:R-:W-:Y:S04]  /*0960*/  SHFL.DOWN PT, R6, R2, 0x1, 0x1f ;  /* 0x08201f0002067f89 */ /* 0x020fe800000e0000 */
[----:B------:R-:W1:Y:S02]  /*0970*/  SHFL.DOWN PT, R7, R3, 0x1, 0x1f ;  /* 0x08201f0003077f89 */ /* 0x000e6400000e0000 */
[----:B-1----:R-:W-:Y:S01]  /*0980*/  DADD R6, R6, R2 ;  /* 0x0000000006067229 */ /* 0x002fe20000000002 */
[C---:B0-----:R-:W-:Y:S02]  /*0990*/  ISETP.GT.AND P0, PT, R12.reuse, 0x1e, PT ;  /* 0x0000001e0c00780c */ /* 0x041fe40003f04270 */
[----:B------:R-:W-:-:S07]  /*09a0*/  ISETP.NE.AND P1, PT, R12, RZ, PT ;  /* 0x000000ff0c00720c */ /* 0x000fce0003f25270 */
[----:B------:R-:W-:Y:S02]  /*09b0*/  FSEL R8, R2, R6, P0 ;  /* 0x0000000602087208 */ /* 0x000fe40000000000 */
[----:B------:R-:W-:Y:S02]  /*09c0*/  FSEL R9, R3, R7, P0 ;  /* 0x0000000703097208 */ /* 0x000fe40000000000 */
[----:B------:R-:W-:Y:S01]  /*09d0*/  ISETP.GT.AND P0, PT, R12, 0x1d, PT ;  /* 0x0000001d0c00780c */ /* 0x000fe20003f04270 */
[----:B------:R-:W-:Y:S01]  /*09e0*/  SHFL.DOWN PT, R6, R8, 0x2, 0x1f ;  /* 0x08401f0008067f89 */ /* 0x000fe200000e0000 */
[----:B------:R-:W-:Y:S02]  /*09f0*/  @!P1 MOV R4, 0x400 ;  /* 0x0000040000049802 */ /* 0x000fe40000000f00 */
[----:B------:R-:W-:Y:S01]  /*0a00*/  @!P1 SHF.R.U32.HI R0, RZ, 0x2, R5 ;  /* 0x00000002ff009819 */ /* 0x000fe20000011605 */
[----:B------:R-:W0:Y:S03]  /*0a10*/  SHFL.DOWN PT, R7, R9, 0x2, 0x1f ;  /* 0x08401f0009077f89 */ /* 0x000e2600000e0000 */
[----:B------:R-:W-:Y:S01]  /*0a20*/  @!P1 LOP3.LUT R0, R0, 0xf8, RZ, 0xc0, !PT ;  /* 0x000000f800009812 */ /* 0x000fe200078ec0ff */
[----:B0-----:R-:W-:-:S10]  /*0a30*/  DADD R6, R6, R8 ;  /* 0x0000000006067229 */ /* 0x001fd40000000008 */
[----:B------:R-:W-:Y:S02]  /*0a40*/  FSEL R6, R8, R6, P0 ;  /* 0x0000000608067208 */ /* 0x000fe40000000000 */
[----:B------:R-:W-:Y:S02]  /*0a50*/  FSEL R7, R9, R7, P0 ;  /* 0x0000000709077208 */ /* 0x000fe40000000000 */
[----:B------:R-:W-:Y:S01]  /*0a60*/  ISETP.GT.AND P0, PT, R12, 0x1b, PT ;  /* 0x0000001b0c00780c */ /* 0x000fe20003f04270 */
[----:B------:R-:W-:Y:S04]  /*0a70*/  SHFL.DOWN PT, R2, R6, 0x4, 0x1f ;  /* 0x08801f0006027f89 */ /* 0x000fe800000e0000 */
[----:B------:R-:W0:Y:S01]  /*0a80*/  SHFL.DOWN PT, R3, R7, 0x4, 0x1f ;  /* 0x08801f0007037f89 */ /* 0x000e2200000e0000 */
[----:B------:R-:W1:Y:S01]  /*0a90*/  @!P1 S2R R9, SR_CgaCtaId ;  /* 0x0000000000099919 */ /* 0x000e620000008800 */
[----:B0-----:R-:W-:-:S10]  /*0aa0*/  DADD R2, R2, R6 ;  /* 0x0000000002027229 */ /* 0x001fd40000000006 */
[----:B------:R-:W-:Y:S02]  /*0ab0*/  FSEL R10, R6, R2, P0 ;  /* 0x00000002060a7208 */ /* 0x000fe40000000000 */
[----:B------:R-:W-:Y:S02]  /*0ac0*/  FSEL R11, R7, R3, P0 ;  /* 0x00000003070b7208 */ /* 0x000fe40000000000 */
[----:B------:R-:W-:Y:S01]  /*0ad0*/  ISETP.GT.AND P0, PT, R12, 0x17, PT ;  /* 0x000000170c00780c */ /* 0x000fe20003f04270 */
[----:B------:R-:W-:Y:S04]  /*0ae0*/  SHFL.DOWN PT, R2, R10, 0x8, 0x1f ;  /* 0x09001f000a027f89 */ /* 0x000fe800000e0000 */
[----:B------:R-:W0:Y:S02]  /*0af0*/  SHFL.DOWN PT, R3, R11, 0x8, 0x1f ;  /* 0x09001f000b037f89 */ /* 0x000e2400000e0000 */
[----:B0-----:R-:W-:-:S10]  /*0b00*/  DADD R2, R2, R10 ;  /* 0x0000000002027229 */ /* 0x001fd4000000000a */
[----:B------:R-:W-:Y:S02]  /*0b10*/  FSEL R6, R10, R2, P0 ;  /* 0x000000020a067208 */ /* 0x000fe40000000000 */
[----:B------:R-:W-:Y:S02]  /*0b20*/  FSEL R7, R11, R3, P0 ;  /* 0x000000030b077208 */ /* 0x000fe40000000000 */
[----:B-1----:R-:W-:Y:S01]  /*0b30*/  @!P1 LEA R11, R9, R4, 0x18 ;  /* 0x00000004090b9211 */ /* 0x002fe200078ec0ff */
[----:B------:R-:W-:Y:S01]  /*0b40*/  SHFL.DOWN PT, R2, R6, 0x10, 0x1f ;  /* 0x0a001f0006027f89 */ /* 0x000fe200000e0000 */
[----:B------:R-:W-:-:S03]  /*0b50*/  ISETP.NE.AND P0, PT, R5, RZ, PT ;  /* 0x000000ff0500720c */ /* 0x000fc60003f05270 */
[----:B------:R-:W0:Y:S01]  /*0b60*/  SHFL.DOWN PT, R3, R7, 0x10, 0x1f ;  /* 0x0a001f0007037f89 */ /* 0x000e2200000e0000 */
[----:B------:R-:W-:Y:S01]  /*0b70*/  @!P1 IMAD.IADD R11, R0, 0x1, R11 ;  /* 0x00000001000b9824 */ /* 0x000fe200078e020b */
[----:B0-----:R-:W-:-:S07]  /*0b80*/  DADD R8, R2, R6 ;  /* 0x0000000002087229 */ /* 0x001fce0000000006 */
[----:B------:R1:W-:Y:S01]  /*0b90*/  @!P1 STS.64 [R11+0x10], R8 ;  /* 0x000010080b009388 */ /* 0x0003e20000000a00 */
[----:B------:R-:W-:Y:S01]  /*0ba0*/  BAR.SYNC.DEFER_BLOCKING 0x0 ;  /* 0x0000000000007b1d */ /* 0x000fe20000010000 */
[----:B------:R-:W-:-:S04]  /*0bb0*/  ISETP.GT.AND P1, PT, R12, 0xf, PT ;  /* 0x0000000f0c00780c */ /* 0x000fc80003f24270 */
[----:B------:R-:W-:Y:S02]  /*0bc0*/  FSEL R2, R6, R8, P1 ;  /* 0x0000000806027208 */ /* 0x000fe40000800000 */
[----:B------:R-:W-:Y:S01]  /*0bd0*/  FSEL R3, R7, R9, P1 ;  /* 0x0000000907037208 */ /* 0x000fe20000800000 */
[----:B------:R-:W-:Y:S06]  /*0be0*/  @P0 BRA `(.L_x_16) ;  /* 0x0000001800440947 */ /* 0x000fec0003800000 */
[----:B------:R-:W0:Y:S01]  /*0bf0*/  S2UR UR5, SR_CgaCtaId ;  /* 0x00000000000579c3 */ /* 0x000e220000008800 */
[----:B------:R-:W-:Y:S02]  /*0c00*/  UMOV UR4, 0x400 ;  /* 0x0000040000047882 */ /* 0x000fe40000000000 */
[----:B0-----:R-:W-:-:S09]  /*0c10*/  ULEA UR4, UR5, UR4, 0x18 ;  /* 0x0000000405047291 */ /* 0x001fd2000f8ec0ff */
[----:B------:R-:W0:Y:S04]  /*0c20*/  LDS.64 R4, [UR4+0x18] ;  /* 0x00001804ff047984 */ /* 0x000e280008000a00 */
[----:B-1----:R-:W1:Y:S04]  /*0c30*/  LDS.128 R8, [UR4+0x20] ;  /* 0x00002004ff087984 */ /* 0x002e680008000c00 */
[----:B------:R-:W2:Y:S01]  /*0c40*/  LDS.128 R12, [UR4+0x30] ;  /* 0x00003004ff0c7984 */ /* 0x000ea20008000c00 */
[----:B0-----:R-:W-:-:S03]  /*0c50*/  DADD R2, R2, R4 ;  /* 0x0000000002027229 */ /* 0x001fc60000000004 */
[----:B------:R-:W0:Y:S05]  /*0c60*/  LDS.128 R4, [UR4+0x40] ;  /* 0x00004004ff047984 */ /* 0x000e2a0008000c00 */
[----:B-1----:R-:W-:-:S08]  /*0c70*/  DADD R2, R2, R8 ;  /* 0x0000000002027229 */ /* 0x002fd00000000008 */
[----:B------:R-:W-:Y:S01]  /*0c80*/  DADD R2, R2, R10 ;  /* 0x0000000002027229 */ /* 0x000fe2000000000a */
[----:B------:R-:W1:Y:S07]  /*0c90*/  LDS.128 R8, [UR4+0x50] ;  /* 0x00005004ff087984 */ /* 0x000e6e0008000c00 */
[----:B--2---:R-:W-:-:S08]  /*0ca0*/  DADD R2, R2, R12 ;  /* 0x0000000002027229 */ /* 0x004fd0000000000c */
[----:B------:R-:W-:Y:S01]  /*0cb0*/  DADD R2, R2, R14 ;  /* 0x0000000002027229 */ /* 0x000fe2000000000e */
[----:B------:R-:W2:Y:S07]  /*0cc0*/  LDS.128 R12, [UR4+0x60] ;  /* 0x00006004ff0c7984 */ /* 0x000eae0008000c00 */
[----:B0-----:R-:W-:-:S08]  /*0cd0*/  DADD R2, R2, R4 ;  /* 0x0000000002027229 */ /* 0x001fd00000000004 */
[----:B------:R-:W-:Y:S01]  /*0ce0*/  DADD R2, R2, R6 ;  /* 0x0000000002027229 */ /* 0x000fe20000000006 */
[----:B------:R-:W0:Y:S07]  /*0cf0*/  LDS.128 R4, [UR4+0x70] ;  /* 0x00007004ff047984 */ /* 0x000e2e0008000c00 */
[----:B-1----:R-:W-:-:S08]  /*0d00*/  DADD R2, R2, R8 ;  /* 0x0000000002027229 */ /* 0x002fd00000000008 */
[----:B------:R-:W-:Y:S01]  /*0d10*/  DADD R2, R2, R10 ;  /* 0x0000000002027229 */ /* 0x000fe2000000000a */
[----:B------:R-:W1:Y:S07]  /*0d20*/  LDS.128 R8, [UR4+0x80] ;  /* 0x00008004ff087984 */ /* 0x000e6e0008000c00 */
[----:B--2---:R-:W-:-:S08]  /*0d30*/  DADD R2, R2, R12 ;  /* 0x0000000002027229 */ /* 0x004fd0000000000c */
[----:B------:R-:W-:-:S08]  /*0d40*/  DADD R2, R2, R14 ;  /* 0x0000000002027229 */ /* 0x000fd0000000000e */
[----:B0-----:R-:W-:-:S08]  /*0d50*/  DADD R2, R2, R4 ;  /* 0x0000000002027229 */ /* 0x001fd00000000004 */
[----:B------:R-:W-:-:S08]  /*0d60*/  DADD R2, R2, R6 ;  /* 0x0000000002027229 */ /* 0x000fd00000000006 */
[----:B-1----:R-:W-:-:S08]  /*0d70*/  DADD R2, R2, R8 ;  /* 0x0000000002027229 */ /* 0x002fd00000000008 */
[----:B------:R-:W-:Y:S01]  /*0d80*/  DADD R2, R2, R10 ;  /* 0x0000000002027229 */ /* 0x000fe2000000000a */
[----:B------:R-:W-:Y:S10]  /*0d90*/  BRA `(.L_x_16) ;  /* 0x0000001400d87947 */ /* 0x000ff40003800000 */
.L_x_15:
[----:B------:R-:W-:Y:S01]  /*0da0*/  LOP3.LUT R0, R5, 0x3e0, RZ, 0xc0, !PT ;  /* 0x000003e005007812 */ /* 0x000fe200078ec0ff */
[----:B------:R-:W0:Y:S03]  /*0db0*/  S2R R10, SR_LANEID ;  /* 0x00000000000a7919 */ /* 0x000e260000000000 */
[----:B------:R-:W-:Y:S01]  /*0dc0*/  LOP3.LUT R9, RZ, R0, RZ, 0x33, !PT ;  /* 0x00000000ff097212 */ /* 0x000fe200078e33ff */
[----:B------:R-:W-:-:S04]  /*0dd0*/  VIADD R7, R0, 0x20 ;  /* 0x0000002000077836 */ /* 0x000fc80000000000 */
[----:B------:R-:W-:Y:S01]  /*0de0*/  IMAD.IADD R9, R9, 0x1, R4 ;  /* 0x0000000109097824 */ /* 0x000fe200078e0204 */
[----:B------:R-:W-:-:S04]  /*0df0*/  ISETP.GT.AND P0, PT, R7, R4, PT ;  /* 0x000000040700720c */ /* 0x000fc80003f04270 */
[----:B------:R-:W-:-:S05]  /*0e00*/  SEL R11, R9, 0x1f, P0 ;  /* 0x0000001f090b7807 */ /* 0x000fca0000000000 */
[----:B-----5:R-:W-:Y:S04]  /*0e10*/  SHFL.DOWN PT, R6, R2, 0x1, R11 ;  /* 0x0820000002067989 */ /* 0x020fe800000e000b */
[----:B------:R-:W1:Y:S01]  /*0e20*/  SHFL.DOWN PT, R7, R3, 0x1, R11 ;  /* 0x0820000003077989 */ /* 0x000e6200000e000b */
[C---:B0-----:R-:W-:Y:S01]  /*0e30*/  ISETP.GE.AND P0, PT, R10.reuse, R11, PT ;  /* 0x0000000b0a00720c */ /* 0x041fe20003f06270 */
[C---:B------:R-:W-:Y:S01]  /*0e40*/  VIADD R0, R10.reuse, 0x2 ;  /* 0x000000020a007836 */ /* 0x040fe20000000000 */
[----:B------:R-:W-:Y:S01]  /*0e50*/  ISETP.NE.AND P1, PT, R10, RZ, PT ;  /* 0x000000ff0a00720c */ /* 0x000fe20003f25270 */
[----:B-1----:R-:W-:-:S12]  /*0e60*/  DADD R6, R6, R2 ;  /* 0x0000000006067229 */ /* 0x002fd80000000002 */
[----:B------:R-:W0:Y:S01]  /*0e70*/  @!P1 S2R R12, SR_CgaCtaId ;  /* 0x00000000000c9919 */ /* 0x000e220000008800 */
[----:B------:R-:W-:Y:S02]  /*0e80*/  FSEL R8, R6, R2, !P0 ;  /* 0x0000000206087208 */ /* 0x000fe40004000000 */
[----:B------:R-:W-:Y:S02]  /*0e90*/  FSEL R9, R7, R3, !P0 ;  /* 0x0000000307097208 */ /* 0x000fe40004000000 */
[----:B------:R-:W-:Y:S01]  /*0ea0*/  ISETP.GT.AND P0, PT, R0, R11, PT ;  /* 0x0000000b0000720c */ /* 0x000fe20003f04270 */
[----:B------:R-:W-:Y:S01]  /*0eb0*/  SHFL.DOWN PT, R6, R8, 0x2, R11 ;  /* 0x0840000008067989 */ /* 0x000fe200000e000b */
[----:B------:R-:W-:-:S03]  /*0ec0*/  VIADD R0, R10, 0x4 ;  /* 0x000000040a007836 */ /* 0x000fc60000000000 */
[----:B------:R-:W1:Y:S02]  /*0ed0*/  SHFL.DOWN PT, R7, R9, 0x2, R11 ;  /* 0x0840000009077989 */ /* 0x000e6400000e000b */
[----:B-1----:R-:W-:-:S10]  /*0ee0*/  DADD R6, R6, R8 ;  /* 0x0000000006067229 */ /* 0x002fd40000000008 */
[----:B------:R-:W-:Y:S02]  /*0ef0*/  FSEL R6, R8, R6, P0 ;  /* 0x0000000608067208 */ /* 0x000fe40000000000 */
[----:B------:R-:W-:Y:S02]  /*0f00*/  FSEL R7, R9, R7, P0 ;  /* 0x0000000709077208 */ /* 0x000fe40000000000 */
        /* <DEDUP_REMOVED lines=16> */
[----:B------:R-:W-:Y:S02]  /*1010*/  @!P1 MOV R9, 0x400 ;  /* 0x0000040000099802 */ /* 0x000fe40000000f00 */
[----:B------:R-:W-:Y:S01]  /*1020*/  @!P1 SHF.R.U32.HI R8, RZ, 0x2, R5 ;  /* 0x00000002ff089819 */ /* 0x000fe20000011605 */
[----:B------:R-:W1:Y:S01]  /*1030*/  SHFL.DOWN PT, R3, R7, 0x10, R11 ;  /* 0x0a00000007037989 */ /* 0x000e6200000e000b */
[----:B0-----:R-:W-:-:S02]  /*1040*/  @!P1 LEA R9, R12, R9, 0x18 ;  /* 0x000000090c099211 */ /* 0x001fc400078ec0ff */
[----:B------:R-:W-:-:S05]  /*1050*/  @!P1 LOP3.LUT R8, R8, 0xf8, RZ, 0xc0, !PT ;  /* 0x000000f808089812 */ /* 0x000fca00078ec0ff */
[----:B------:R-:W-:Y:S01]  /*1060*/  @!P1 IMAD.IADD R9, R8, 0x1, R9 ;  /* 0x0000000108099824 */ /* 0x000fe200078e0209 */
[----:B-1----:R-:W-:-:S10]  /*1070*/  DADD R2, R2, R6 ;  /* 0x0000000002027229 */ /* 0x002fd40000000006 */
[----:B------:R-:W-:Y:S02]  /*1080*/  FSEL R2, R6, R2, P0 ;  /* 0x0000000206027208 */ /* 0x000fe40000000000 */
[----:B------:R-:W-:Y:S02]  /*1090*/  FSEL R3, R7, R3, P0 ;  /* 0x0000000307037208 */ /* 0x000fe40000000000 */
[----:B------:R-:W-:-:S03]  /*10a0*/  ISETP.NE.AND P0, PT, R5, RZ, PT ;  /* 0x000000ff0500720c */ /* 0x000fc60003f05270 */
[----:B------:R0:W-:Y:S01]  /*10b0*/  @!P1 STS.64 [R9+0x10], R2 ;  /* 0x0000100209009388 */ /* 0x0001e20000000a00 */
[----:B------:R-:W-:Y:S09]  /*10c0*/  BAR.SYNC.DEFER_BLOCKING 0x0 ;  /* 0x0000000000007b1d */ /* 0x000ff20000010000 */
[----:B------:R-:W-:Y:S05]  /*10d0*/  @P0 BRA `(.L_x_16) ;  /* 0x0000001400080947 */ /* 0x000fea0003800000 */
[----:B------:R-:W1:Y:S01]  /*10e0*/  S2UR UR5, SR_CgaCtaId ;  /* 0x00000000000579c3 */ /* 0x000e620000008800 */
[----:B------:R-:W-:Y:S01]  /*10f0*/  UMOV UR4, 0x400 ;  /* 0x0000040000047882 */ /* 0x000fe20000000000 */
[----:B------:R-:W-:Y:S01]  /*1100*/  ISETP.GT.AND P1, PT, R4, 0x20, PT ;  /* 0x000000200400780c */ /* 0x000fe20003f24270 */
[----:B-1----:R-:W-:-:S09]  /*1110*/  ULEA UR4, UR5, UR4, 0x18 ;  /* 0x0000000405047291 */ /* 0x002fd2000f8ec0ff */
[----:B------:R-:W1:Y:S04]  /*1120*/  LDS.64 R6, [UR4+0x18] ;  /* 0x00001804ff067984 */ /* 0x000e680008000a00 */
[----:B------:R-:W2:Y:S04]  /*1130*/  LDS.128 R12, [UR4+0x20] ;  /* 0x00002004ff0c7984 */ /* 0x000ea80008000c00 */
[----:B0-----:R-:W0:Y:S01]  /*1140*/  LDS.128 R8, [UR4+0x30] ;  /* 0x00003004ff087984 */ /* 0x001e220008000c00 */
[----:B-1----:R-:W-:-:S10]  /*1150*/  DADD R6, R2, R6 ;  /* 0x0000000002067229 */ /* 0x002fd40000000006 */
[----:B------:R-:W-:Y:S02]  /*1160*/  FSEL R2, R6, R2, P1 ;  /* 0x0000000206027208 */ /* 0x000fe40000800000 */
[----:B------:R-:W-:Y:S02]  /*1170*/  FSEL R3, R7, R3, P1 ;  /* 0x0000000307037208 */ /* 0x000fe40000800000 */
[----:B------:R-:W-:-:S04]  /*1180*/  ISETP.GT.AND P1, PT, R4, 0x40, PT ;  /* 0x000000400400780c */ /* 0x000fc80003f24270 */
[----:B--2---:R-:W-:-:S10]  /*1190*/  DADD R12, R12, R2 ;  /* 0x000000000c0c7229 */ /* 0x004fd40000000002 */
[----:B------:R-:W-:Y:S02]  /*11a0*/  FSEL R2, R12, R2, P1 ;  /* 0x000000020c027208 */ /* 0x000fe40000800000 */
[----:B------:R-:W-:Y:S02]  /*11b0*/  FSEL R3, R13, R3, P1 ;  /* 0x000000030d037208 */ /* 0x000fe40000800000 */
[----:B------:R-:W-:-:S04]  /*11c0*/  ISETP.GT.AND P1, PT, R4, 0x60, PT ;  /* 0x000000600400780c */ /* 0x000fc80003f24270 */
[----:B------:R-:W-:-:S10]  /*11d0*/  DADD R14, R2, R14 ;  /* 0x00000000020e7229 */ /* 0x000fd4000000000e */
[----:B------:R-:W-:Y:S02]  /*11e0*/  FSEL R2, R14, R2, P1 ;  /* 0x000000020e027208 */ /* 0x000fe40000800000 */
[----:B------:R-:W-:Y:S02]  /*11f0*/  FSEL R3, R15, R3, P1 ;  /* 0x000000030f037208 */ /* 0x000fe40000800000 */
[----:B------:R-:W1:Y:S01]  /*1200*/  LDS.128 R12, [UR4+0x40] ;  /* 0x00004004ff0c7984 */ /* 0x000e620008000c00 */
[----:B------:R-:W-:-:S03]  /*1210*/  ISETP.GT.AND P1, PT, R4, 0x80, PT ;  /* 0x000000800400780c */ /* 0x000fc60003f24270 */
[----:B0-----:R-:W-:-:S10]  /*1220*/  DADD R8, R8, R2 ;  /* 0x0000000008087229 */ /* 0x001fd40000000002 */
[----:B------:R-:W-:Y:S02]  /*1230*/  FSEL R2, R8, R2, P1 ;  /* 0x0000000208027208 */ /* 0x000fe40000800000 */
[----:B------:R-:W-:Y:S02]  /*1240*/  FSEL R3, R9, R3, P1 ;  /* 0x0000000309037208 */ /* 0x000fe40000800000 */
[----:B------:R-:W-:-:S04]  /*1250*/  ISETP.GT.AND P1, PT, R4, 0xa0, PT ;  /* 0x000000a00400780c */ /* 0x000fc80003f24270 */
[----:B------:R-:W-:-:S10]  /*1260*/  DADD R10, R2, R10 ;  /* 0x00000000020a7229 */ /* 0x000fd4000000000a */
[----:B------:R-:W-:Y:S02]  /*1270*/  FSEL R2, R10, R2, P1 ;  /* 0x000000020a027208 */ /* 0x000fe40000800000 */
[----:B------:R-:W-:Y:S02]  /*1280*/  FSEL R3, R11, R3, P1 ;  /* 0x000000030b037208 */ /* 0x000fe40000800000 */
[----:B------:R-:W0:Y:S01]  /*1290*/  LDS.128 R8, [UR4+0x50] ;  /* 0x00005004ff087984 */ /* 0x000e220008000c00 */
[----:B------:R-:W-:-:S03]  /*12a0*/  ISETP.GT.AND P1, PT, R4, 0xc0, PT ;  /* 0x000000c00400780c */ /* 0x000fc60003f24270 */
[----:B-1----:R-:W-:-:S10]  /*12b0*/  DADD R12, R12, R2 ;  /* 0x000000000c0c7229 */ /* 0x002fd40000000002 */
        /* <DEDUP_REMOVED lines=33> */
[----:B------:R-:W-:-:S04]  /*14d0*/  ISETP.GT.AND P1, PT, R4, 0x1c0, PT ;  /* 0x000001c00400780c */ /* 0x000fc80003f24270 */
[----:B-1----:R-:W-:-:S10]  /*14e0*/  DADD R12, R12, R2 ;  /* 0x000000000c0c7229 */ /* 0x002fd40000000002 */
[----:B------:R-:W-:Y:S02]  /*14f0*/  FSEL R2, R12, R2, P1 ;  /* 0x000000020c027208 */ /* 0x000fe40000800000 */
[----:B------:R-:W-:Y:S02]  /*1500*/  FSEL R3, R13, R3, P1 ;  /* 0x000000030d037208 */ /* 0x000fe40000800000 */
[----:B------:R-:W-:-:S04]  /*1510*/  ISETP.GT.AND P1, PT, R4, 0x1e0, PT ;  /* 0x000001e00400780c */ /* 0x000fc80003f24270 */
[----:B------:R-:W-:-:S10]  /*1520*/  DADD R14, R2, R14 ;  /* 0x00000000020e7229 */ /* 0x000fd4000000000e */
[----:B------:R-:W-:Y:S02]  /*1530*/  FSEL R2, R14, R2, P1 ;  /* 0x000000020e027208 */ /* 0x000fe40000800000 */
[----:B------:R-:W-:Y:S01]  /*1540*/  FSEL R3, R15, R3, P1 ;  /* 0x000000030f037208 */ /* 0x000fe20000800000 */
[----:B------:R-:W-:Y:S06]  /*1550*/  BRA `(.L_x_16) ;  /* 0x0000000c00e87947 */ /* 0x000fec0003800000 */
.L_x_2:
[----:B------:R-:W0:Y:S01]  /*1560*/  S2R R41, SR_TID.X ;  /* 0x0000000000297919 */ /* 0x000e220000002100 */
[----:B------:R-:W1:Y:S02]  /*1570*/  LDCU.64 UR4, c[0x0][0x380] ;  /* 0x00007000ff0477ac */ /* 0x000e640008000a00 */
[----:B-1----:R-:W-:Y:S02]  /*1580*/  IMAD.U32 R2, RZ, RZ, UR4 ;  /* 0x00000004ff027e24 */ /* 0x002fe4000f8e00ff */
[----:B------:R-:W-:Y:S02]  /*1590*/  IMAD.U32 R3, RZ, RZ, UR5 ;  /* 0x00000005ff037e24 */ /* 0x000fe4000f8e00ff */
[----:B0-----:R-:W-:-:S05]  /*15a0*/  IMAD.WIDE.U32 R18, R41, 0x8, R2 ;  /* 0x0000000829127825 */ /* 0x001fca00078e0002 */
[----:B------:R-:W2:Y:S04]  /*15b0*/  LDG.E.64.CONSTANT R20, desc[UR6][R18.64] ;  /* 0x0000000612147981 */ /* 0x000ea8000c1e9b00 */
[----:B------:R-:W2:Y:S04]  /*15c0*/  LDG.E.64.CONSTANT R6, desc[UR6][R18.64+0x1000] ;  /* 0x0010000612067981 */ /* 0x000ea8000c1e9b00 */
[----:B------:R-:W3:Y:S04]  /*15d0*/  LDG.E.64.CONSTANT R8, desc[UR6][R18.64+0x2000] ;  /* 0x0020000612087981 */ /* 0x000ee8000c1e9b00 */
[----:B------:R-:W4:Y:S04]  /*15e0*/  LDG.E.64.CONSTANT R10, desc[UR6][R18.64+0x3000] ;  /* 0x00300006120a7981 */ /* 0x000f28000c1e9b00 */
[----:B------:R-:W5:Y:S04]  /*15f0*/  LDG.E.64.CONSTANT R12, desc[UR6][R18.64+0x4000] ;  /* 0x00400006120c7981 */ /* 0x000f68000c1e9b00 */
[----:B------:R-:W5:Y:S04]  /*1600*/  LDG.E.64.CONSTANT R14, desc[UR6][R18.64+0x5000] ;  /* 0x00500006120e7981 */ /* 0x000f68000c1e9b00 */
[----:B------:R-:W5:Y:S01]  /*1610*/  LDG.E.64.CONSTANT R16, desc[UR6][R18.64+0x6000] ;  /* 0x0060000612107981 */ /* 0x000f62000c1e9b00 */
[----:B------:R-:W-:Y:S01]  /*1620*/  ISETP.GE.U32.AND P0, PT, R4, 0x1c00, PT ;  /* 0x00001c000400780c */ /* 0x000fe20003f06070 */
[----:B------:R-:W-:Y:S01]  /*1630*/  UMOV UR4, 0xe00 ;  /* 0x00000e0000047882 */ /* 0x000fe20000000000 */
[----:B--2---:R-:W-:-:S08]  /*1640*/  DADD R6, R20, R6 ;  /* 0x0000000014067229 */ /* 0x004fd00000000006 */
[----:B---3--:R-:W-:-:S08]  /*1650*/  DADD R6, R8, R6 ;  /* 0x0000000008067229 */ /* 0x008fd00000000006 */
[----:B----4-:R-:W-:-:S08]  /*1660*/  DADD R6, R10, R6 ;  /* 0x000000000a067229 */ /* 0x010fd00000000006 */
[----:B-----5:R-:W-:-:S08]  /*1670*/  DADD R6, R12, R6 ;  /* 0x000000000c067229 */ /* 0x020fd00000000006 */
[----:B------:R-:W-:-:S08]  /*1680*/  DADD R6, R14, R6 ;  /* 0x000000000e067229 */ /* 0x000fd00000000006 */
[----:B------:R-:W-:Y:S01]  /*1690*/  DADD R6, R16, R6 ;  /* 0x0000000010067229 */ /* 0x000fe20000000006 */
[----:B------:R-:W-:Y:S10]  /*16a0*/  @!P0 BRA `(.L_x_17) ;  /* 0x00000000006c8947 */ /* 0x000ff40003800000 */
[----:B------:R-:W0:Y:S01]  /*16b0*/  LDC R22, c[0x0][0x390] ;  /* 0x0000e400ff167b82 */ /* 0x000e220000000800 */
[----:B------:R-:W-:Y:S01]  /*16c0*/  VIADD R23, R4, 0xfffff200 ;  /* 0xfffff20004177836 */ /* 0x000fe20000000000 */
[----:B------:R-:W-:-:S06]  /*16d0*/  UMOV UR4, 0xe00 ;  /* 0x00000e0000047882 */ /* 0x000fcc0000000000 */
[----:B------:R-:W1:Y:S02]  /*16e0*/  LDC.64 R2, c[0x0][0x380] ;  /* 0x0000e000ff027b82 */ /* 0x000e640000000a00 */
.L_x_19:
[----:B------:R-:W-:-:S04]  /*16f0*/  VIADD R9, R41, UR4 ;  /* 0x0000000429097c36 */ /* 0x000fc80008000000 */
[----:B-1----:R-:W-:-:S05]  /*1700*/  IMAD.WIDE.U32 R8, R9, 0x8, R2 ;  /* 0x0000000809087825 */ /* 0x002fca00078e0002 */
[----:B------:R-:W2:Y:S04]  /*1710*/  LDG.E.64.CONSTANT R4, desc[UR6][R8.64] ;  /* 0x0000000608047981 */ /* 0x000ea8000c1e9b00 */
[----:B------:R-:W3:Y:S04]  /*1720*/  LDG.E.64.CONSTANT R10, desc[UR6][R8.64+0x1000] ;  /* 0x00100006080a7981 */ /* 0x000ee8000c1e9b00 */
[----:B------:R-:W4:Y:S04]  /*1730*/  LDG.E.64.CONSTANT R12, desc[UR6][R8.64+0x2000] ;  /* 0x00200006080c7981 */ /* 0x000f28000c1e9b00 */
[----:B------:R-:W5:Y:S04]  /*1740*/  LDG.E.64.CONSTANT R14, desc[UR6][R8.64+0x3000] ;  /* 0x00300006080e7981 */ /* 0x000f68000c1e9b00 */
[----:B------:R-:W5:Y:S04]  /*1750*/  LDG.E.64.CONSTANT R16, desc[UR6][R8.64+0x4000] ;  /* 0x0040000608107981 */ /* 0x000f68000c1e9b00 */
[----:B------:R-:W5:Y:S04]  /*1760*/  LDG.E.64.CONSTANT R18, desc[UR6][R8.64+0x5000] ;  /* 0x0050000608127981 */ /* 0x000f68000c1e9b00 */
[----:B------:R-:W5:Y:S01]  /*1770*/  LDG.E.64.CONSTANT R20, desc[UR6][R8.64+0x6000] ;  /* 0x0060000608147981 */ /* 0x000f62000c1e9b00 */
[----:B--2---:R-:W-:-:S08]  /*1780*/  DADD R4, R4, R6 ;  /* 0x0000000004047229 */ /* 0x004fd00000000006 */
[----:B---3--:R-:W-:-:S08]  /*1790*/  DADD R4, R10, R4 ;  /* 0x000000000a047229 */ /* 0x008fd00000000004 */
[----:B----4-:R-:W-:-:S08]  /*17a0*/  DADD R4, R12, R4 ;  /* 0x000000000c047229 */ /* 0x010fd00000000004 */
[----:B-----5:R-:W-:-:S08]  /*17b0*/  DADD R4, R14, R4 ;  /* 0x000000000e047229 */ /* 0x020fd00000000004 */
[----:B------:R-:W-:Y:S01]  /*17c0*/  DADD R16, R16, R4 ;  /* 0x0000000010107229 */ /* 0x000fe20000000004 */
[----:B0-----:R-:W-:-:S04]  /*17d0*/  IMAD.MOV.U32 R4, RZ, RZ, R22 ;  /* 0x000000ffff047224 */ /* 0x001fc800078e0016 */
[----:B------:R-:W-:-:S03]  /*17e0*/  VIADD R0, R4, -UR4 ;  /* 0x8000000404007c36 */ /* 0x000fc60008000000 */
[----:B------:R-:W-:Y:S02]  /*17f0*/  DADD R16, R18, R16 ;  /* 0x0000000012107229 */ /* 0x000fe40000000010 */
[----:B------:R-:W-:-:S06]  /*1800*/  ISETP.GE.AND P0, PT, R0, 0xe00, PT ;  /* 0x00000e000000780c */ /* 0x000fcc0003f06270 */
[----:B------:R-:W-:-:S07]  /*1810*/  DADD R6, R20, R16 ;  /* 0x0000000014067229 */ /* 0x000fce0000000010 */
[----:B------:R-:W-:Y:S05]  /*1820*/  @!P0 BRA `(.L_x_18) ;  /* 0x00000008001c8947 */ /* 0x000fea0003800000 */
[----:B------:R-:W-:-:S06]  /*1830*/  UIADD3 UR4, UPT, UPT, UR4, 0xe00, URZ ;  /* 0x00000e0004047890 */ /* 0x000fcc000fffe0ff */
[----:B------:R-:W-:-:S13]  /*1840*/  ISETP.LT.AND P0, PT, R23, UR4, PT ;  /* 0x0000000417007c0c */ /* 0x000fda000bf01270 */
[----:B------:R-:W-:Y:S05]  /*1850*/  @!P0 BRA `(.L_x_19) ;  /* 0xfffffffc00a48947 */ /* 0x000fea000383ffff */
.L_x_17:
[----:B------:R-:W-:-:S13]  /*1860*/  ISETP.LE.AND P0, PT, R4, UR4, PT ;  /* 0x0000000404007c0c */ /* 0x000fda000bf03270 */
[----:B------:R-:W-:Y:S05]  /*1870*/  @P0 BRA `(.L_x_18) ;  /* 0x0000000800080947 */ /* 0x000fea0003800000 */
[----:B------:R-:W-:Y:S01]  /*1880*/  VIADD R0, R4, -UR4 ;  /* 0x8000000404007c36 */ /* 0x000fe20008000000 */
[----:B------:R-:W-:Y:S04]  /*1890*/  BSSY.RECONVERGENT B1, `(.L_x_18) ;  /* 0x0000080000017945 */ /* 0x000fe80003800200 */
[----:B------:R-:W-:-:S13]  /*18a0*/  ISETP.GE.AND P0, PT, R41, R0, PT ;  /* 0x000000002900720c */ /* 0x000fda0003f06270 */
[----:B------:R-:W-:Y:S05]  /*18b0*/  @P0 BRA `(.L_x_20) ;  /* 0x0000000400f40947 */ /* 0x000fea0003800000 */
[----:B------:R-:W-:Y:S01]  /*18c0*/  LOP3.LUT R5, RZ, R41, RZ, 0x33, !PT ;  /* 0x00000029ff057212 */ /* 0x000fe200078e33ff */
[----:B------:R-:W-:Y:S01]  /*18d0*/  BSSY.RECONVERGENT B2, `(.L_x_21) ;  /* 0x0000014000027945 */ /* 0x000fe20003800200 */
[----:B------:R-:W-:Y:S02]  /*18e0*/  IMAD.MOV.U32 R45, RZ, RZ, R41 ;  /* 0x000000ffff2d7224 */ /* 0x000fe400078e0029 */
[----:B------:R-:W-:-:S04]  /*18f0*/  IADD3 R4, PT, PT, R4, -UR4, R5 ;  /* 0x8000000404047c10 */ /* 0x000fc8000fffe005 */
[C---:B------:R-:W-:Y:S02]  /*1900*/  LOP3.LUT R5, R4.reuse, 0x600, RZ, 0xc0, !PT ;  /* 0x0000060004057812 */ /* 0x040fe400078ec0ff */
[----:B------:R-:W-:Y:S02]  /*1910*/  ISETP.GE.U32.AND P1, PT, R4, 0x600, PT ;  /* 0x000006000400780c */ /* 0x000fe40003f26070 */
[----:B------:R-:W-:-:S13]  /*1920*/  ISETP.NE.AND P0, PT, R5, 0x600, PT ;  /* 0x000006000500780c */ /* 0x000fda0003f05270 */
[----:B------:R-:W-:Y:S05]  /*1930*/  @!P0 BRA `(.L_x_22) ;  /* 0x0000000000348947 */ /* 0x000fea0003800000 */
[----:B------:R-:W-:Y:S01]  /*1940*/  LEA.HI R4, R4, 0x1, RZ, 0x17 ;  /* 0x0000000104047811 */ /* 0x000fe200078fb8ff */
[----:B------:R-:W-:Y:S02]  /*1950*/  VIADD R9, R41, UR4 ;  /* 0x0000000429097c36 */ /* 0x000fe40008000000 */
[----:B------:R-:W-:Y:S01]  /*1960*/  IMAD.MOV.U32 R45, RZ, RZ, R41 ;  /* 0x000000ffff2d7224 */ /* 0x000fe200078e0029 */
[----:B------:R-:W-:-:S05]  /*1970*/  LOP3.LUT R4, R4, 0x3, RZ, 0xc0, !PT ;  /* 0x0000000304047812 */ /* 0x000fca00078ec0ff */
[----:B------:R-:W-:-:S07]  /*1980*/  IMAD.MOV R8, RZ, RZ, -R4 ;  /* 0x000000ffff087224 */ /* 0x000fce00078e0a04 */
.L_x_23:
[----:B------:R-:W-:-:S06]  /*1990*/  IMAD.WIDE.U32 R4, R9, 0x8, R2 ;  /* 0x0000000809047825 */ /* 0x000fcc00078e0002 */
[----:B------:R-:W2:Y:S01]  /*19a0*/  LDG.E.64.CONSTANT R4, desc[UR6][R4.64] ;  /* 0x0000000604047981 */ /* 0x000ea2000c1e9b00 */
[----:B------:R-:W-:Y:S02]  /*19b0*/  VIADD R8, R8, 0x1 ;  /* 0x0000000108087836 */ /* 0x000fe40000000000 */
[----:B------:R-:W-:Y:S02]  /*19c0*/  VIADD R45, R45, 0x200 ;  /* 0x000002002d2d7836 */ /* 0x000fe40000000000 */
[----:B------:R-:W-:Y:S01]  /*19d0*/  VIADD R9, R9, 0x200 ;  /* 0x0000020009097836 */ /* 0x000fe20000000000 */
[----:B------:R-:W-:Y:S01]  /*19e0*/  ISETP.NE.AND P0, PT, R8, RZ, PT ;  /* 0x000000ff0800720c */ /* 0x000fe20003f05270 */
[----:B--2---:R-:W-:-:S12]  /*19f0*/  DADD R6, R4, R6 ;  /* 0x0000000004067229 */ /* 0x004fd80000000006 */
[----:B------:R-:W-:Y:S05]  /*1a00*/  @P0 BRA `(.L_x_23) ;  /* 0xfffffffc00e00947 */ /* 0x000fea000383ffff */
.L_x_22:
[----:B------:R-:W-:Y:S05]  /*1a10*/  BSYNC.RECONVERGENT B2 ;  /* 0x0000000000027941 */ /* 0x000fea0003800200 */
.L_x_21:
[----:B------:R-:W-:Y:S05]  /*1a20*/  @!P1 BRA `(.L_x_20) ;  /* 0x0000000400989947 */ /* 0x000fea0003800000 */
[----:B------:R-:W0:Y:S01]  /*1a30*/  LDCU.64 UR8, c[0x0][0x380] ;  /* 0x00007000ff0877ac */ /* 0x000e220008000a00 */
[----:B------:R-:W-:Y:S01]  /*1a40*/  IMAD.IADD R9, R0, 0x1, -R45 ;  /* 0x0000000100097824 */ /* 0x000fe200078e0a2d */
[C---:B------:R-:W-:Y:S01]  /*1a50*/  IADD3 R5, P0, PT, R45.reuse, UR4, RZ ;  /* 0x000000042d057c10 */ /* 0x040fe2000ff1e0ff */
[----:B------:R-:W-:Y:S01]  /*1a60*/  BSSY.RECONVERGENT B2, `(.L_x_24) ;  /* 0x0000039000027945 */ /* 0x000fe20003800200 */
[----:B------:R-:W-:Y:S02]  /*1a70*/  VIADD R43, R45, UR4 ;  /* 0x000000042d2b7c36 */ /* 0x000fe40008000000 */
[----:B------:R-:W-:Y:S01]  /*1a80*/  ISETP.GT.AND P1, PT, R9, 0x1800, PT ;  /* 0x000018000900780c */ /* 0x000fe20003f24270 */
[----:B------:R-:W-:Y:S01]  /*1a90*/  IMAD.X R8, RZ, RZ, RZ, P0 ;  /* 0x000000ffff087224 */ /* 0x000fe200000e06ff */
[----:B0-----:R-:W-:-:S04]  /*1aa0*/  LEA R4, P0, R5, UR8, 0x3 ;  /* 0x0000000805047c11 */ /* 0x001fc8000f8018ff */
[----:B------:R-:W-:Y:S02]  /*1ab0*/  LEA.HI.X R5, R5, UR9, R8, 0x3, P0 ;  /* 0x0000000905057c11 */ /* 0x000fe400080f1c08 */
[----:B------:R-:W-:-:S05]  /*1ac0*/  IADD3 R4, P0, PT, R4, 0x2000, RZ ;  /* 0x0000200004047810 */ /* 0x000fca0007f1e0ff */
[----:B------:R-:W-:Y:S01]  /*1ad0*/  IMAD.X R5, RZ, RZ, R5, P0 ;  /* 0x000000ffff057224 */ /* 0x000fe200000e0605 */
[----:B------:R-:W-:Y:S01]  /*1ae0*/  PLOP3.LUT P0, PT, PT, PT, PT, 0x80, 0x8 ;  /* 0x000000000008781c */ /* 0x000fe20003f0f070 */
[----:B------:R-:W-:-:S12]  /*1af0*/  @!P1 BRA `(.L_x_25) ;  /* 0x0000000000bc9947 */ /* 0x000fd80003800000 */
[----:B------:R-:W-:Y:S01]  /*1b00*/  PLOP3.LUT P0, PT, PT, PT, PT, 0x8, 0x80 ;  /* 0x000000000080781c */ /* 0x000fe20003f0e170 */
[----:B------:R-:W-:-:S12]  /*1b10*/  VIADD R40, R0, 0xffffe800 ;  /* 0xffffe80000287836 */ /* 0x000fd80000000000 */
.L_x_26:
[C---:B------:R-:W-:Y:S01]  /*1b20*/  IMAD.WIDE.U32 R38, R43.reuse, 0x8, R2 ;  /* 0x000000082b267825 */ /* 0x040fe200078e0002 */
[----:B------:R-:W2:Y:S04]  /*1b30*/  LDG.E.64.CONSTANT R8, desc[UR6][R4.64+-0x1000] ;  /* 0xfff0000604087981 */ /* 0x000ea8000c1e9b00 */
[----:B------:R-:W3:Y:S04]  /*1b40*/  LDG.E.64.CONSTANT R10, desc[UR6][R4.64] ;  /* 0x00000006040a7981 */ /* 0x000ee8000c1e9b00 */
[----:B------:R-:W4:Y:S01]  /*1b50*/  LDG.E.64.CONSTANT R38, desc[UR6][R38.64] ;  /* 0x0000000626267981 */ /* 0x000f22000c1e9b00 */
[----:B------:R-:W-:-:S03]  /*1b60*/  VIADD R15, R43, 0x800 ;  /* 0x000008002b0f7836 */ /* 0x000fc60000000000 */
[----:B------:R-:W5:Y:S01]  /*1b70*/  LDG.E.64.CONSTANT R12, desc[UR6][R4.64+0x1000] ;  /* 0x00100006040c7981 */ /* 0x000f62000c1e9b00 */
[----:B------:R-:W-:-:S03]  /*1b80*/  IMAD.WIDE.U32 R14, R15, 0x8, R2 ;  /* 0x000000080f0e7825 */ /* 0x000fc600078e0002 */
[----:B------:R-:W5:Y:S04]  /*1b90*/  LDG.E.64.CONSTANT R16, desc[UR6][R4.64+0x3000] ;  /* 0x0030000604107981 */ /* 0x000f68000c1e9b00 */
[----:B------:R-:W5:Y:S04]  /*1ba0*/  LDG.E.64.CONSTANT R14, desc[UR6][R14.64] ;  /* 0x000000060e0e7981 */ /* 0x000f68000c1e9b00 */
[----:B------:R-:W5:Y:S01]  /*1bb0*/  LDG.E.64.CONSTANT R18, desc[UR6][R4.64+0x4000] ;  /* 0x0040000604127981 */ /* 0x000f62000c1e9b00 */
        /* <DEDUP_REMOVED lines=11> */
[----:B------:R-:W5:Y:S04]  /*1c70*/  LDG.E.64.CONSTANT R34, desc[UR6][R4.64+0xc000] ;  /* 0x00c0000604227981 */ /* 0x000f68000c1e9b00 */
[----:B------:R0:W5:Y:S01]  /*1c80*/  LDG.E.64.CONSTANT R36, desc[UR6][R4.64+0xd000] ;  /* 0x00d0000604247981 */ /* 0x000162000c1e9b00 */
[----:B------:R-:W-:-:S05]  /*1c90*/  VIADD R45, R45, 0x2000 ;  /* 0x000020002d2d7836 */ /* 0x000fca0000000000 */
[----:B------:R-:W-:Y:S02]  /*1ca0*/  ISETP.GE.AND P1, PT, R45, R40, PT ;  /* 0x000000282d00720c */ /* 0x000fe40003f26270 */
[----:B0-----:R-:W-:Y:S01]  /*1cb0*/  IADD3 R4, P2, PT, R4, 0x10000, RZ ;  /* 0x0001000004047810 */ /* 0x001fe20007f5e0ff */
[----:B------:R-:W-:-:S04]  /*1cc0*/  VIADD R43, R43, 0x2000 ;  /* 0x000020002b2b7836 */ /* 0x000fc80000000000 */
[----:B------:R-:W-:Y:S01]  /*1cd0*/  IMAD.X R5, RZ, RZ, R5, P2 ;  /* 0x000000ffff057224 */ /* 0x000fe200010e0605 */
[----:B----4-:R-:W-:-:S08]  /*1ce0*/  DADD R38, R38, R6 ;  /* 0x0000000026267229 */ /* 0x010fd00000000006 */
[----:B--2---:R-:W-:-:S08]  /*1cf0*/  DADD R8, R38, R8 ;  /* 0x0000000026087229 */ /* 0x004fd00000000008 */
[----:B---3--:R-:W-:-:S08]  /*1d00*/  DADD R8, R8, R10 ;  /* 0x0000000008087229 */ /* 0x008fd0000000000a */
[----:B-----5:R-:W-:-:S08]  /*1d10*/  DADD R8, R8, R12 ;  /* 0x0000000008087229 */ /* 0x020fd0000000000c */
        /* <DEDUP_REMOVED lines=13> */
.L_x_25:
[----:B------:R-:W-:Y:S05]  /*1df0*/  BSYNC.RECONVERGENT B2 ;  /* 0x0000000000027941 */ /* 0x000fea0003800200 */
.L_x_24:
[----:B------:R-:W-:Y:S01]  /*1e00*/  IMAD.IADD R8, R0, 0x1, -R45 ;  /* 0x0000000100087824 */ /* 0x000fe200078e0a2d */
[----:B------:R-:W-:Y:S04]  /*1e10*/  BSSY.RECONVERGENT B2, `(.L_x_27) ;  /* 0x000001c000027945 */ /* 0x000fe80003800200 */
[----:B------:R-:W-:-:S13]  /*1e20*/  ISETP.GT.AND P1, PT, R8, 0x800, PT ;  /* 0x000008000800780c */ /* 0x000fda0003f24270 */
[----:B------:R-:W-:Y:S05]  /*1e30*/  @!P1 BRA `(.L_x_28) ;  /* 0x0000000000649947 */ /* 0x000fea0003800000 */
        /* <DEDUP_REMOVED lines=9> */
[----:B------:R-:W5:Y:S04]  /*1ed0*/  LDG.E.64.CONSTANT R22, desc[UR6][R4.64+0x4000] ;  /* 0x0040000604167981 */ /* 0x000f68000c1e9b00 */
[----:B------:R0:W5:Y:S01]  /*1ee0*/  LDG.E.64.CONSTANT R8, desc[UR6][R4.64+0x5000] ;  /* 0x0050000604087981 */ /* 0x000162000c1e9b00 */
[----:B------:R-:W-:Y:S01]  /*1ef0*/  PLOP3.LUT P0, PT, PT, PT, PT, 0x8, 0x80 ;  /* 0x000000000080781c */ /* 0x000fe20003f0e170 */
[----:B------:R-:W-:-:S02]  /*1f00*/  VIADD R45, R45, 0x1000 ;  /* 0x000010002d2d7836 */ /* 0x000fc40000000000 */
[----:B------:R-:W-:Y:S01]  /*1f10*/  VIADD R43, R43, 0x1000 ;  /* 0x000010002b2b7836 */ /* 0x000fe20000000000 */
[----:B----4-:R-:W-:-:S08]  /*1f20*/  DADD R6, R6, R10 ;  /* 0x0000000006067229 */ /* 0x010fd0000000000a */
[----:B--2---:R-:W-:-:S08]  /*1f30*/  DADD R6, R6, R12 ;  /* 0x0000000006067229 */ /* 0x004fd0000000000c */
[----:B---3--:R-:W-:-:S08]  /*1f40*/  DADD R6, R6, R14 ;  /* 0x0000000006067229 */ /* 0x008fd0000000000e */
[----:B-----5:R-:W-:-:S08]  /*1f50*/  DADD R6, R6, R16 ;  /* 0x0000000006067229 */ /* 0x020fd00000000010 */
[----:B------:R-:W-:-:S08]  /*1f60*/  DADD R6, R6, R18 ;  /* 0x0000000006067229 */ /* 0x000fd00000000012 */
[----:B------:R-:W-:Y:S01]  /*1f70*/  DADD R6, R6, R20 ;  /* 0x0000000006067229 */ /* 0x000fe20000000014 */
[----:B------:R-:W-:-:S07]  /*1f80*/  IADD3 R10, P1, PT, R4, 0x8000, RZ ;  /* 0x00008000040a7810 */ /* 0x000fce0007f3e0ff */
[----:B------:R-:W-:Y:S01]  /*1f90*/  DADD R6, R6, R22 ;  /* 0x0000000006067229 */ /* 0x000fe20000000016 */
[----:B0-----:R-:W-:Y:S02]  /*1fa0*/  IMAD.X R5, RZ, RZ, R5, P1 ;  /* 0x000000ffff057224 */ /* 0x001fe400008e0605 */
[----:B------:R-:W-:-:S05]  /*1fb0*/  IMAD.MOV.U32 R4, RZ, RZ, R10 ;  /* 0x000000ffff047224 */ /* 0x000fca00078e000a */
[----:B------:R-:W-:-:S11]  /*1fc0*/  DADD R6, R6, R8 ;  /* 0x0000000006067229 */ /* 0x000fd60000000008 */
.L_x_28:
[----:B------:R-:W-:Y:S05]  /*1fd0*/  BSYNC.RECONVERGENT B2 ;  /* 0x0000000000027941 */ /* 0x000fea0003800200 */
.L_x_27:
[----:B------:R-:W-:-:S13]  /*1fe0*/  ISETP.LT.OR P0, PT, R45, R0, P0 ;  /* 0x000000002d00720c */ /* 0x000fda0000701670 */
[----:B------:R-:W-:Y:S05]  /*1ff0*/  @!P0 BRA `(.L_x_20) ;  /* 0x0000000000248947 */ /* 0x000fea0003800000 */
[----:B------:R-:W-:Y:S01]  /*2000*/  IMAD.WIDE.U32 R2, R43, 0x8, R2 ;  /* 0x000000082b027825 */ /* 0x000fe200078e0002 */
[----:B------:R-:W2:Y:S04]  /*2010*/  LDG.E.64.CONSTANT R8, desc[UR6][R4.64+-0x1000] ;  /* 0xfff0000604087981 */ /* 0x000ea8000c1e9b00 */
[----:B------:R-:W3:Y:S04]  /*2020*/  LDG.E.64.CONSTANT R10, desc[UR6][R4.64] ;  /* 0x00000006040a7981 */ /* 0x000ee8000c1e9b00 */
[----:B------:R-:W4:Y:S04]  /*2030*/  LDG.E.64.CONSTANT R2, desc[UR6][R2.64] ;  /* 0x0000000602027981 */ /* 0x000f28000c1e9b00 */
[----:B------:R-:W5:Y:S01]  /*2040*/  LDG.E.64.CONSTANT R12, desc[UR6][R4.64+0x1000] ;  /* 0x00100006040c7981 */ /* 0x000f62000c1e9b00 */
[----:B----4-:R-:W-:-:S08]  /*2050*/  DADD R6, R6, R2 ;  /* 0x0000000006067229 */ /* 0x010fd00000000002 */
[----:B--2---:R-:W-:-:S08]  /*2060*/  DADD R6, R6, R8 ;  /* 0x0000000006067229 */ /* 0x004fd00000000008 */
[----:B---3--:R-:W-:-:S08]  /*2070*/  DADD R6, R6, R10 ;  /* 0x0000000006067229 */ /* 0x008fd0000000000a */
[----:B-----5:R-:W-:-:S11]  /*2080*/  DADD R6, R6, R12 ;  /* 0x0000000006067229 */ /* 0x020fd6000000000c */
.L_x_20:
[----:B------:R-:W-:Y:S05]  /*2090*/  BSYNC.RECONVERGENT B1 ;  /* 0x0000000000017941 */ /* 0x000fea0003800200 */
.L_x_18:
[----:B------:R-:W0:Y:S01]  /*20a0*/  S2R R0, SR_LANEID ;  /* 0x0000000000007919 */ /* 0x000e220000000000 */
[----:B------:R-:W-:Y:S04]  /*20b0*/  SHFL.DOWN PT, R2, R6, 0x1, 0x1f ;  /* 0x08201f0006027f89 */ /* 0x000fe800000e0000 */
[----:B------:R-:W1:Y:S02]  /*20c0*/  SHFL.DOWN PT, R3, R7, 0x1, 0x1f ;  /* 0x08201f0007037f89 */ /* 0x000e6400000e0000 */
[----:B-1----:R-:W-:Y:S01]  /*20d0*/  DADD R2, R2, R6 ;  /* 0x0000000002027229 */ /* 0x002fe20000000006 */
[C---:B0-----:R-:W-:Y:S02]  /*20e0*/  ISETP.GT.AND P0, PT, R0.reuse, 0x1e, PT ;  /* 0x0000001e0000780c */ /* 0x041fe40003f04270 */
[----:B------:R-:W-:-:S07]  /*20f0*/  ISETP.NE.AND P1, PT, R0, RZ, PT ;  /* 0x000000ff0000720c */ /* 0x000fce0003f25270 */
        /* <DEDUP_REMOVED lines=15> */
[----:B------:R-:W-:Y:S01]  /*21f0*/  ISETP.GT.AND P0, PT, R0, 0x17, PT ;  /* 0x000000170000780c */ /* 0x000fe20003f04270 */
[----:B------:R-:W-:Y:S01]  /*2200*/  SHFL.DOWN PT, R2, R6, 0x8, 0x1f ;  /* 0x09001f0006027f89 */ /* 0x000fe200000e0000 */
[----:B------:R-:W-:-:S03]  /*2210*/  @!P1 MOV R8, 0x400 ;  /* 0x0000040000089802 */ /* 0x000fc60000000f00 */
[----:B------:R-:W0:Y:S01]  /*2220*/  SHFL.DOWN PT, R3, R7, 0x8, 0x1f ;  /* 0x09001f0007037f89 */ /* 0x000e2200000e0000 */
[----:B-1----:R-:W-:Y:S01]  /*2230*/  @!P1 LEA R11, R11, R8, 0x18 ;  /* 0x000000080b0b9211 */ /* 0x002fe200078ec0ff */
[----:B0-----:R-:W-:-:S10]  /*2240*/  DADD R2, R2, R6 ;  /* 0x0000000002027229 */ /* 0x001fd40000000006 */
[----:B------:R-:W-:Y:S02]  /*2250*/  FSEL R4, R6, R2, P0 ;  /* 0x0000000206047208 */ /* 0x000fe40000000000 */
[----:B------:R-:W-:Y:S02]  /*2260*/  FSEL R5, R7, R3, P0 ;  /* 0x0000000307057208 */ /* 0x000fe40000000000 */
[----:B------:R-:W-:Y:S01]  /*2270*/  @!P1 SHF.R.U32.HI R6, RZ, 0x2, R41 ;  /* 0x00000002ff069819 */ /* 0x000fe20000011629 */
[----:B------:R-:W-:Y:S01]  /*2280*/  SHFL.DOWN PT, R2, R4, 0x10, 0x1f ;  /* 0x0a001f0004027f89 */ /* 0x000fe200000e0000 */
[----:B------:R-:W-:Y:S02]  /*2290*/  ISETP.NE.AND P0, PT, R41, RZ, PT ;  /* 0x000000ff2900720c */ /* 0x000fe40003f05270 */
[----:B------:R-:W-:Y:S01]  /*22a0*/  @!P1 LOP3.LUT R6, R6, 0xf8, RZ, 0xc0, !PT ;  /* 0x000000f806069812 */ /* 0x000fe200078ec0ff */
[----:B------:R-:W0:Y:S04]  /*22b0*/  SHFL.DOWN PT, R3, R5, 0x10, 0x1f ;  /* 0x0a001f0005037f89 */ /* 0x000e2800000e0000 */
[----:B------:R-:W-:Y:S01]  /*22c0*/  @!P1 IMAD.IADD R11, R6, 0x1, R11 ;  /* 0x00000001060b9824 */ /* 0x000fe200078e020b */
[----:B0-----:R-:W-:-:S07]  /*22d0*/  DADD R2, R2, R4 ;  /* 0x0000000002027229 */ /* 0x001fce0000000004 */
[----:B------:R0:W-:Y:S01]  /*22e0*/  @!P1 STS.64 [R11+0x10], R2 ;  /* 0x000010020b009388 */ /* 0x0001e20000000a00 */
[----:B------:R-:W-:Y:S01]  /*22f0*/  BAR.SYNC.DEFER_BLOCKING 0x0 ;  /* 0x0000000000007b1d */ /* 0x000fe20000010000 */
[----:B------:R-:W-:-:S04]  /*2300*/  ISETP.GT.AND P1, PT, R0, 0xf, PT ;  /* 0x0000000f0000780c */ /* 0x000fc80003f24270 */
[----:B------:R-:W-:Y:S02]  /*2310*/  FSEL R0, R4, R2, P1 ;  /* 0x0000000204007208 */ /* 0x000fe40000800000 */
[----:B------:R-:W-:-:S03]  /*2320*/  FSEL R5, R5, R3, P1 ;  /* 0x0000000305057208 */ /* 0x000fc60000800000 */
[----:B0-----:R-:W-:Y:S02]  /*2330*/  IMAD.MOV.U32 R2, RZ, RZ, R0 ;  /* 0x000000ffff027224 */ /* 0x001fe400078e0000 */
[----:B------:R-:W-:Y:S01]  /*2340*/  IMAD.MOV.U32 R3, RZ, RZ, R5 ;  /* 0x000000ffff037224 */ /* 0x000fe200078e0005 */
[----:B------:R-:W-:Y:S06]  /*2350*/  @P0 BRA `(.L_x_16) ;  /* 0x0000000000680947 */ /* 0x000fec0003800000 */
[----:B------:R-:W0:Y:S01]  /*2360*/  S2UR UR5, SR_CgaCtaId ;  /* 0x00000000000579c3 */ /* 0x000e220000008800 */
[----:B------:R-:W-:Y:S02]  /*2370*/  UMOV UR4, 0x400 ;  /* 0x0000040000047882 */ /* 0x000fe40000000000 */
[----:B0-----:R-:W-:-:S09]  /*2380*/  ULEA UR4, UR5, UR4, 0x18 ;  /* 0x0000000405047291 */ /* 0x001fd2000f8ec0ff */
[----:B------:R-:W0:Y:S04]  /*2390*/  LDS.64 R4, [UR4+0x18] ;  /* 0x00001804ff047984 */ /* 0x000e280008000a00 */
[----:B------:R-:W1:Y:S04]  /*23a0*/  LDS.128 R8, [UR4+0x20] ;  /* 0x00002004ff087984 */ /* 0x000e680008000c00 */
        /* <DEDUP_REMOVED lines=20> */
[----:B------:R-:W-:-:S11]  /*24f0*/  DADD R2, R2, R10 ;  /* 0x0000000002027229 */ /* 0x000fd6000000000a */
.L_x_16:
[----:B------:R-:W-:Y:S05]  /*2500*/  BSYNC.RECONVERGENT B0 ;  /* 0x0000000000007941 */ /* 0x000fea0003800200 */
.L_x_1:
[----:B------:R-:W-:Y:S05]  /*2510*/  @P0 EXIT ;  /* 0x000000000000094d */ /* 0x000fea0003800000 */
[----:B------:R-:W0:Y:S01]  /*2520*/  LDCU.64 UR4, c[0x0][0x398] ;  /* 0x00007300ff0477ac */ /* 0x000e220008000a00 */
[----:B------:R-:W2:Y:S01]  /*2530*/  LDC.64 R4, c[0x0][0x388] ;  /* 0x0000e200ff047b82 */ /* 0x000ea20000000a00 */
[----:B0-----:R-:W-:-:S07]  /*2540*/  DADD R2, R2, UR4 ;  /* 0x0000000402027e29 */ /* 0x001fce0008000000 */
[----:B--2---:R-:W-:Y:S01]  /*2550*/  STG.E.64 desc[UR6][R4.64], R2 ;  /* 0x0000000204007986 */ /* 0x004fe2000c101b06 */
[----:B------:R-:W-:Y:S05]  /*2560*/  EXIT ;  /* 0x000000000000794d */ /* 0x000fea0003800000 */
.L_x_29:
[----:B------:R-:W-:-:S00]  /*2570*/  BRA `(.L_x_29) ;  /* 0xfffffffc00fc7947 */ /* 0x000fc0000383ffff */
[----:B------:R-:W-:-:S00]  /*2580*/  NOP ;  /* 0x0000000000007918 */ /* 0x000fc00000000000 */
[----:B------:R-:W-:-:S00]  /*2590*/  NOP ;  /* 0x0000000000007918 */ /* 0x000fc00000000000 */
[----:B------:R-:W-:-:S00]  /*25a0*/  NOP ;  /* 0x0000000000007918 */ /* 0x000fc00000000000 */
[----:B------:R-:W-:-:S00]  /*25b0*/  NOP ;  /* 0x0000000000007918 */ /* 0x000fc00000000000 */
[----:B------:R-:W-:-:S00]  /*25c0*/  NOP ;  /* 0x0000000000007918 */ /* 0x000fc00000000000 */
[----:B------:R-:W-:-:S00]  /*25d0*/  NOP ;  /* 0x0000000000007918 */ /* 0x000fc00000000000 */
[----:B------:R-:W-:-:S00]  /*25e0*/  NOP ;  /* 0x0000000000007918 */ /* 0x000fc00000000000 */
[----:B------:R-:W-:-:S00]  /*25f0*/  NOP ;  /* 0x0000000000007918 */ /* 0x000fc00000000000 */
.L_x_825:


//--------------------- .text._ZN3cub18CUB_300001_SM_10006detail6reduce18DeviceReduceKernelINS2_10policy_hubIdyN4cuda3std3__44plusIdEEE10Policy1000EN6thrust24THRUST_300001_SM_1000_NS6detail15normal_iteratorINSD_10device_ptrIiEEEEyS9_d6squareIdEEEvT0_PT3_T1_NS0_13GridEvenShareISO_EET2_T4_ --------------------------
	.section	.text._ZN3cub18CUB_300001_SM_10006detail6reduce18DeviceReduceKernelINS2_10policy_hubIdyN4cuda3std3__44plusIdEEE10Policy1000EN6thrust24THRUST_300001_SM_1000_NS6detail15normal_iteratorINSD_10device_ptrIiEEEEyS9_d6squareIdEEEvT0_PT3_T1_NS0_13GridEvenShareISO_EET2_T4_,"ax",@progbits
	.align	128
        .global         _ZN3cub18CUB_300001_SM_10006detail6reduce18DeviceReduceKernelINS2_10policy_hubIdyN4cuda3std3__44plusIdEEE10Policy1000EN6thrust24THRUST_300001_SM_1000_NS6detail15normal_iteratorINSD_10device_ptrIiEEEEyS9_d6squareIdEEEvT0_PT3_T1_NS0_13GridEvenShareISO_EET2_T4_
        .type           _ZN3cub18CUB_300001_SM_10006detail6reduce18DeviceReduceKernelINS2_10policy_hubIdyN4cuda3std3__44plusIdEEE10Policy1000EN6thrust24THRUST_300001_SM_1000_NS6detail15normal_iteratorINSD_10device_ptrIiEEEEyS9_d6squareIdEEEvT0_PT3_T1_NS0_13GridEvenShareISO_EET2_T4_,@function
        .size           _ZN3cub18CUB_300001_SM_10006detail6reduce18DeviceReduceKernelINS2_10policy_hubIdyN4cuda3std3__44plusIdEEE10Policy1000EN6thrust24THRUST_300001_SM_1000_NS6detail15normal_iteratorINSD_10device_ptrIiEEEEyS9_d6squareIdEEEvT0_PT3_T1_NS0_13GridEvenShareISO_EET2_T4_,(.L_x_815 - _ZN3cub18CUB_300001_SM_10006detail6reduce18DeviceReduceKernelINS2_10policy_hubIdyN4cuda3std3__44plusIdEEE10Policy1000EN6thrust24THRUST_300001_SM_1000_NS6detail15normal_iteratorINSD_10device_ptrIiEEEEyS9_d6squareIdEEEvT0_PT3_T1_NS0_13GridEvenShareISO_EET2_T4_)
        .other          _ZN3cub18CUB_300001_SM_10006detail6reduce18DeviceReduceKernelINS2_10policy_hubIdyN4cuda3std3__44plusIdEEE10Policy1000EN6thrust24THRUST_300001_SM_1000_NS6detail15normal_iteratorINSD_10device_ptrIiEEEEyS9_d6squareIdEEEvT0_PT3_T1_NS0_13GridEvenShareISO_EET2_T4_,@"STO_CUDA_ENTRY STV_DEFAULT"
_ZN3cub18CUB_300001_SM_10006detail6reduce18DeviceReduceKernelINS2_10policy_hubIdyN4cuda3std3__44plusIdEEE10Policy1000EN6thrust24THRUST_300001_SM_1000_NS6detail15normal_iteratorINSD_10device_ptrIiEEEEyS9_d6squareIdEEEvT0_PT3_T1_NS0_13GridEvenShareISO_EET2_T4_:
.text._ZN3cub18CUB_300001_SM_10006detail6reduce18DeviceReduceKernelINS2_10policy_hubIdyN4cuda3std3__44plusIdEEE10Policy1000EN6thrust24THRUST_300001_SM_1000_NS6detail15normal_iteratorINSD_10device_ptrIiEEEEyS9_d6squareIdEEEvT0_PT3_T1_NS0_13GridEvenShareISO_EET2_T4_:
[----:B------:R-:W-:Y:S08]  /*0000*/  LDC R1, c[0x0][0x37c] ;  /* 0x0000df00ff017b82 */ /* 0x000ff00000000800 */
[----:B------:R-:W0:Y:S01]  /*0010*/  S2UR UR10, SR_CTAID.X ;  /* 0x00000000000a79c3 */ /* 0x000e220000002500 */
[----:B------:R-:W1:Y:S01]  /*0020*/  LDCU.64 UR8, c[0x0][0x3b8] ;  /* 0x00007700ff0877ac */ /* 0x000e620008000a00 */
[----:B------:R-:W-:Y:S01]  /*0030*/  BSSY.RECONVERGENT B0, `(.L_x_30) ;  /* 0x000071b000007945 */ /* 0x000fe20003800200 */
[----:B------:R-:W2:Y:S01]  /*0040*/  LDCU.64 UR14, c[0x0][0x358] ;  /* 0x00006b00ff0e77ac */ /* 0x000ea20008000a00 */
[----:B------:R-:W-:Y:S01]  /*0050*/  UMOV UR4, URZ ;  /* 0x000000ff00047c82 */ /* 0x000fe20008000000 */
[----:B------:R-:W-:Y:S01]  /*0060*/  UMOV UR18, 0x40100000 ;  /* 0x4010000000127882 */ /* 0x000fe20000000000 */
[----:B0-----:R-:W-:-:S04]  /*0070*/  UIMAD UR13, UR10, 0xe00, URZ ;  /* 0x00000e000a0d78a4 */ /* 0x001fc8000f8e02ff */
[----:B-1----:R-:W-:-:S04]  /*0080*/  UIADD3 UR7, UP0, UPT, -UR13, UR8, URZ ;  /* 0x000000080d077290 */ /* 0x002fc8000ff1e1ff */
[----:B------:R-:W-:Y:S02]  /*0090*/  UIADD3.X UR6, UPT, UPT, UR9, -0x1, URZ, UP0, !UPT ;  /* 0xffffffff09067890 */ /* 0x000fe400087fe4ff */
[----:B------:R-:W-:-:S04]  /*00a0*/  UISETP.GT.U32.AND UP0, UPT, UR7, 0xdff, UPT ;  /* 0x00000dff0700788c */ /* 0x000fc8000bf04070 */
[----:B------:R-:W-:-:S09]  /*00b0*/  UISETP.GT.U32.AND.EX UP0, UPT, UR6, URZ, UPT, UP0 ;  /* 0x000000ff0600728c */ /* 0x000fd2000bf04100 */
[----:B--2---:R-:W-:Y:S05]  /*00c0*/  BRA.U UP0, `(.L_x_31) ;  /* 0x0000002500847547 */ /* 0x004fea000b800000 */
[----:B------:R-:W0:Y:S01]  /*00d0*/  S2R R0, SR_TID.X ;  /* 0x0000000000007919 */ /* 0x000e220000002100 */
[----:B------:R-:W-:Y:S01]  /*00e0*/  UIADD3 UR5, UPT, UPT, -UR13, UR8, URZ ;  /* 0x000000080d057290 */ /* 0x000fe2000fffe1ff */
[----:B------:R-:W-:Y:S01]  /*00f0*/  BSSY.RECONVERGENT B1, `(.L_x_32) ;  /* 0x000004b000017945 */ /* 0x000fe20003800200 */
[----:B------:R-:W-:-:S04]  /*0100*/  CS2R R16, SRZ ;  /* 0x0000000000107805 */ /* 0x000fc8000001ff00 */
[----:B0-----:R-:W-:Y:S01]  /*0110*/  ISETP.GE.AND P0, PT, R0, UR5, PT ;  /* 0x0000000500007c0c */ /* 0x001fe2000bf06270 */
[----:B------:R-:W-:-:S12]  /*0120*/  IMAD.MOV.U32 R19, RZ, RZ, R0 ;  /* 0x000000ffff137224 */ /* 0x000fd800078e0000 */
[----:B------:R-:W-:Y:S05]  /*0130*/  @P0 BRA `(.L_x_33) ;  /* 0x0000000400180947 */ /* 0x000fea0003800000 */
[----:B------:R-:W0:Y:S01]  /*0140*/  LDC.64 R4, c[0x0][0x380] ;  /* 0x0000e000ff047b82 */ /* 0x000e220000000a00 */
[----:B------:R-:W-:Y:S01]  /*0150*/  VIADD R3, R0, UR13 ;  /* 0x0000000d00037c36 */ /* 0x000fe20008000000 */
[----:B------:R-:W1:Y:S03]  /*0160*/  LDCU UR6, c[0x0][0x3e4] ;  /* 0x00007c80ff0677ac */ /* 0x000e660008000800 */
[----:B0-----:R-:W-:-:S06]  /*0170*/  IMAD.WIDE.U32 R4, R3, 0x4, R4 ;  /* 0x0000000403047825 */ /* 0x001fcc00078e0004 */
[----:B------:R-:W2:Y:S01]  /*0180*/  LDG.E R4, desc[UR14][R4.64] ;  /* 0x0000000e04047981 */ /* 0x000ea2000c1e1900 */
[----:B-1----:R-:W0:Y:S08]  /*0190*/  I2F.F64 R6, UR6 ;  /* 0x0000000600067d12 */ /* 0x002e300008201c00 */
[----:B0-----:R-:W0:Y:S01]  /*01a0*/  MUFU.RCP64H R9, R7 ;  /* 0x0000000700097308 */ /* 0x001e220000001800 */
[----:B------:R-:W-:-:S05]  /*01b0*/  VIADD R8, R7, 0x300402 ;  /* 0x0030040207087836 */ /* 0x000fca0000000000 */
[----:B------:R-:W-:Y:S01]  /*01c0*/  FSETP.GEU.AND P0, PT, |R8|, 5.8789094863358348022e-39, PT ;  /* 0x004004020800780b */ /* 0x000fe20003f0e200 */
[----:B0-----:R-:W-:-:S08]  /*01d0*/  DFMA R2, -R6, R8, 1 ;  /* 0x3ff000000602742b */ /* 0x001fd00000000108 */
[----:B------:R-:W-:-:S08]  /*01e0*/  DFMA R2, R2, R2, R2 ;  /* 0x000000020202722b */ /* 0x000fd00000000002 */
[----:B------:R-:W-:-:S08]  /*01f0*/  DFMA R10, R8, R2, R8 ;  /* 0x00000002080a722b */ /* 0x000fd00000000008 */
[----:B------:R-:W-:-:S08]  /*0200*/  DFMA R12, -R6, R10, 1 ;  /* 0x3ff00000060c742b */ /* 0x000fd0000000010a */
[----:B------:R-:W-:Y:S01]  /*0210*/  DFMA R10, R10, R12, R10 ;  /* 0x0000000c0a0a722b */ /* 0x000fe2000000000a */
[----:B--2---:R0:W1:Y:S01]  /*0220*/  I2F.F64 R2, R4 ;  /* 0x0000000400027312 */ /* 0x0040620000201c00 */
[----:B------:R-:W-:Y:S09]  /*0230*/  @P0 BRA `(.L_x_34) ;  /* 0x0000000000180947 */ /* 0x000ff20003800000 */
[----:B0-----:R-:W-:Y:S01]  /*0240*/  LOP3.LUT R4, R7, 0x7fffffff, RZ, 0xc0, !PT ;  /* 0x7fffffff07047812 */ /* 0x001fe200078ec0ff */
[----:B------:R-:W-:Y:S01]  /*0250*/  IMAD.MOV.U32 R10, RZ, RZ, R6 ;  /* 0x000000ffff0a7224 */ /* 0x000fe200078e0006 */
[----:B------:R-:W-:Y:S01]  /*0260*/  MOV R12, 0x2a0 ;  /* 0x000002a0000c7802 */ /* 0x000fe20000000f00 */
[----:B------:R-:W-:Y:S02]  /*0270*/  IMAD.MOV.U32 R11, RZ, RZ, R7 ;  /* 0x000000ffff0b7224 */ /* 0x000fe400078e0007 */
[----:B------:R-:W-:-:S07]  /*0280*/  VIADD R9, R4, 0xfff00000 ;  /* 0xfff0000004097836 */ /* 0x000fce0000000000 */
[----:B-1----:R-:W-:Y:S05]  /*0290*/  CALL.REL.NOINC `($__internal_0_$__cuda_sm20_dblrcp_rn_slowpath_v3) ;  /* 0x0000006c00ec7944 */ /* 0x002fea0003c00000 */
.L_x_34:
[----:B-1----:R-:W-:Y:S01]  /*02a0*/  DADD R2, R2, 0.5 ;  /* 0x3fe0000002027429 */ /* 0x002fe20000000000 */
[----:B------:R-:W-:Y:S01]  /*02b0*/  BSSY.RECONVERGENT B2, `(.L_x_35) ;  /* 0x0000006000027945 */ /* 0x000fe20003800200 */
[----:B0-----:R-:W-:-:S06]  /*02c0*/  MOV R4, 0x310 ;  /* 0x0000031000047802 */ /* 0x001fcc0000000f00 */
[----:B------:R-:W-:-:S08]  /*02d0*/  DMUL R10, R2, R10 ;  /* 0x0000000a020a7228 */ /* 0x000fd00000000000 */
[----:B------:R-:W-:-:S10]  /*02e0*/  DADD R2, -RZ, |R10| ;  /* 0x00000000ff027229 */ /* 0x000fd4000000050a */
[----:B------:R-:W-:-:S07]  /*02f0*/  IMAD.MOV.U32 R6, RZ, RZ, R2 ;  /* 0x000000ffff067224 */ /* 0x000fce00078e0002 */
[----:B------:R-:W-:Y:S05]  /*0300*/  CALL.REL.NOINC `($_ZN3cub18CUB_300001_SM_10006detail6reduce18DeviceReduceKernelINS2_10policy_hubIdyN4cuda3std3__44plusIdEEE10Policy1000EN6thrust24THRUST_300001_SM_1000_NS6detail15normal_iteratorINSD_10device_ptrIiEEEEyS9_d6squareIdEEEvT0_PT3_T1_NS0_13GridEvenShareISO_EET2_T4_$__internal_accurate_pow) ;  /* 0x0000007800147944 */ /* 0x000fea0003c00000 */
[----:B------:R-:W-:Y:S05]  /*0310*/  BSYNC.RECONVERGENT B2 ;  /* 0x0000000000027941 */ /* 0x000fea0003800200 */
.L_x_35:
[C---:B------:R-:W-:Y:S01]  /*0320*/  DADD R4, R10.reuse, 2 ;  /* 0x400000000a047429 */ /* 0x040fe20000000000 */
[----:B------:R-:W-:Y:S01]  /*0330*/  BSSY.RECONVERGENT B2, `(.L_x_36) ;  /* 0x000000d000027945 */ /* 0x000fe20003800200 */
[----:B------:R-:W-:Y:S01]  /*0340*/  DSETP.NEU.AND P0, PT, R10, RZ, PT ;  /* 0x000000ff0a00722a */ /* 0x000fe20003f0d000 */
[----:B------:R-:W-:-:S07]  /*0350*/  IMAD.MOV.U32 R7, RZ, RZ, R3 ;  /* 0x000000ffff077224 */ /* 0x000fce00078e0003 */
[----:B------:R-:W-:-:S04]  /*0360*/  LOP3.LUT R4, R5, 0x7ff00000, RZ, 0xc0, !PT ;  /* 0x7ff0000005047812 */ /* 0x000fc800078ec0ff */
[----:B------:R-:W-:Y:S02]  /*0370*/  ISETP.NE.AND P1, PT, R4, 0x7ff00000, PT ;  /* 0x7ff000000400780c */ /* 0x000fe40003f25270 */
[----:B------:R-:W-:-:S11]  /*0380*/  @!P0 CS2R R6, SRZ ;  /* 0x0000000000068805 */ /* 0x000fd6000001ff00 */
[----:B------:R-:W-:Y:S05]  /*0390*/  @P1 BRA `(.L_x_37) ;  /* 0x0000000000181947 */ /* 0x000fea0003800000 */
[----:B------:R-:W-:-:S14]  /*03a0*/  DSETP.NAN.AND P0, PT, R10, R10, PT ;  /* 0x0000000a0a00722a */ /* 0x000fdc0003f08000 */
[----:B------:R-:W-:Y:S01]  /*03b0*/  @P0 DADD R6, R10, 2 ;  /* 0x400000000a060429 */ /* 0x000fe20000000000 */
[----:B------:R-:W-:Y:S10]  /*03c0*/  @P0 BRA `(.L_x_37) ;  /* 0x00000000000c0947 */ /* 0x000ff40003800000 */
[----:B------:R-:W-:-:S14]  /*03d0*/  DSETP.NEU.AND P0, PT, |R10|, +INF , PT ;  /* 0x7ff000000a00742a */ /* 0x000fdc0003f0d200 */
[----:B------:R-:W-:Y:S02]  /*03e0*/  @!P0 IMAD.MOV.U32 R6, RZ, RZ, 0x0 ;  /* 0x00000000ff068424 */ /* 0x000fe400078e00ff */
[----:B------:R-:W-:-:S07]  /*03f0*/  @!P0 IMAD.MOV.U32 R7, RZ, RZ, 0x7ff00000 ;  /* 0x7ff00000ff078424 */ /* 0x000fce00078e00ff */
.L_x_37:
[----:B------:R-:W-:Y:S05]  /*0400*/  BSYNC.RECONVERGENT B2 ;  /* 0x0000000000027941 */ /* 0x000fea0003800200 */
.L_x_36:
[----:B------:R-:W-:Y:S01]  /*0410*/  DADD R8, R6, 1 ;  /* 0x3ff0000006087429 */ /* 0x000fe20000000000 */
[----:B------:R-:W-:Y:S01]  /*0420*/  IMAD.MOV.U32 R2, RZ, RZ, 0x1 ;  /* 0x00000001ff027424 */ /* 0x000fe200078e00ff */
[----:B------:R-:W-:Y:S01]  /*0430*/  BSSY.RECONVERGENT B3, `(.L_x_38) ;  /* 0x0000013000037945 */ /* 0x000fe20003800200 */
[----:B------:R-:W-:-:S03]  /*0440*/  DSETP.NEU.AND P0, PT, R10, 1, PT ;  /* 0x3ff000000a00742a */ /* 0x000fc60003f0d000 */
[----:B------:R-:W0:Y:S02]  /*0450*/  MUFU.RCP64H R3, R9 ;  /* 0x0000000900037308 */ /* 0x000e240000001800 */
[----:B0-----:R-:W-:-:S08]  /*0460*/  DFMA R4, -R8, R2, 1 ;  /* 0x3ff000000804742b */ /* 0x001fd00000000102 */
[----:B------:R-:W-:-:S08]  /*0470*/  DFMA R4, R4, R4, R4 ;  /* 0x000000040404722b */ /* 0x000fd00000000004 */
[----:B------:R-:W-:-:S08]  /*0480*/  DFMA R4, R2, R4, R2 ;  /* 0x000000040204722b */ /* 0x000fd00000000002 */
[----:B------:R-:W-:-:S08]  /*0490*/  DFMA R2, -R8, R4, 1 ;  /* 0x3ff000000802742b */ /* 0x000fd00000000104 */
[----:B------:R-:W-:-:S08]  /*04a0*/  DFMA R2, R4, R2, R4 ;  /* 0x000000020402722b */ /* 0x000fd00000000004 */
[----:B------:R-:W-:-:S08]  /*04b0*/  DMUL R6, R2, 4 ;  /* 0x4010000002067828 */ /* 0x000fd00000000000 */
[----:B------:R-:W-:-:S08]  /*04c0*/  DFMA R4, -R8, R6, 4 ;  /* 0x401000000804742b */ /* 0x000fd00000000106 */
[----:B------:R-:W-:-:S10]  /*04d0*/  DFMA R6, R2, R4, R6 ;  /* 0x000000040206722b */ /* 0x000fd40000000006 */
[----:B------:R-:W-:-:S05]  /*04e0*/  FFMA R2, RZ, R9, R7 ;  /* 0x00000009ff027223 */ /* 0x000fca0000000007 */
[----:B------:R-:W-:-:S13]  /*04f0*/  FSETP.GT.AND P1, PT, |R2|, 1.469367938527859385e-39, PT ;  /* 0x001000000200780b */ /* 0x000fda0003f24200 */
[----:B------:R-:W-:Y:S05]  /*0500*/  @P1 BRA `(.L_x_39) ;  /* 0x0000000000141947 */ /* 0x000fea0003800000 */
[----:B------:R-:W-:Y:S01]  /*0510*/  IMAD.MOV.U32 R6, RZ, RZ, R8 ;  /* 0x000000ffff067224 */ /* 0x000fe200078e0008 */
[----:B------:R-:W-:Y:S01]  /*0520*/  MOV R4, 0x550 ;  /* 0x0000055000047802 */ /* 0x000fe20000000f00 */
[----:B------:R-:W-:-:S07]  /*0530*/  IMAD.MOV.U32 R3, RZ, RZ, R9 ;  /* 0x000000ffff037224 */ /* 0x000fce00078e0009 */
[----:B------:R-:W-:Y:S05]  /*0540*/  CALL.REL.NOINC `($__internal_1_$__cuda_sm20_div_rn_f64_full) ;  /* 0x0000006c00ec7944 */ /* 0x000fea0003c00000 */
[----:B------:R-:W-:-:S07]  /*0550*/  IMAD.MOV.U32 R7, RZ, RZ, R3 ;  /* 0x000000ffff077224 */ /* 0x000fce00078e0003 */
.L_x_39:
[----:B------:R-:W-:Y:S05]  /*0560*/  BSYNC.RECONVERGENT B3 ;  /* 0x0000000000037941 */ /* 0x000fea0003800200 */
.L_x_38:
[----:B------:R-:W-:Y:S01]  /*0570*/  FSEL R16, R6, RZ, P0 ;  /* 0x000000ff06107208 */ /* 0x000fe20000000000 */
[----:B------:R-:W-:Y:S01]  /*0580*/  VIADD R19, R0, 0x200 ;  /* 0x0000020000137836 */ /* 0x000fe20000000000 */
[----:B------:R-:W-:-:S07]  /*0590*/  FSEL R17, R7, 2, P0 ;  /* 0x4000000007117808 */ /* 0x000fce0000000000 */
.L_x_33:
[----:B------:R-:W-:Y:S05]  /*05a0*/  BSYNC.RECONVERGENT B1 ;  /* 0x0000000000017941 */ /* 0x000fea0003800200 */
.L_x_32:
[----:B------:R-:W-:Y:S01]  /*05b0*/  ISETP.GE.AND P0, PT, R19, UR5, PT ;  /* 0x0000000513007c0c */ /* 0x000fe2000bf06270 */
[----:B------:R-:W-:-:S12]  /*05c0*/  BSSY.RECONVERGENT B1, `(.L_x_40) ;  /* 0x000013f000017945 */ /* 0x000fd80003800200 */
[----:B------:R-:W-:Y:S05]  /*05d0*/  @P0 BRA `(.L_x_41) ;  /* 0x0000001000f40947 */ /* 0x000fea0003800000 */
[----:B------:R-:W0:Y:S02]  /*05e0*/  LDCU UR6, c[0x0][0x3e4] ;  /* 0x00007c80ff0677ac */ /* 0x000e240008000800 */
[----:B0-----:R-:W0:Y:S08]  /*05f0*/  I2F.F64 R2, UR6 ;  /* 0x0000000600027d12 */ /* 0x001e300008201c00 */
        /* <DEDUP_REMOVED lines=8> */
[----:B------:R-:W-:Y:S10]  /*0680*/  @P0 BRA `(.L_x_42) ;  /* 0x0000000000200947 */ /* 0x000ff40003800000 */
[----:B------:R-:W-:Y:S01]  /*0690*/  LOP3.LUT R9, R3, 0x7fffffff, RZ, 0xc0, !PT ;  /* 0x7fffffff03097812 */ /* 0x000fe200078ec0ff */
[----:B------:R-:W-:Y:S01]  /*06a0*/  IMAD.MOV.U32 R10, RZ, RZ, R2 ;  /* 0x000000ffff0a7224 */ /* 0x000fe200078e0002 */
[----:B------:R-:W-:Y:S01]  /*06b0*/  MOV R12, 0x6f0 ;  /* 0x000006f0000c7802 */ /* 0x000fe20000000f00 */
[----:B------:R-:W-:Y:S02]  /*06c0*/  IMAD.MOV.U32 R11, RZ, RZ, R3 ;  /* 0x000000ffff0b7224 */ /* 0x000fe400078e0003 */
[----:B------:R-:W-:-:S07]  /*06d0*/  VIADD R9, R9, 0xfff00000 ;  /* 0xfff0000009097836 */ /* 0x000fce0000000000 */
[----:B------:R-:W-:Y:S05]  /*06e0*/  CALL.REL.NOINC `($__internal_0_$__cuda_sm20_dblrcp_rn_slowpath_v3) ;  /* 0x0000006800d87944 */ /* 0x000fea0003c00000 */
[----:B------:R-:W-:Y:S02]  /*06f0*/  IMAD.MOV.U32 R14, RZ, RZ, R10 ;  /* 0x000000ffff0e7224 */ /* 0x000fe400078e000a */
[----:B------:R-:W-:-:S07]  /*0700*/  IMAD.MOV.U32 R15, RZ, RZ, R11 ;  /* 0x000000ffff0f7224 */ /* 0x000fce00078e000b */
.L_x_42:
[----:B------:R-:W0:Y:S01]  /*0710*/  LDCU UR6, c[0x0][0x3b8] ;  /* 0x00007700ff0677ac */ /* 0x000e220008000800 */
[----:B------:R-:W-:Y:S01]  /*0720*/  LOP3.LUT R2, RZ, R19, RZ, 0x33, !PT ;  /* 0x00000013ff027212 */ /* 0x000fe200078e33ff */
[----:B------:R-:W-:Y:S01]  /*0730*/  BSSY.RECONVERGENT B3, `(.L_x_43) ;  /* 0x000004a000037945 */ /* 0x000fe20003800200 */
[----:B0-----:R-:W-:-:S05]  /*0740*/  IMAD.U32 R3, RZ, RZ, UR6 ;  /* 0x00000006ff037e24 */ /* 0x001fca000f8e00ff */
[----:B------:R-:W-:-:S04]  /*0750*/  IADD3 R2, PT, PT, R3, -UR13, R2 ;  /* 0x8000000d03027c10 */ /* 0x000fc8000fffe002 */
[----:B------:R-:W-:-:S04]  /*0760*/  LOP3.LUT R3, R2, 0x600, RZ, 0xc0, !PT ;  /* 0x0000060002037812 */ /* 0x000fc800078ec0ff */
[----:B------:R-:W-:-:S13]  /*0770*/  ISETP.NE.AND P0, PT, R3, 0x600, PT ;  /* 0x000006000300780c */ /* 0x000fda0003f05270 */
[----:B------:R-:W-:Y:S05]  /*0780*/  @!P0 BRA `(.L_x_44) ;  /* 0x0000000400108947 */ /* 0x000fea0003800000 */
[----:B------:R-:W0:Y:S01]  /*0790*/  LDCU.64 UR6, c[0x0][0x380] ;  /* 0x00007000ff0677ac */ /* 0x000e220008000a00 */
[----:B------:R-:W-:-:S04]  /*07a0*/  IMAD.WIDE.U32 R4, R19, 0x4, RZ ;  /* 0x0000000413047825 */ /* 0x000fc800078e00ff */
[----:B------:R-:W-:-:S04]  /*07b0*/  IMAD.U32 R3, RZ, RZ, UR10 ;  /* 0x0000000aff037e24 */ /* 0x000fc8000f8e00ff */
[----:B------:R-:W-:Y:S01]  /*07c0*/  IMAD.WIDE.U32 R4, R3, 0x3800, R4 ;  /* 0x0000380003047825 */ /* 0x000fe200078e0004 */
[----:B------:R-:W-:-:S04]  /*07d0*/  LEA.HI R3, R2, 0x1, RZ, 0x17 ;  /* 0x0000000102037811 */ /* 0x000fc800078fb8ff */
[----:B------:R-:W-:Y:S02]  /*07e0*/  LOP3.LUT R3, R3, 0x3, RZ, 0xc0, !PT ;  /* 0x0000000303037812 */ /* 0x000fe400078ec0ff */
[----:B0-----:R-:W-:-:S03]  /*07f0*/  IADD3 R10, P0, PT, R4, UR6, RZ ;  /* 0x00000006040a7c10 */ /* 0x001fc6000ff1e0ff */
[----:B------:R-:W-:Y:S01]  /*0800*/  IMAD.MOV R11, RZ, RZ, -R3 ;  /* 0x000000ffff0b7224 */ /* 0x000fe200078e0a03 */
[----:B------:R-:W-:-:S09]  /*0810*/  IADD3.X R13, PT, PT, R5, UR7, RZ, P0, !PT ;  /* 0x00000007050d7c10 */ /* 0x000fd200087fe4ff */
.L_x_51:
[----:B------:R-:W-:-:S05]  /*0820*/  IMAD.MOV.U32 R12, RZ, RZ, R10 ;  /* 0x000000ffff0c7224 */ /* 0x000fca00078e000a */
[----:B------:R-:W2:Y:S01]  /*0830*/  LDG.E R8, desc[UR14][R12.64] ;  /* 0x0000000e0c087981 */ /* 0x000ea2000c1e1900 */
[----:B------:R-:W-:Y:S01]  /*0840*/  VIADD R11, R11, 0x1 ;  /* 0x000000010b0b7836 */ /* 0x000fe20000000000 */
[----:B------:R-:W-:Y:S04]  /*0850*/  BSSY.RECONVERGENT B2, `(.L_x_45) ;  /* 0x0000009000027945 */ /* 0x000fe80003800200 */
[----:B------:R-:W-:Y:S01]  /*0860*/  ISETP.NE.AND P3, PT, R11, RZ, PT ;  /* 0x000000ff0b00720c */ /* 0x000fe20003f65270 */
[----:B--2---:R-:W0:Y:S02]  /*0870*/  I2F.F64 R4, R8 ;  /* 0x0000000800047312 */ /* 0x004e240000201c00 */
[----:B0-----:R-:W-:-:S08]  /*0880*/  DADD R4, R4, 0.5 ;  /* 0x3fe0000004047429 */ /* 0x001fd00000000000 */
[----:B------:R-:W-:Y:S01]  /*0890*/  DMUL R20, R4, R14 ;  /* 0x0000000e04147228 */ /* 0x000fe20000000000 */
[----:B------:R-:W-:-:S07]  /*08a0*/  MOV R4, 0x8e0 ;  /* 0x000008e000047802 */ /* 0x000fce0000000f00 */
[----:B------:R-:W-:-:S10]  /*08b0*/  DADD R6, -RZ, |R20| ;  /* 0x00000000ff067229 */ /* 0x000fd40000000514 */
[----:B------:R-:W-:-:S07]  /*08c0*/  IMAD.MOV.U32 R3, RZ, RZ, R7 ;  /* 0x000000ffff037224 */ /* 0x000fce00078e0007 */
[----:B------:R-:W-:Y:S05]  /*08d0*/  CALL.REL.NOINC `($_ZN3cub18CUB_300001_SM_10006detail6reduce18DeviceReduceKernelINS2_10policy_hubIdyN4cuda3std3__44plusIdEEE10Policy1000EN6thrust24THRUST_300001_SM_1000_NS6detail15normal_iteratorINSD_10device_ptrIiEEEEyS9_d6squareIdEEEvT0_PT3_T1_NS0_13GridEvenShareISO_EET2_T4_$__internal_accurate_pow) ;  /* 0x0000007000a07944 */ /* 0x000fea0003c00000 */
[----:B------:R-:W-:Y:S05]  /*08e0*/  BSYNC.RECONVERGENT B2 ;  /* 0x0000000000027941 */ /* 0x000fea0003800200 */
.L_x_45:
[C---:B------:R-:W-:Y:S01]  /*08f0*/  DADD R4, R20.reuse, 2 ;  /* 0x4000000014047429 */ /* 0x040fe20000000000 */
[----:B------:R-:W-:Y:S01]  /*0900*/  BSSY.RECONVERGENT B2, `(.L_x_46) ;  /* 0x000000f000027945 */ /* 0x000fe20003800200 */
[----:B------:R-:W-:-:S06]  /*0910*/  DSETP.NEU.AND P0, PT, R20, RZ, PT ;  /* 0x000000ff1400722a */ /* 0x000fcc0003f0d000 */
[----:B------:R-:W-:Y:S02]  /*0920*/  FSEL R6, R6, RZ, P0 ;  /* 0x000000ff06067208 */ /* 0x000fe40000000000 */
[----:B------:R-:W-:Y:S02]  /*0930*/  LOP3.LUT R4, R5, 0x7ff00000, RZ, 0xc0, !PT ;  /* 0x7ff0000005047812 */ /* 0x000fe400078ec0ff */
[----:B------:R-:W-:Y:S02]  /*0940*/  FSEL R7, R3, RZ, P0 ;  /* 0x000000ff03077208 */ /* 0x000fe40000000000 */
[----:B------:R-:W-:-:S13]  /*0950*/  ISETP.NE.AND P1, PT, R4, 0x7ff00000, PT ;  /* 0x7ff000000400780c */ /* 0x000fda0003f25270 */
[----:B------:R-:W-:Y:S05]  /*0960*/  @P1 BRA `(.L_x_47) ;  /* 0x0000000000201947 */ /* 0x000fea0003800000 */
[----:B------:R-:W-:-:S14]  /*0970*/  DSETP.NAN.AND P0, PT, R20, R20, PT ;  /* 0x000000141400722a */ /* 0x000fdc0003f08000 */
[----:B------:R-:W-:Y:S05]  /*0980*/  @P0 BRA `(.L_x_48) ;  /* 0x0000000000140947 */ /* 0x000fea0003800000 */
[----:B------:R-:W-:-:S14]  /*0990*/  DSETP.NEU.AND P0, PT, |R20|, +INF , PT ;  /* 0x7ff000001400742a */ /* 0x000fdc0003f0d200 */
[----:B------:R-:W-:Y:S05]  /*09a0*/  @P0 BRA `(.L_x_47) ;  /* 0x0000000000100947 */ /* 0x000fea0003800000 */
[----:B------:R-:W-:Y:S02]  /*09b0*/  IMAD.MOV.U32 R6, RZ, RZ, 0x0 ;  /* 0x00000000ff067424 */ /* 0x000fe400078e00ff */
[----:B------:R-:W-:Y:S01]  /*09c0*/  IMAD.MOV.U32 R7, RZ, RZ, 0x7ff00000 ;  /* 0x7ff00000ff077424 */ /* 0x000fe200078e00ff */
[----:B------:R-:W-:Y:S06]  /*09d0*/  BRA `(.L_x_47) ;  /* 0x0000000000047947 */ /* 0x000fec0003800000 */
.L_x_48:
[----:B------:R-:W-:-:S11]  /*09e0*/  DADD R6, R20, 2 ;  /* 0x4000000014067429 */ /* 0x000fd60000000000 */
.L_x_47:
[----:B------:R-:W-:Y:S05]  /*09f0*/  BSYNC.RECONVERGENT B2 ;  /* 0x0000000000027941 */ /* 0x000fea0003800200 */
.L_x_46:
        /* <DEDUP_REMOVED lines=21> */
.L_x_50:
[----:B------:R-:W-:Y:S05]  /*0b50*/  BSYNC.RECONVERGENT B4 ;  /* 0x0000000000047941 */ /* 0x000fea0003800200 */
.L_x_49:
[----:B------:R-:W-:Y:S01]  /*0b60*/  FSEL R4, R6, RZ, P0 ;  /* 0x000000ff06047208 */ /* 0x000fe20000000000 */
[----:B------:R-:W-:Y:S01]  /*0b70*/  VIADD R19, R19, 0x200 ;  /* 0x0000020013137836 */ /* 0x000fe20000000000 */
[----:B------:R-:W-:Y:S02]  /*0b80*/  FSEL R5, R7, 2, P0 ;  /* 0x4000000007057808 */ /* 0x000fe40000000000 */
[----:B------:R-:W-:-:S04]  /*0b90*/  IADD3 R10, P0, PT, R10, 0x800, RZ ;  /* 0x000008000a0a7810 */ /* 0x000fc80007f1e0ff */
[----:B------:R-:W-:Y:S01]  /*0ba0*/  DADD R16, R16, R4 ;  /* 0x0000000010107229 */ /* 0x000fe20000000004 */
[----:B------:R-:W-:Y:S01]  /*0bb0*/  IMAD.X R13, RZ, RZ, R13, P0 ;  /* 0x000000ffff0d7224 */ /* 0x000fe200000e060d */
[----:B------:R-:W-:Y:S09]  /*0bc0*/  @P3 BRA `(.L_x_51) ;  /* 0xfffffffc00143947 */ /* 0x000ff2000383ffff */
.L_x_44:
[----:B------:R-:W-:Y:S05]  /*0bd0*/  BSYNC.RECONVERGENT B3 ;  /* 0x0000000000037941 */ /* 0x000fea0003800200 */
.L_x_43:
[----:B------:R-:W-:-:S13]  /*0be0*/  ISETP.GE.U32.AND P0, PT, R2, 0x600, PT ;  /* 0x000006000200780c */ /* 0x000fda0003f06070 */
[----:B------:R-:W-:Y:S05]  /*0bf0*/  @!P0 BRA `(.L_x_41) ;  /* 0x0000000c006c8947 */ /* 0x000fea0003800000 */
[----:B------:R-:W0:Y:S02]  /*0c00*/  LDCU.64 UR6, c[0x0][0x380] ;  /* 0x00007000ff0677ac */ /* 0x000e240008000a00 */
[----:B0-----:R-:W-:-:S06]  /*0c10*/  UIMAD.WIDE.U32 UR6, UR10, 0x3800, UR6 ;  /* 0x000038000a0678a5 */ /* 0x001fcc000f8e0006 */
[----:B------:R-:W-:Y:S02]  /*0c20*/  IMAD.U32 R12, RZ, RZ, UR6 ;  /* 0x00000006ff0c7e24 */ /* 0x000fe4000f8e00ff */
[----:B------:R-:W-:-:S03]  /*0c30*/  IMAD.U32 R13, RZ, RZ, UR7 ;  /* 0x00000007ff0d7e24 */ /* 0x000fc6000f8e00ff */
[----:B------:R-:W-:-:S05]  /*0c40*/  IADD3 R12, P0, PT, R12, 0x1000, RZ ;  /* 0x000010000c0c7810 */ /* 0x000fca0007f1e0ff */
[----:B------:R-:W-:-:S08]  /*0c50*/  IMAD.X R13, RZ, RZ, UR7, P0 ;  /* 0x00000007ff0d7e24 */ /* 0x000fd000080e06ff */
.L_x_75:
[----:B------:R-:W-:-:S05]  /*0c60*/  IMAD.WIDE R10, R19, 0x4, R12 ;  /* 0x00000004130a7825 */ /* 0x000fca00078e020c */
[----:B------:R-:W2:Y:S01]  /*0c70*/  LDG.E R5, desc[UR14][R10.64+-0x1000] ;  /* 0xfff0000e0a057981 */ /* 0x000ea2000c1e1900 */
[----:B------:R-:W-:Y:S01]  /*0c80*/  BSSY.RECONVERGENT B2, `(.L_x_52) ;  /* 0x0000008000027945 */ /* 0x000fe20003800200 */
[----:B------:R-:W-:Y:S01]  /*0c90*/  MOV R4, 0xd00 ;  /* 0x00000d0000047802 */ /* 0x000fe20000000f00 */
[----:B--2---:R-:W0:Y:S02]  /*0ca0*/  I2F.F64 R2, R5 ;  /* 0x0000000500027312 */ /* 0x004e240000201c00 */
[----:B0-----:R-:W-:-:S08]  /*0cb0*/  DADD R2, R2, 0.5 ;  /* 0x3fe0000002027429 */ /* 0x001fd00000000000 */
[----:B------:R-:W-:-:S08]  /*0cc0*/  DMUL R20, R2, R14 ;  /* 0x0000000e02147228 */ /* 0x000fd00000000000 */
[----:B------:R-:W-:-:S10]  /*0cd0*/  DADD R2, -RZ, |R20| ;  /* 0x00000000ff027229 */ /* 0x000fd40000000514 */
[----:B------:R-:W-:-:S07]  /*0ce0*/  IMAD.MOV.U32 R6, RZ, RZ, R2 ;  /* 0x000000ffff067224 */ /* 0x000fce00078e0002 */
[----:B------:R-:W-:Y:S05]  /*0cf0*/  CALL.REL.NOINC `($_ZN3cub18CUB_300001_SM_10006detail6reduce18DeviceReduceKernelINS2_10policy_hubIdyN4cuda3std3__44plusIdEEE10Policy1000EN6thrust24THRUST_300001_SM_1000_NS6detail15normal_iteratorINSD_10device_ptrIiEEEEyS9_d6squareIdEEEvT0_PT3_T1_NS0_13GridEvenShareISO_EET2_T4_$__internal_accurate_pow) ;  /* 0x0000006c00987944 */ /* 0x000fea0003c00000 */
[----:B------:R-:W-:Y:S05]  /*0d00*/  BSYNC.RECONVERGENT B2 ;  /* 0x0000000000027941 */ /* 0x000fea0003800200 */
.L_x_52:
        /* <DEDUP_REMOVED lines=9> */
[----:B------:R-:W-:Y:S01]  /*0da0*/  @P0 DADD R6, R20, 2 ;  /* 0x4000000014060429 */ /* 0x000fe20000000000 */
[----:B------:R-:W-:Y:S10]  /*0db0*/  @P0 BRA `(.L_x_54) ;  /* 0x00000000000c0947 */ /* 0x000ff40003800000 */
[----:B------:R-:W-:-:S14]  /*0dc0*/  DSETP.NEU.AND P0, PT, |R20|, +INF , PT ;  /* 0x7ff000001400742a */ /* 0x000fdc0003f0d200 */
[----:B------:R-:W-:Y:S02]  /*0dd0*/  @!P0 IMAD.MOV.U32 R6, RZ, RZ, 0x0 ;  /* 0x00000000ff068424 */ /* 0x000fe400078e00ff */
[----:B------:R-:W-:-:S07]  /*0de0*/  @!P0 IMAD.MOV.U32 R7, RZ, RZ, 0x7ff00000 ;  /* 0x7ff00000ff078424 */ /* 0x000fce00078e00ff */
.L_x_54:
[----:B------:R-:W-:Y:S05]  /*0df0*/  BSYNC.RECONVERGENT B2 ;  /* 0x0000000000027941 */ /* 0x000fea0003800200 */
.L_x_53:
        /* <DEDUP_REMOVED lines=21> */
.L_x_56:
[----:B------:R-:W-:Y:S05]  /*0f50*/  BSYNC.RECONVERGENT B3 ;  /* 0x0000000000037941 */ /* 0x000fea0003800200 */
.L_x_55:
[----:B------:R-:W2:Y:S01]  /*0f60*/  LDG.E R8, desc[UR14][R10.64+-0x800] ;  /* 0xfff8000e0a087981 */ /* 0x000ea2000c1e1900 */
[----:B------:R-:W-:Y:S01]  /*0f70*/  BSSY.RECONVERGENT B2, `(.L_x_57) ;  /* 0x000000c000027945 */ /* 0x000fe20003800200 */
[----:B--2---:R-:W0:Y:S02]  /*0f80*/  I2F.F64 R2, R8 ;  /* 0x0000000800027312 */ /* 0x004e240000201c00 */
[----:B0-----:R-:W-:-:S08]  /*0f90*/  DADD R2, R2, 0.5 ;  /* 0x3fe0000002027429 */ /* 0x001fd00000000000 */
[----:B------:R-:W-:Y:S01]  /*0fa0*/  DMUL R20, R2, R14 ;  /* 0x0000000e02147228 */ /* 0x000fe20000000000 */
[----:B------:R-:W-:Y:S02]  /*0fb0*/  FSEL R2, R6, RZ, P0 ;  /* 0x000000ff06027208 */ /* 0x000fe40000000000 */
[----:B------:R-:W-:-:S05]  /*0fc0*/  FSEL R3, R7, 2, P0 ;  /* 0x4000000007037808 */ /* 0x000fca0000000000 */
[----:B------:R-:W-:Y:S02]  /*0fd0*/  DADD R4, -RZ, |R20| ;  /* 0x00000000ff047229 */ /* 0x000fe40000000514 */
[----:B------:R-:W-:-:S08]  /*0fe0*/  DADD R16, R16, R2 ;  /* 0x0000000010107229 */ /* 0x000fd00000000002 */
[----:B------:R-:W-:Y:S01]  /*0ff0*/  IMAD.MOV.U32 R6, RZ, RZ, R4 ;  /* 0x000000ffff067224 */ /* 0x000fe200078e0004 */
[----:B------:R-:W-:Y:S01]  /*1000*/  MOV R4, 0x1030 ;  /* 0x0000103000047802 */ /* 0x000fe20000000f00 */
[----:B------:R-:W-:-:S07]  /*1010*/  IMAD.MOV.U32 R3, RZ, RZ, R5 ;  /* 0x000000ffff037224 */ /* 0x000fce00078e0005 */
[----:B------:R-:W-:Y:S05]  /*1020*/  CALL.REL.NOINC `($_ZN3cub18CUB_300001_SM_10006detail6reduce18DeviceReduceKernelINS2_10policy_hubIdyN4cuda3std3__44plusIdEEE10Policy1000EN6thrust24THRUST_300001_SM_1000_NS6detail15normal_iteratorINSD_10device_ptrIiEEEEyS9_d6squareIdEEEvT0_PT3_T1_NS0_13GridEvenShareISO_EET2_T4_$__internal_accurate_pow) ;  /* 0x0000006800cc7944 */ /* 0x000fea0003c00000 */
[----:B------:R-:W-:Y:S05]  /*1030*/  BSYNC.RECONVERGENT B2 ;  /* 0x0000000000027941 */ /* 0x000fea0003800200 */
.L_x_57:
        /* <DEDUP_REMOVED lines=15> */
.L_x_60:
[----:B------:R-:W-:-:S11]  /*1130*/  DADD R6, R20, 2 ;  /* 0x4000000014067429 */ /* 0x000fd60000000000 */
.L_x_59:
[----:B------:R-:W-:Y:S05]  /*1140*/  BSYNC.RECONVERGENT B2 ;  /* 0x0000000000027941 */ /* 0x000fea0003800200 */
.L_x_58:
        /* <DEDUP_REMOVED lines=21> */
.L_x_62:
[----:B------:R-:W-:Y:S05]  /*12a0*/  BSYNC.RECONVERGENT B3 ;  /* 0x0000000000037941 */ /* 0x000fea0003800200 */
.L_x_61:
        /* <DEDUP_REMOVED lines=14> */
.L_x_63:
        /* <DEDUP_REMOVED lines=15> */
.L_x_66:
[----:B------:R-:W-:-:S11]  /*1480*/  DADD R6, R20, 2 ;  /* 0x4000000014067429 */ /* 0x000fd60000000000 */
.L_x_65:
[----:B------:R-:W-:Y:S05]  /*1490*/  BSYNC.RECONVERGENT B2 ;  /* 0x0000000000027941 */ /* 0x000fea0003800200 */
.L_x_64:
        /* <DEDUP_REMOVED lines=21> */
.L_x_68:
[----:B------:R-:W-:Y:S05]  /*15f0*/  BSYNC.RECONVERGENT B3 ;  /* 0x0000000000037941 */ /* 0x000fea0003800200 */
.L_x_67:
        /* <DEDUP_REMOVED lines=14> */
.L_x_69:
        /* <DEDUP_REMOVED lines=15> */
.L_x_72:
[----:B------:R-:W-:-:S11]  /*17d0*/  DADD R6, R20, 2 ;  /* 0x4000000014067429 */ /* 0x000fd60000000000 */
.L_x_71:
[----:B------:R-:W-:Y:S05]  /*17e0*/  BSYNC.RECONVERGENT B2 ;  /* 0x0000000000027941 */ /* 0x000fea0003800200 */
.L_x_70:
        /* <DEDUP_REMOVED lines=21> */
.L_x_74:
[----:B------:R-:W-:Y:S05]  /*1940*/  BSYNC.RECONVERGENT B3 ;  /* 0x0000000000037941 */ /* 0x000fea0003800200 */
.L_x_73:
[----:B------:R-:W-:Y:S01]  /*1950*/  VIADD R19, R19, 0x800 ;  /* 0x0000080013137836 */ /* 0x000fe20000000000 */
[----:B------:R-:W-:Y:S02]  /*1960*/  FSEL R2, R6, RZ, P0 ;  /* 0x000000ff06027208 */ /* 0x000fe40000000000 */
[----:B------:R-:W-:Y:S02]  /*1970*/  FSEL R3, R7, 2, P0 ;  /* 0x4000000007037808 */ /* 0x000fe40000000000 */
[----:B------:R-:W-:-:S04]  /*1980*/  ISETP.GE.AND P0, PT, R19, UR5, PT ;  /* 0x0000000513007c0c */ /* 0x000fc8000bf06270 */
[----:B------:R-:W-:-:S09]  /*1990*/  DADD R16, R16, R2 ;  /* 0x0000000010107229 */ /* 0x000fd20000000002 */
[----:B------:R-:W-:Y:S05]  /*19a0*/  @!P0 BRA `(.L_x_75) ;  /* 0xfffffff000ac8947 */ /* 0x000fea000383ffff */
.L_x_41:
[----:B------:R-:W-:Y:S05]  /*19b0*/  BSYNC.RECONVERGENT B1 ;  /* 0x0000000000017941 */ /* 0x000fea0003800200 */
.L_x_40:
[----:B------:R-:W-:-:S09]  /*19c0*/  UISETP.GE.AND UP0, UPT, UR5, 0x200, UPT ;  /* 0x000002000500788c */ /* 0x000fd2000bf06270 */
[----:B------:R-:W-:Y:S05]  /*19d0*/  BRA.U !UP0, `(.L_x_76) ;  /* 0x0000000508147547 */ /* 0x000fea000b800000 */
        /* <DEDUP_REMOVED lines=23> */
[----:B------:R-:W-:Y:S02]  /*1b50*/  @!P1 MOV R7, 0x400 ;  /* 0x0000040000079802 */ /* 0x000fe40000000f00 */
[----:B------:R-:W-:Y:S01]  /*1b60*/  @!P1 SHF.R.U32.HI R6, RZ, 0x2, R0 ;  /* 0x00000002ff069819 */ /* 0x000fe20000011600 */
[----:B------:R-:W0:Y:S02]  /*1b70*/  SHFL.DOWN PT, R3, R9, 0x8, 0x1f ;  /* 0x09001f0009037f89 */ /* 0x000e2400000e0000 */
[----:B0-----:R-:W-:-:S10]  /*1b80*/  DADD R2, R2, R8 ;  /* 0x0000000002027229 */ /* 0x001fd40000000008 */
[----:B------:R-:W-:Y:S02]  /*1b90*/  FSEL R4, R8, R2, P0 ;  /* 0x0000000208047208 */ /* 0x000fe40000000000 */
[----:B------:R-:W-:Y:S02]  /*1ba0*/  FSEL R5, R9, R3, P0 ;  /* 0x0000000309057208 */ /* 0x000fe40000000000 */
[----:B-1----:R-:W-:Y:S01]  /*1bb0*/  @!P1 LEA R9, R10, R7, 0x18 ;  /* 0x000000070a099211 */ /* 0x002fe200078ec0ff */
[----:B------:R-:W-:Y:S01]  /*1bc0*/  SHFL.DOWN PT, R2, R4, 0x10, 0x1f ;  /* 0x0a001f0004027f89 */ /* 0x000fe200000e0000 */
[----:B------:R-:W-:Y:S02]  /*1bd0*/  @!P1 LOP3.LUT R8, R6, 0xf8, RZ, 0xc0, !PT ;  /* 0x000000f806089812 */ /* 0x000fe400078ec0ff */
[----:B------:R-:W-:Y:S01]  /*1be0*/  ISETP.NE.AND P0, PT, R0, RZ, PT ;  /* 0x000000ff0000720c */ /* 0x000fe20003f05270 */
[----:B------:R-:W0:Y:S02]  /*1bf0*/  SHFL.DOWN PT, R3, R5, 0x10, 0x1f ;  /* 0x0a001f0005037f89 */ /* 0x000e2400000e0000 */
        /* <DEDUP_REMOVED lines=12> */
[----:B--2---:R-:W1:Y:S04]  /*1cc0*/  LDS.128 R8, [UR4+0x20] ;  /* 0x00002004ff087984 */ /* 0x004e680008000c00 */
[----:B------:R-:W2:Y:S04]  /*1cd0*/  LDS.128 R12, [UR4+0x30] ;  /* 0x00003004ff0c7984 */ /* 0x000ea80008000c00 */
[----:B------:R-:W3:Y:S01]  /*1ce0*/  LDS.128 R16, [UR4+0x40] ;  /* 0x00004004ff107984 */ /* 0x000ee20008000c00 */
[----:B0-----:R-:W-:-:S08]  /*1cf0*/  DADD R4, R2, R4 ;  /* 0x0000000002047229 */ /* 0x001fd00000000004 */
[----:B-1----:R-:W-:-:S08]  /*1d00*/  DADD R4, R4, R8 ;  /* 0x0000000004047229 */ /* 0x002fd00000000008 */
[----:B------:R-:W-:Y:S01]  /*1d10*/  DADD R4, R4, R10 ;  /* 0x0000000004047229 */ /* 0x000fe2000000000a */
[----:B------:R-:W0:Y:S07]  /*1d20*/  LDS.128 R8, [UR4+0x50] ;  /* 0x00005004ff087984 */ /* 0x000e2e0008000c00 */
[----:B--2---:R-:W-:-:S08]  /*1d30*/  DADD R4, R4, R12 ;  /* 0x0000000004047229 */ /* 0x004fd0000000000c */
[----:B------:R-:W-:Y:S01]  /*1d40*/  DADD R4, R4, R14 ;  /* 0x0000000004047229 */ /* 0x000fe2000000000e */
[----:B------:R-:W1:Y:S07]  /*1d50*/  LDS.128 R12, [UR4+0x60] ;  /* 0x00006004ff0c7984 */ /* 0x000e6e0008000c00 */
[----:B---3--:R-:W-:-:S08]  /*1d60*/  DADD R4, R4, R16 ;  /* 0x0000000004047229 */ /* 0x008fd00000000010 */
[----:B------:R-:W-:Y:S01]  /*1d70*/  DADD R4, R4, R18 ;  /* 0x0000000004047229 */ /* 0x000fe20000000012 */
[----:B------:R-:W2:Y:S07]  /*1d80*/  LDS.128 R16, [UR4+0x70] ;  /* 0x00007004ff107984 */ /* 0x000eae0008000c00 */
[----:B0-----:R-:W-:-:S08]  /*1d90*/  DADD R4, R4, R8 ;  /* 0x0000000004047229 */ /* 0x001fd00000000008 */
[----:B------:R-:W-:Y:S01]  /*1da0*/  DADD R4, R4, R10 ;  /* 0x0000000004047229 */ /* 0x000fe2000000000a */
[----:B------:R-:W0:Y:S07]  /*1db0*/  LDS.128 R8, [UR4+0x80] ;  /* 0x00008004ff087984 */ /* 0x000e2e0008000c00 */
[----:B-1----:R-:W-:-:S08]  /*1dc0*/  DADD R4, R4, R12 ;  /* 0x0000000004047229 */ /* 0x002fd0000000000c */
[----:B------:R-:W-:-:S08]  /*1dd0*/  DADD R4, R4, R14 ;  /* 0x0000000004047229 */ /* 0x000fd0000000000e */
[----:B--2---:R-:W-:-:S08]  /*1de0*/  DADD R4, R4, R16 ;  /* 0x0000000004047229 */ /* 0x004fd00000000010 */
[----:B------:R-:W-:-:S08]  /*1df0*/  DADD R4, R4, R18 ;  /* 0x0000000004047229 */ /* 0x000fd00000000012 */
[----:B0-----:R-:W-:-:S08]  /*1e00*/  DADD R4, R4, R8 ;  /* 0x0000000004047229 */ /* 0x001fd00000000008 */
[----:B------:R-:W-:Y:S01]  /*1e10*/  DADD R2, R4, R10 ;  /* 0x0000000004027229 */ /* 0x000fe2000000000a */
[----:B------:R-:W-:Y:S10]  /*1e20*/  BRA `(.L_x_77) ;  /* 0x0000005000ec7947 */ /* 0x000ff40003800000 */
.L_x_76:
[----:B------:R-:W-:Y:S01]  /*1e30*/  LOP3.LUT R2, R0, 0x3e0, RZ, 0xc0, !PT ;  /* 0x000003e000027812 */ /* 0x000fe200078ec0ff */
[----:B------:R-:W0:Y:S04]  /*1e40*/  S2R R10, SR_LANEID ;  /* 0x00000000000a7919 */ /* 0x000e280000000000 */
[----:B------:R-:W-:Y:S01]  /*1e50*/  VIADD R3, R2, 0x20 ;  /* 0x0000002002037836 */ /* 0x000fe20000000000 */
[----:B------:R-:W-:-:S04]  /*1e60*/  LOP3.LUT R2, RZ, R2, RZ, 0x33, !PT ;  /* 0x00000002ff027212 */ /* 0x000fc800078e33ff */
[----:B------:R-:W-:Y:S01]  /*1e70*/  ISETP.GT.AND P0, PT, R3, UR5, PT ;  /* 0x0000000503007c0c */ /* 0x000fe2000bf04270 */
[----:B------:R-:W-:-:S05]  /*1e80*/  VIADD R2, R2, UR5 ;  /* 0x0000000502027c36 */ /* 0x000fca0008000000 */
[----:B------:R-:W-:-:S05]  /*1e90*/  SEL R9, R2, 0x1f, P0 ;  /* 0x0000001f02097807 */ /* 0x000fca0000000000 */
[----:B------:R-:W-:Y:S04]  /*1ea0*/  SHFL.DOWN PT, R2, R16, 0x1, R9 ;  /* 0x0820000010027989 */ /* 0x000fe800000e0009 */
[----:B------:R-:W1:Y:S01]  /*1eb0*/  SHFL.DOWN PT, R3, R17, 0x1, R9 ;  /* 0x0820000011037989 */ /* 0x000e6200000e0009 */
[C---:B0-----:R-:W-:Y:S01]  /*1ec0*/  ISETP.GE.AND P0, PT, R10.reuse, R9, PT ;  /* 0x000000090a00720c */ /* 0x041fe20003f06270 */
[C---:B------:R-:W-:Y:S01]  /*1ed0*/  VIADD R6, R10.reuse, 0x2 ;  /* 0x000000020a067836 */ /* 0x040fe20000000000 */
[C---:B------:R-:W-:Y:S01]  /*1ee0*/  ISETP.NE.AND P1, PT, R10.reuse, RZ, PT ;  /* 0x000000ff0a00720c */ /* 0x040fe20003f25270 */
[----:B------:R-:W-:-:S12]  /*1ef0*/  VIADD R8, R10, 0x4 ;  /* 0x000000040a087836 */ /* 0x000fd80000000000 */
[----:B------:R-:W0:Y:S01]  /*1f00*/  @!P1 S2R R11, SR_CgaCtaId ;  /* 0x00000000000b9919 */ /* 0x000e220000008800 */
[----:B-1----:R-:W-:-:S10]  /*1f10*/  DADD R2, R2, R16 ;  /* 0x0000000002027229 */ /* 0x002fd40000000010 */
[----:B------:R-:W-:Y:S02]  /*1f20*/  FSEL R4, R2, R16, !P0 ;  /* 0x0000001002047208 */ /* 0x000fe40004000000 */
[----:B------:R-:W-:Y:S02]  /*1f30*/  FSEL R5, R3, R17, !P0 ;  /* 0x0000001103057208 */ /* 0x000fe40004000000 */
[----:B------:R-:W-:Y:S01]  /*1f40*/  ISETP.GT.AND P0, PT, R6, R9, PT ;  /* 0x000000090600720c */ /* 0x000fe20003f04270 */
[----:B------:R-:W-:Y:S04]  /*1f50*/  SHFL.DOWN PT, R2, R4, 0x2, R9 ;  /* 0x0840000004027989 */ /* 0x000fe800000e0009 */
[----:B------:R-:W1:Y:S02]  /*1f60*/  SHFL.DOWN PT, R3, R5, 0x2, R9 ;  /* 0x0840000005037989 */ /* 0x000e6400000e0009 */
[----:B-1----:R-:W-:-:S10]  /*1f70*/  DADD R2, R2, R4 ;  /* 0x0000000002027229 */ /* 0x002fd40000000004 */
[----:B------:R-:W-:Y:S02]  /*1f80*/  FSEL R6, R4, R2, P0 ;  /* 0x0000000204067208 */ /* 0x000fe40000000000 */
[----:B------:R-:W-:Y:S02]  /*1f90*/  FSEL R7, R5, R3, P0 ;  /* 0x0000000305077208 */ /* 0x000fe40000000000 */
[----:B------:R-:W-:Y:S01]  /*1fa0*/  ISETP.GT.AND P0, PT, R8, R9, PT ;  /* 0x000000090800720c */ /* 0x000fe20003f04270 */
[----:B------:R-:W-:Y:S01]  /*1fb0*/  SHFL.DOWN PT, R2, R6, 0x4, R9 ;  /* 0x0880000006027989 */ /* 0x000fe200000e0009 */
[----:B------:R-:W-:-:S03]  /*1fc0*/  @!P1 MOV R8, 0x400 ;  /* 0x0000040000089802 */ /* 0x000fc60000000f00 */
[----:B------:R-:W1:Y:S01]  /*1fd0*/  SHFL.DOWN PT, R3, R7, 0x4, R9 ;  /* 0x0880000007037989 */ /* 0x000e6200000e0009 */
[----:B0-----:R-:W-:Y:S01]  /*1fe0*/  @!P1 LEA R8, R11, R8, 0x18 ;  /* 0x000000080b089211 */ /* 0x001fe200078ec0ff */
[----:B-1----:R-:W-:-:S10]  /*1ff0*/  DADD R2, R2, R6 ;  /* 0x0000000002027229 */ /* 0x002fd40000000006 */
[----:B------:R-:W-:Y:S01]  /*2000*/  FSEL R4, R6, R2, P0 ;  /* 0x0000000206047208 */ /* 0x000fe20000000000 */
[----:B------:R-:W-:Y:S01]  /*2010*/  VIADD R6, R10, 0x8 ;  /* 0x000000080a067836 */ /* 0x000fe20000000000 */
[----:B------:R-:W-:-:S03]  /*2020*/  FSEL R5, R7, R3, P0 ;  /* 0x0000000307057208 */ /* 0x000fc60000000000 */
[----:B------:R-:W-:Y:S01]  /*2030*/  SHFL.DOWN PT, R2, R4, 0x8, R9 ;  /* 0x0900000004027989 */ /* 0x000fe200000e0009 */
[----:B------:R-:W-:-:S03]  /*2040*/  ISETP.GT.AND P0, PT, R6, R9, PT ;  /* 0x000000090600720c */ /* 0x000fc60003f04270 */
[----:B------:R-:W0:Y:S02]  /*2050*/  SHFL.DOWN PT, R3, R5, 0x8, R9 ;  /* 0x0900000005037989 */ /* 0x000e2400000e0009 */
[----:B0-----:R-:W-:-:S10]  /*2060*/  DADD R2, R2, R4 ;  /* 0x0000000002027229 */ /* 0x001fd40000000004 */
[----:B------:R-:W-:Y:S01]  /*2070*/  FSEL R6, R4, R2, P0 ;  /* 0x0000000204067208 */ /* 0x000fe20000000000 */
[----:B------:R-:W-:Y:S01]  /*2080*/  VIADD R4, R10, 0x10 ;  /* 0x000000100a047836 */ /* 0x000fe20000000000 */
[----:B------:R-:W-:Y:S02]  /*2090*/  FSEL R7, R5, R3, P0 ;  /* 0x0000000305077208 */ /* 0x000fe40000000000 */
[----:B------:R-:W-:Y:S01]  /*20a0*/  @!P1 SHF.R.U32.HI R5, RZ, 0x2, R0 ;  /* 0x00000002ff059819 */ /* 0x000fe20000011600 */
[----:B------:R-:W-:Y:S01]  /*20b0*/  SHFL.DOWN PT, R2, R6, 0x10, R9 ;  /* 0x0a00000006027989 */ /* 0x000fe200000e0009 */
[----:B------:R-:W-:Y:S02]  /*20c0*/  ISETP.GT.AND P0, PT, R4, R9, PT ;  /* 0x000000090400720c */ /* 0x000fe40003f04270 */
[----:B------:R-:W-:Y:S01]  /*20d0*/  @!P1 LOP3.LUT R5, R5, 0xf8, RZ, 0xc0, !PT ;  /* 0x000000f805059812 */ /* 0x000fe200078ec0ff */
[----:B------:R-:W0:Y:S04]  /*20e0*/  SHFL.DOWN PT, R3, R7, 0x10, R9 ;  /* 0x0a00000007037989 */ /* 0x000e2800000e0009 */
[----:B------:R-:W-:Y:S01]  /*20f0*/  @!P1 IMAD.IADD R5, R5, 0x1, R8 ;  /* 0x0000000105059824 */ /* 0x000fe200078e0208 */
[----:B0-----:R-:W-:-:S10]  /*2100*/  DADD R2, R2, R6 ;  /* 0x0000000002027229 */ /* 0x001fd40000000006 */
[----:B------:R-:W-:Y:S02]  /*2110*/  FSEL R2, R6, R2, P0 ;  /* 0x0000000206027208 */ /* 0x000fe40000000000 */
[----:B------:R-:W-:Y:S02]  /*2120*/  FSEL R3, R7, R3, P0 ;  /* 0x0000000307037208 */ /* 0x000fe40000000000 */
[----:B------:R-:W-:-:S03]  /*2130*/  ISETP.NE.AND P0, PT, R0, RZ, PT ;  /* 0x000000ff0000720c */ /* 0x000fc60003f05270 */
[----:B------:R1:W-:Y:S01]  /*2140*/  @!P1 STS.64 [R5+0x10], R2 ;  /* 0x0000100205009388 */ /* 0x0003e20000000a00 */
[----:B------:R-:W-:Y:S09]  /*2150*/  BAR.SYNC.DEFER_BLOCKING 0x0 ;  /* 0x0000000000007b1d */ /* 0x000ff20000010000 */
[----:B------:R-:W-:Y:S05]  /*2160*/  @P0 BRA `(.L_x_77) ;  /* 0x00000050001c0947 */ /* 0x000fea0003800000 */
[----:B------:R-:W0:Y:S01]  /*2170*/  S2UR UR6, SR_CgaCtaId ;  /* 0x00000000000679c3 */ /* 0x000e220000008800 */
[----:B------:R-:W-:Y:S01]  /*2180*/  UMOV UR4, 0x400 ;  /* 0x0000040000047882 */ /* 0x000fe20000000000 */
[----:B------:R-:W-:-:S06]  /*2190*/  UISETP.GT.AND UP0, UPT, UR5, 0x20, UPT ;  /* 0x000000200500788c */ /* 0x000fcc000bf04270 */
[----:B------:R-:W-:Y:S01]  /*21a0*/  PLOP3.LUT P1, PT, PT, PT, UP0, 0x80, 0x8 ;  /* 0x000000000008781c */ /* 0x000fe20003f2f008 */
[----:B------:R-:W-:Y:S02]  /*21b0*/  UISETP.GT.AND UP0, UPT, UR5, 0x40, UPT ;  /* 0x000000400500788c */ /* 0x000fe4000bf04270 */
[----:B0-----:R-:W-:-:S09]  /*21c0*/  ULEA UR4, UR6, UR4, 0x18 ;  /* 0x0000000406047291 */ /* 0x001fd2000f8ec0ff */
[----:B-1----:R-:W0:Y:S04]  /*21d0*/  LDS.64 R4, [UR4+0x18] ;  /* 0x00001804ff047984 */ /* 0x002e280008000a00 */
[----:B------:R-:W1:Y:S01]  /*21e0*/  LDS.128 R8, [UR4+0x20] ;  /* 0x00002004ff087984 */ /* 0x000e620008000c00 */
[----:B0-----:R-:W-:-:S10]  /*21f0*/  DADD R4, R2, R4 ;  /* 0x0000000002047229 */ /* 0x001fd40000000004 */
[----:B------:R-:W-:Y:S02]  /*2200*/  FSEL R2, R4, R2, P1 ;  /* 0x0000000204027208 */ /* 0x000fe40000800000 */
[----:B------:R-:W-:Y:S02]  /*2210*/  FSEL R3, R5, R3, P1 ;  /* 0x0000000305037208 */ /* 0x000fe40000800000 */
[----:B------:R-:W0:Y:S01]  /*2220*/  LDS.128 R4, [UR4+0x30] ;  /* 0x00003004ff047984 */ /* 0x000e220008000c00 */
[----:B------:R-:W-:Y:S01]  /*2230*/  PLOP3.LUT P1, PT, PT, PT, UP0, 0x80, 0x8 ;  /* 0x000000000008781c */ /* 0x000fe20003f2f008 */
[----:B------:R-:W-:Y:S02]  /*2240*/  UISETP.GT.AND UP0, UPT, UR5, 0x60, UPT ;  /* 0x000000600500788c */ /* 0x000fe4000bf04270 */
[----:B-1----:R-:W-:-:S10]  /*2250*/  DADD R8, R8, R2 ;  /* 0x0000000008087229 */ /* 0x002fd40000000002 */
[----:B------:R-:W-:Y:S02]  /*2260*/  FSEL R2, R8, R2, P1 ;  /* 0x0000000208027208 */ /* 0x000fe40000800000 */
[----:B------:R-:W-:Y:S02]  /*2270*/  FSEL R3, R9, R3, P1 ;  /* 0x0000000309037208 */ /* 0x000fe40000800000 */
[----:B------:R-:W-:Y:S01]  /*2280*/  PLOP3.LUT P1, PT, PT, PT, UP0, 0x80, 0x8 ;  /* 0x000000000008781c */ /* 0x000fe20003f2f008 */
[----:B------:R-:W-:-:S03]  /*2290*/  UISETP.GT.AND UP0, UPT, UR5, 0x80, UPT ;  /* 0x000000800500788c */ /* 0x000fc6000bf04270 */
[----:B------:R-:W-:-:S10]  /*22a0*/  DADD R10, R2, R10 ;  /* 0x00000000020a7229 */ /* 0x000fd4000000000a */
[----:B------:R-:W-:Y:S02]  /*22b0*/  FSEL R2, R10, R2, P1 ;  /* 0x000000020a027208 */ /* 0x000fe40000800000 */
[----:B------:R-:W-:Y:S02]  /*22c0*/  FSEL R3, R11, R3, P1 ;  /* 0x000000030b037208 */ /* 0x000fe40000800000 */
[----:B------:R-:W1:Y:S01]  /*22d0*/  LDS.128 R8, [UR4+0x40] ;  /* 0x00004004ff087984 */ /* 0x000e620008000c00 */
[----:B------:R-:W-:Y:S01]  /*22e0*/  PLOP3.LUT P1, PT, PT, PT, UP0, 0x80, 0x8 ;  /* 0x000000000008781c */ /* 0x000fe20003f2f008 */
[----:B------:R-:W-:Y:S02]  /*22f0*/  UISETP.GT.AND UP0, UPT, UR5, 0xa0, UPT ;  /* 0x000000a00500788c */ /* 0x000fe4000bf04270 */
[----:B0-----:R-:W-:-:S10]  /*2300*/  DADD R4, R4, R2 ;  /* 0x0000000004047229 */ /* 0x001fd40000000002 */
[----:B------:R-:W-:Y:S02]  /*2310*/  FSEL R2, R4, R2, P1 ;  /* 0x0000000204027208 */ /* 0x000fe40000800000 */
[----:B------:R-:W-:Y:S02]  /*2320*/  FSEL R3, R5, R3, P1 ;  /* 0x0000000305037208 */ /* 0x000fe40000800000 */
[----:B------:R-:W-:Y:S01]  /*2330*/  PLOP3.LUT P1, PT, PT, PT, UP0, 0x80, 0x8 ;  /* 0x000000000008781c */ /* 0x000fe20003f2f008 */
[----:B------:R-:W-:-:S03]  /*2340*/  UISETP.GT.AND UP0, UPT, UR5, 0xc0, UPT ;  /* 0x000000c00500788c */ /* 0x000fc6000bf04270 */
[----:B------:R-:W-:-:S10]  /*2350*/  DADD R6, R2, R6 ;  /* 0x0000000002067229 */ /* 0x000fd40000000006 */
        /* <DEDUP_REMOVED lines=46> */
[----:B------:R-:W-:Y:S01]  /*2640*/  PLOP3.LUT P1, PT, PT, PT, UP0, 0x80, 0x8 ;  /* 0x000000000008781c */ /* 0x000fe20003f2f008 */
[----:B------:R-:W-:-:S03]  /*2650*/  UISETP.GT.AND UP0, UPT, UR5, 0x1e0, UPT ;  /* 0x000001e00500788c */ /* 0x000fc6000bf04270 */
[----:B-1----:R-:W-:-:S10]  /*2660*/  DADD R8, R8, R2 ;  /* 0x0000000008087229 */ /* 0x002fd40000000002 */
[----:B------:R-:W-:Y:S02]  /*2670*/  FSEL R2, R8, R2, P1 ;  /* 0x0000000208027208 */ /* 0x000fe40000800000 */
[----:B------:R-:W-:Y:S02]  /*2680*/  FSEL R3, R9, R3, P1 ;  /* 0x0000000309037208 */ /* 0x000fe40000800000 */
[----:B------:R-:W-:-:S04]  /*2690*/  PLOP3.LUT P1, PT, PT, PT, UP0, 0x80, 0x8 ;  /* 0x000000000008781c */ /* 0x000fc80003f2f008 */
[----:B------:R-:W-:-:S10]  /*26a0*/  DADD R10, R2, R10 ;  /* 0x00000000020a7229 */ /* 0x000fd4000000000a */
[----:B------:R-:W-:Y:S02]  /*26b0*/  FSEL R2, R10, R2, P1 ;  /* 0x000000020a027208 */ /* 0x000fe40000800000 */
[----:B------:R-:W-:Y:S01]  /*26c0*/  FSEL R3, R11, R3, P1 ;  /* 0x000000030b037208 */ /* 0x000fe20000800000 */
[----:B------:R-:W-:Y:S06]  /*26d0*/  BRA `(.L_x_77) ;  /* 0x0000004800c07947 */ /* 0x000fec0003800000 */
.L_x_31:
[----:B------:R-:W0:Y:S01]  /*26e0*/  LDCU UR5, c[0x0][0x3e4] ;  /* 0x00007c80ff0577ac */ /* 0x000e220008000800 */
[----:B------:R-:W1:Y:S01]  /*26f0*/  S2R R0, SR_TID.X ;  /* 0x0000000000007919 */ /* 0x000e620000002100 */
[----:B0-----:R-:W0:Y:S08]  /*2700*/  I2F.F64 R2, UR5 ;  /* 0x0000000500027d12 */ /* 0x001e300008201c00 */
[----:B0-----:R-:W0:Y:S01]  /*2710*/  MUFU.RCP64H R5, R3 ;  /* 0x0000000300057308 */ /* 0x001e220000001800 */
[----:B------:R-:W-:-:S02]  /*2720*/  VIADD R4, R3, 0x300402 ;  /* 0x0030040203047836 */ /* 0x000fc40000000000 */
[----:B-1----:R-:W-:-:S03]  /*2730*/  VIADD R13, R0, UR13 ;  /* 0x0000000d000d7c36 */ /* 0x002fc60008000000 */
        /* <DEDUP_REMOVED lines=13> */
.L_x_78:
[----:B------:R-:W0:Y:S02]  /*2810*/  LDC.64 R22, c[0x0][0x380] ;  /* 0x0000e000ff167b82 */ /* 0x000e240000000a00 */
[----:B0-----:R-:W-:-:S05]  /*2820*/  IMAD.WIDE.U32 R22, R13, 0x4, R22 ;  /* 0x000000040d167825 */ /* 0x001fca00078e0016 */
        /* <DEDUP_REMOVED lines=10> */
.L_x_79:
        /* <DEDUP_REMOVED lines=14> */
.L_x_81:
[----:B------:R-:W-:Y:S05]  /*29b0*/  BSYNC.RECONVERGENT B1 ;  /* 0x0000000000017941 */ /* 0x000fea0003800200 */
.L_x_80:
        /* <DEDUP_REMOVED lines=21> */
.L_x_83:
[----:B------:R-:W-:Y:S05]  /*2b10*/  BSYNC.RECONVERGENT B1 ;  /* 0x0000000000017941 */ /* 0x000fea0003800200 */
.L_x_82:
[----:B------:R-:W2:Y:S01]  /*2b20*/  LDG.E R5, desc[UR14][R22.64+0x800] ;  /* 0x0008000e16057981 */ /* 0x000ea2000c1e1900 */
[----:B------:R-:W-:Y:S01]  /*2b30*/  BSSY.RECONVERGENT B1, `(.L_x_84) ;  /* 0x000000a000017945 */ /* 0x000fe20003800200 */
[----:B------:R-:W-:Y:S02]  /*2b40*/  FSEL R12, R6, RZ, P0 ;  /* 0x000000ff060c7208 */ /* 0x000fe40000000000 */
[----:B------:R-:W-:Y:S02]  /*2b50*/  FSEL R13, R7, 2, P0 ;  /* 0x40000000070d7808 */ /* 0x000fe40000000000 */
        /* <DEDUP_REMOVED lines=8> */
.L_x_84:
        /* <DEDUP_REMOVED lines=15> */
.L_x_87:
[----:B------:R-:W-:-:S11]  /*2cd0*/  DADD R6, R14, 2 ;  /* 0x400000000e067429 */ /* 0x000fd60000000000 */
.L_x_86:
[----:B------:R-:W-:Y:S05]  /*2ce0*/  BSYNC.RECONVERGENT B1 ;  /* 0x0000000000017941 */ /* 0x000fea0003800200 */
.L_x_85:
        /* <DEDUP_REMOVED lines=21> */
.L_x_89:
[----:B------:R-:W-:Y:S05]  /*2e40*/  BSYNC.RECONVERGENT B1 ;  /* 0x0000000000017941 */ /* 0x000fea0003800200 */
.L_x_88:
        /* <DEDUP_REMOVED lines=12> */
.L_x_90:
        /* <DEDUP_REMOVED lines=15> */
.L_x_93:
[----:B------:R-:W-:-:S11]  /*3000*/  DADD R6, R16, 2 ;  /* 0x4000000010067429 */ /* 0x000fd60000000000 */
.L_x_92:
[----:B------:R-:W-:Y:S05]  /*3010*/  BSYNC.RECONVERGENT B1 ;  /* 0x0000000000017941 */ /* 0x000fea0003800200 */
.L_x_91:
        /* <DEDUP_REMOVED lines=21> */
.L_x_95:
[----:B------:R-:W-:Y:S05]  /*3170*/  BSYNC.RECONVERGENT B1 ;  /* 0x0000000000017941 */ /* 0x000fea0003800200 */
.L_x_94:
        /* <DEDUP_REMOVED lines=12> */
.L_x_96:
        /* <DEDUP_REMOVED lines=15> */
.L_x_99:
[----:B------:R-:W-:-:S11]  /*3330*/  DADD R6, R18, 2 ;  /* 0x4000000012067429 */ /* 0x000fd60000000000 */
.L_x_98:
[----:B------:R-:W-:Y:S05]  /*3340*/  BSYNC.RECONVERGENT B1 ;  /* 0x0000000000017941 */ /* 0x000fea0003800200 */
.L_x_97:
        /* <DEDUP_REMOVED lines=21> */
.L_x_101:
[----:B------:R-:W-:Y:S05]  /*34a0*/  BSYNC.RECONVERGENT B1 ;  /* 0x0000000000017941 */ /* 0x000fea0003800200 */
.L_x_100:
        /* <DEDUP_REMOVED lines=12> */
.L_x_102:
        /* <DEDUP_REMOVED lines=15> */
.L_x_105:
[----:B------:R-:W-:-:S11]  /*3660*/  DADD R6, R20, 2 ;  /* 0x4000000014067429 */ /* 0x000fd60000000000 */
.L_x_104:
[----:B------:R-:W-:Y:S05]  /*3670*/  BSYNC.RECONVERGENT B1 ;  /* 0x0000000000017941 */ /* 0x000fea0003800200 */
.L_x_103:
        /* <DEDUP_REMOVED lines=21> */
.L_x_107:
[----:B------:R-:W-:Y:S05]  /*37d0*/  BSYNC.RECONVERGENT B1 ;  /* 0x0000000000017941 */ /* 0x000fea0003800200 */
.L_x_106:
        /* <DEDUP_REMOVED lines=12> */
.L_x_108:
        /* <DEDUP_REMOVED lines=15> */
.L_x_111:
[----:B------:R-:W-:-:S11]  /*3990*/  DADD R6, R24, 2 ;  /* 0x4000000018067429 */ /* 0x000fd60000000000 */
.L_x_110:
[----:B------:R-:W-:Y:S05]  /*39a0*/  BSYNC.RECONVERGENT B1 ;  /* 0x0000000000017941 */ /* 0x000fea0003800200 */
.L_x_109:
        /* <DEDUP_REMOVED lines=21> */
.L_x_113:
[----:B------:R-:W-:Y:S05]  /*3b00*/  BSYNC.RECONVERGENT B1 ;  /* 0x0000000000017941 */ /* 0x000fea0003800200 */
.L_x_112:
        /* <DEDUP_REMOVED lines=12> */
.L_x_114:
        /* <DEDUP_REMOVED lines=15> */
.L_x_117:
[----:B------:R-:W-:-:S11]  /*3cc0*/  DADD R6, R26, 2 ;  /* 0x400000001a067429 */ /* 0x000fd60000000000 */
.L_x_116:
[----:B------:R-:W-:Y:S05]  /*3cd0*/  BSYNC.RECONVERGENT B1 ;  /* 0x0000000000017941 */ /* 0x000fea0003800200 */
.L_x_115:
        /* <DEDUP_REMOVED lines=21> */
.L_x_119:
[----:B------:R-:W-:Y:S05]  /*3e30*/  BSYNC.RECONVERGENT B1 ;  /* 0x0000000000017941 */ /* 0x000fea0003800200 */
.L_x_118:
[----:B------:R-:W-:Y:S01]  /*3e40*/  DADD R12, R12, R14 ;  /* 0x000000000c0c7229 */ /* 0x000fe2000000000e */
[----:B------:R-:W0:Y:S01]  /*3e50*/  LDCU UR11, c[0x0][0x3c0] ;  /* 0x00007800ff0b77ac */ /* 0x000e220008000800 */
[----:B------:R-:W-:Y:S02]  /*3e60*/  FSEL R2, R6, RZ, P0 ;  /* 0x000000ff06027208 */ /* 0x000fe40000000000 */
[----:B------:R-:W-:-:S04]  /*3e70*/  FSEL R3, R7, 2, P0 ;  /* 0x4000000007037808 */ /* 0x000fc80000000000 */
[----:B------:R-:W-:-:S08]  /*3e80*/  DADD R12, R12, R16 ;  /* 0x000000000c0c7229 */ /* 0x000fd00000000010 */
[----:B------:R-:W-:Y:S01]  /*3e90*/  DADD R12, R12, R18 ;  /* 0x000000000c0c7229 */ /* 0x000fe20000000012 */
[----:B0-----:R-:W-:-:S04]  /*3ea0*/  UIMAD UR11, UR11, 0xe00, URZ ;  /* 0x00000e000b0b78a4 */ /* 0x001fc8000f8e02ff */
[----:B------:R-:W-:-:S03]  /*3eb0*/  USHF.R.S32.HI UR5, URZ, 0x1f, UR11 ;  /* 0x0000001fff057899 */ /* 0x000fc6000801140b */
[----:B------:R-:W-:Y:S01]  /*3ec0*/  DADD R12, R12, R20 ;  /* 0x000000000c0c7229 */ /* 0x000fe20000000014 */
[----:B------:R-:W-:-:S04]  /*3ed0*/  UISETP.GE.U32.AND UP0, UPT, UR7, UR11, UPT ;  /* 0x0000000b0700728c */ /* 0x000fc8000bf06070 */
[----:B------:R-:W-:-:S03]  /*3ee0*/  UISETP.GE.U32.AND.EX UP0, UPT, UR6, UR5, UPT, UP0 ;  /* 0x000000050600728c */ /* 0x000fc6000bf06100 */
[----:B------:R-:W-:-:S08]  /*3ef0*/  DADD R12, R12, R24 ;  /* 0x000000000c0c7229 */ /* 0x000fd00000000018 */
[----:B------:R-:W-:Y:S01]  /*3f00*/  DADD R12, R12, R2 ;  /* 0x000000000c0c7229 */ /* 0x000fe20000000002 */
[----:B------:R-:W-:Y:S10]  /*3f10*/  BRA.U !UP0, `(.L_x_120) ;  /* 0x0000002d08987547 */ /* 0x000ff4000b800000 */
[----:B------:R-:W0:Y:S01]  /*3f20*/  LDCU.64 UR6, c[0x0][0x3b8] ;  /* 0x00007700ff0677ac */ /* 0x000e220008000a00 */
[----:B------:R-:W-:Y:S01]  /*3f30*/  LOP3.LUT R2, RZ, R0, RZ, 0x33, !PT ;  /* 0x00000000ff027212 */ /* 0x000fe200078e33ff */
[----:B------:R-:W-:Y:S01]  /*3f40*/  UIADD3 UR10, UP0, UPT, UR13, UR11, URZ ;  /* 0x0000000b0d0a7290 */ /* 0x000fe2000ff1e0ff */
[----:B------:R-:W1:Y:S03]  /*3f50*/  LDCU.64 UR22, c[0x0][0x380] ;  /* 0x00007000ff1677ac */ /* 0x000e660008000a00 */
[----:B------:R-:W-:Y:S02]  /*3f60*/  UIADD3.X UR12, UPT, UPT, URZ, UR5, URZ, UP0, !UPT ;  /* 0x00000005ff0c7290 */ /* 0x000fe400087fe4ff */
[----:B------:R-:W-:Y:S01]  /*3f70*/  IADD3 R15, P0, PT, R0, UR10, RZ ;  /* 0x0000000a000f7c10 */ /* 0x000fe2000ff1e0ff */
[----:B------:R-:W2:Y:S04]  /*3f80*/  LDCU UR19, c[0x0][0x3c0] ;  /* 0x00007800ff1377ac */ /* 0x000ea80008000800 */
[----:B------:R-:W-:Y:S01]  /*3f90*/  IMAD.X R4, RZ, RZ, UR12, P0 ;  /* 0x0000000cff047e24 */ /* 0x000fe200080e06ff */
[----:B------:R-:W3:Y:S01]  /*3fa0*/  LDCU.64 UR16, c[0x0][0x380] ;  /* 0x00007000ff1077ac */ /* 0x000ee20008000a00 */
[----:B0-----:R-:W-:Y:S01]  /*3fb0*/  IMAD.U32 R3, RZ, RZ, UR6 ;  /* 0x00000006ff037e24 */ /* 0x001fe2000f8e00ff */
[----:B------:R-:W-:-:S04]  /*3fc0*/  UIADD3 UR5, UP0, UPT, UR6, -0xe00, URZ ;  /* 0xfffff20006057890 */ /* 0x000fc8000ff1e0ff */
[----:B------:R-:W-:Y:S01]  /*3fd0*/  IADD3 R2, PT, PT, R3, -UR11, R2 ;  /* 0x8000000b03027c10 */ /* 0x000fe2000fffe002 */
[----:B------:R-:W-:Y:S01]  /*3fe0*/  IMAD.U32 R3, RZ, RZ, UR11 ;  /* 0x0000000bff037e24 */ /* 0x000fe2000f8e00ff */
[----:B------:R-:W-:Y:S01]  /*3ff0*/  UIADD3.X UR20, UPT, UPT, UR7, -0x1, URZ, UP0, !UPT ;  /* 0xffffffff07147890 */ /* 0x000fe200087fe4ff */
[C---:B-1----:R-:W-:Y:S01]  /*4000*/  LEA R14, P0, R15.reuse, UR22, 0x2 ;  /* 0x000000160f0e7c11 */ /* 0x042fe2000f8010ff */
[----:B------:R-:W-:Y:S01]  /*4010*/  UISETP.GT.U32.AND UP0, UPT, UR10, UR5, UPT ;  /* 0x000000050a00728c */ /* 0x000fe2000bf04070 */
[----:B------:R-:W-:Y:S01]  /*4020*/  VIADD R2, R2, -UR13 ;  /* 0x8000000d02027c36 */ /* 0x000fe20008000000 */
[----:B------:R-:W0:Y:S01]  /*4030*/  LDCU.64 UR8, c[0x0][0x3b8] ;  /* 0x00007700ff0877ac */ /* 0x000e220008000a00 */
[----:B------:R-:W-:Y:S01]  /*4040*/  LEA.HI.X R15, R15, UR23, R4, 0x2, P0 ;  /* 0x000000170f0f7c11 */ /* 0x000fe200080f1404 */
[----:B------:R-:W-:Y:S01]  /*4050*/  UISETP.GT.U32.AND.EX UP0, UPT, UR12, UR20, UPT, UP0 ;  /* 0x000000140c00728c */ /* 0x000fe2000bf04100 */
[----:B------:R-:W-:Y:S01]  /*4060*/  UMOV UR5, URZ ;  /* 0x000000ff00057c82 */ /* 0x000fe20008000000 */
[----:B------:R-:W-:Y:S01]  /*4070*/  UMOV UR11, UR10 ;  /* 0x0000000a000b7c82 */ /* 0x000fe20008000000 */
[----:B------:R-:W-:-:S06]  /*4080*/  UMOV UR13, UR12 ;  /* 0x0000000c000d7c82 */ /* 0x000fcc0008000000 */
[----:B--23--:R-:W-:Y:S05]  /*4090*/  BRA.U UP0, `(.L_x_121) ;  /* 0x00000019006c7547 */ /* 0x00cfea000b800000 */
.L_x_163:
[----:B------:R-:W-:-:S05]  /*40a0*/  IADD3 R3, P0, PT, R0, UR10, RZ ;  /* 0x0000000a00037c10 */ /* 0x000fca000ff1e0ff */
[----:B------:R-:W-:Y:S01]  /*40b0*/  IMAD.X R4, RZ, RZ, UR12, P0 ;  /* 0x0000000cff047e24 */ /* 0x000fe200080e06ff */
[----:B------:R-:W-:-:S04]  /*40c0*/  LEA R20, P0, R3, UR16, 0x2 ;  /* 0x0000001003147c11 */ /* 0x000fc8000f8010ff */
[----:B------:R-:W-:-:S05]  /*40d0*/  LEA.HI.X R21, R3, UR17, R4, 0x2, P0 ;  /* 0x0000001103157c11 */ /* 0x000fca00080f1404 */
[----:B------:R-:W2:Y:S01]  /*40e0*/  LDG.E R8, desc[UR14][R20.64] ;  /* 0x0000000e14087981 */ /* 0x000ea2000c1e1900 */
[----:B------:R-:W-:Y:S01]  /*40f0*/  BSSY.RECONVERGENT B1, `(.L_x_122) ;  /* 0x0000008000017945 */ /* 0x000fe20003800200 */
[----:B--2---:R-:W1:Y:S02]  /*4100*/  I2F.F64 R4, R8 ;  /* 0x0000000800047312 */ /* 0x004e640000201c00 */
[----:B-1----:R-:W-:-:S08]  /*4110*/  DADD R4, R4, 0.5 ;  /* 0x3fe0000004047429 */ /* 0x002fd00000000000 */
[----:B------:R-:W-:Y:S01]  /*4120*/  DMUL R16, R4, R10 ;  /* 0x0000000a04107228 */ /* 0x000fe20000000000 */
[----:B------:R-:W-:-:S07]  /*4130*/  MOV R4, 0x4170 ;  /* 0x0000417000047802 */ /* 0x000fce0000000f00 */
[----:B------:R-:W-:-:S10]  /*4140*/  DADD R6, -RZ, |R16| ;  /* 0x00000000ff067229 */ /* 0x000fd40000000510 */
[----:B------:R-:W-:-:S07]  /*4150*/  IMAD.MOV.U32 R3, RZ, RZ, R7 ;  /* 0x000000ffff037224 */ /* 0x000fce00078e0007 */
[----:B0-----:R-:W-:Y:S05]  /*4160*/  CALL.REL.NOINC `($_ZN3cub18CUB_300001_SM_10006detail6reduce18DeviceReduceKernelINS2_10policy_hubIdyN4cuda3std3__44plusIdEEE10Policy1000EN6thrust24THRUST_300001_SM_1000_NS6detail15normal_iteratorINSD_10device_ptrIiEEEEyS9_d6squareIdEEEvT0_PT3_T1_NS0_13GridEvenShareISO_EET2_T4_$__internal_accurate_pow) ;  /* 0x00000038007c7944 */ /* 0x001fea0003c00000 */
[----:B------:R-:W-:Y:S05]  /*4170*/  BSYNC.RECONVERGENT B1 ;  /* 0x0000000000017941 */ /* 0x000fea0003800200 */
.L_x_122:
        /* <DEDUP_REMOVED lines=14> */
.L_x_124:
[----:B------:R-:W-:Y:S05]  /*4260*/  BSYNC.RECONVERGENT B1 ;  /* 0x0000000000017941 */ /* 0x000fea0003800200 */
.L_x_123:
        /* <DEDUP_REMOVED lines=21> */
.L_x_126:
[----:B------:R-:W-:Y:S05]  /*43c0*/  BSYNC.RECONVERGENT B1 ;  /* 0x0000000000017941 */ /* 0x000fea0003800200 */
.L_x_125:
[----:B------:R-:W2:Y:S01]  /*43d0*/  LDG.E R8, desc[UR14][R20.64+0x800] ;  /* 0x0008000e14087981 */ /* 0x000ea2000c1e1900 */
[----:B------:R-:W-:Y:S01]  /*43e0*/  FSEL R16, R6, RZ, P0 ;  /* 0x000000ff06107208 */ /* 0x000fe20000000000 */
[----:B------:R-:W-:Y:S01]  /*43f0*/  BSSY.RECONVERGENT B1, `(.L_x_127) ;  /* 0x000000a000017945 */ /* 0x000fe20003800200 */
[----:B------:R-:W-:Y:S01]  /*4400*/  FSEL R17, R7, 2, P0 ;  /* 0x4000000007117808 */ /* 0x000fe20000000000 */
[----:B--2---:R-:W0:Y:S02]  /*4410*/  I2F.F64 R4, R8 ;  /* 0x0000000800047312 */ /* 0x004e240000201c00 */
[----:B0-----:R-:W-:-:S08]  /*4420*/  DADD R4, R4, 0.5 ;  /* 0x3fe0000004047429 */ /* 0x001fd00000000000 */
[----:B------:R-:W-:-:S08]  /*4430*/  DMUL R18, R4, R10 ;  /* 0x0000000a04127228 */ /* 0x000fd00000000000 */
[----:B------:R-:W-:-:S10]  /*4440*/  DADD R4, -RZ, |R18| ;  /* 0x00000000ff047229 */ /* 0x000fd40000000512 */
[----:B------:R-:W-:Y:S01]  /*4450*/  IMAD.MOV.U32 R6, RZ, RZ, R4 ;  /* 0x000000ffff067224 */ /* 0x000fe200078e0004 */
[----:B------:R-:W-:Y:S01]  /*4460*/  MOV R4, 0x4490 ;  /* 0x0000449000047802 */ /* 0x000fe20000000f00 */
[----:B------:R-:W-:-:S07]  /*4470*/  IMAD.MOV.U32 R3, RZ, RZ, R5 ;  /* 0x000000ffff037224 */ /* 0x000fce00078e0005 */
[----:B------:R-:W-:Y:S05]  /*4480*/  CALL.REL.NOINC `($_ZN3cub18CUB_300001_SM_10006detail6reduce18DeviceReduceKernelINS2_10policy_hubIdyN4cuda3std3__44plusIdEEE10Policy1000EN6thrust24THRUST_300001_SM_1000_NS6detail15normal_iteratorINSD_10device_ptrIiEEEEyS9_d6squareIdEEEvT0_PT3_T1_NS0_13GridEvenShareISO_EET2_T4_$__internal_accurate_pow) ;  /* 0x0000003400b47944 */ /* 0x000fea0003c00000 */
[----:B------:R-:W-:Y:S05]  /*4490*/  BSYNC.RECONVERGENT B1 ;  /* 0x0000000000017941 */ /* 0x000fea0003800200 */
.L_x_127:
        /* <DEDUP_REMOVED lines=15> */
.L_x_130:
[----:B------:R-:W-:-:S11]  /*4590*/  DADD R6, R18, 2 ;  /* 0x4000000012067429 */ /* 0x000fd60000000000 */
.L_x_129:
[----:B------:R-:W-:Y:S05]  /*45a0*/  BSYNC.RECONVERGENT B1 ;  /* 0x0000000000017941 */ /* 0x000fea0003800200 */
.L_x_128:
        /* <DEDUP_REMOVED lines=21> */
.L_x_132:
[----:B------:R-:W-:Y:S05]  /*4700*/  BSYNC.RECONVERGENT B1 ;  /* 0x0000000000017941 */ /* 0x000fea0003800200 */
.L_x_131:
        /* <DEDUP_REMOVED lines=13> */
.L_x_133:
        /* <DEDUP_REMOVED lines=15> */
.L_x_136:
[----:B------:R-:W-:-:S11]  /*48d0*/  DADD R6, R22, 2 ;  /* 0x4000000016067429 */ /* 0x000fd60000000000 */
.L_x_135:
[----:B------:R-:W-:Y:S05]  /*48e0*/  BSYNC.RECONVERGENT B1 ;  /* 0x0000000000017941 */ /* 0x000fea0003800200 */
.L_x_134:
        /* <DEDUP_REMOVED lines=21> */
.L_x_138:
[----:B------:R-:W-:Y:S05]  /*4a40*/  BSYNC.RECONVERGENT B1 ;  /* 0x0000000000017941 */ /* 0x000fea0003800200 */
.L_x_137:
[----:B------:R-:W-:-:S05]  /*4a50*/  IADD3 R3, P1, PT, R0, UR10, RZ ;  /* 0x0000000a00037c10 */ /* 0x000fca000ff3e0ff */
[----:B------:R-:W-:Y:S01]  /*4a60*/  IMAD.X R4, RZ, RZ, UR12, P1 ;  /* 0x0000000cff047e24 */ /* 0x000fe200088e06ff */
[----:B------:R-:W-:-:S04]  /*4a70*/  LEA R8, P1, R3, UR16, 0x2 ;  /* 0x0000001003087c11 */ /* 0x000fc8000f8210ff */
[----:B------:R-:W-:-:S05]  /*4a80*/  LEA.HI.X R9, R3, UR17, R4, 0x2, P1 ;  /* 0x0000001103097c11 */ /* 0x000fca00088f1404 */
        /* <DEDUP_REMOVED lines=13> */
.L_x_139:
        /* <DEDUP_REMOVED lines=15> */
.L_x_142:
[----:B------:R-:W-:-:S11]  /*4c50*/  DADD R6, R22, 2 ;  /* 0x4000000016067429 */ /* 0x000fd60000000000 */
.L_x_141:
[----:B------:R-:W-:Y:S05]  /*4c60*/  BSYNC.RECONVERGENT B1 ;  /* 0x0000000000017941 */ /* 0x000fea0003800200 */
.L_x_140:
        /* <DEDUP_REMOVED lines=21> */
.L_x_144:
[----:B------:R-:W-:Y:S05]  /*4dc0*/  BSYNC.RECONVERGENT B1 ;  /* 0x0000000000017941 */ /* 0x000fea0003800200 */
.L_x_143:
        /* <DEDUP_REMOVED lines=17> */
.L_x_145:
        /* <DEDUP_REMOVED lines=15> */
.L_x_148:
[----:B------:R-:W-:-:S11]  /*4fd0*/  DADD R6, R24, 2 ;  /* 0x4000000018067429 */ /* 0x000fd60000000000 */
.L_x_147:
[----:B------:R-:W-:Y:S05]  /*4fe0*/  BSYNC.RECONVERGENT B1 ;  /* 0x0000000000017941 */ /* 0x000fea0003800200 */
.L_x_146:
        /* <DEDUP_REMOVED lines=21> */
.L_x_150:
[----:B------:R-:W-:Y:S05]  /*5140*/  BSYNC.RECONVERGENT B1 ;  /* 0x0000000000017941 */ /* 0x000fea0003800200 */
.L_x_149:
        /* <DEDUP_REMOVED lines=17> */
.L_x_151:
        /* <DEDUP_REMOVED lines=15> */
.L_x_154:
[----:B------:R-:W-:-:S11]  /*5350*/  DADD R6, R26, 2 ;  /* 0x400000001a067429 */ /* 0x000fd60000000000 */
.L_x_153:
[----:B------:R-:W-:Y:S05]  /*5360*/  BSYNC.RECONVERGENT B1 ;  /* 0x0000000000017941 */ /* 0x000fea0003800200 */
.L_x_152:
        /* <DEDUP_REMOVED lines=21> */
.L_x_156:
[----:B------:R-:W-:Y:S05]  /*54c0*/  BSYNC.RECONVERGENT B1 ;  /* 0x0000000000017941 */ /* 0x000fea0003800200 */
.L_x_155:
        /* <DEDUP_REMOVED lines=17> */
.L_x_157:
        /* <DEDUP_REMOVED lines=15> */
.L_x_160:
[----:B------:R-:W-:-:S11]  /*56d0*/  DADD R6, R42, 2 ;  /* 0x400000002a067429 */ /* 0x000fd60000000000 */
.L_x_159:
[----:B------:R-:W-:Y:S05]  /*56e0*/  BSYNC.RECONVERGENT B1 ;  /* 0x0000000000017941 */ /* 0x000fea0003800200 */
.L_x_158:
[----:B------:R-:W-:Y:S01]  /*56f0*/  DADD R28, R6, 1 ;  /* 0x3ff00000061c7429 */ /* 0x000fe20000000000 */
[----:B------:R-:W-:Y:S01]  /*5700*/  IMAD.MOV.U32 R4, RZ, RZ, 0x1 ;  /* 0x00000001ff047424 */ /* 0x000fe200078e00ff */
[----:B------:R-:W-:Y:S01]  /*5710*/  UIMAD UR22, UR19, 0xe00, URZ ;  /* 0x00000e00131678a4 */ /* 0x000fe2000f8e02ff */
[----:B------:R-:W-:Y:S01]  /*5720*/  BSSY.RECONVERGENT B1, `(.L_x_161) ;  /* 0x0000014000017945 */ /* 0x000fe20003800200 */
[----:B------:R-:W-:Y:S02]  /*5730*/  DSETP.NEU.AND P0, PT, R42, 1, PT ;  /* 0x3ff000002a00742a */ /* 0x000fe40003f0d000 */
[----:B------:R-:W0:Y:S01]  /*5740*/  MUFU.RCP64H R5, R29 ;  /* 0x0000001d00057308 */ /* 0x000e220000001800 */
[----:B------:R-:W-:Y:S01]  /*5750*/  USHF.R.S32.HI UR23, URZ, 0x1f, UR22 ;  /* 0x0000001fff177899 */ /* 0x000fe20008011416 */
        /* <DEDUP_REMOVED lines=16> */
.L_x_162:
[----:B------:R-:W-:Y:S05]  /*5860*/  BSYNC.RECONVERGENT B1 ;  /* 0x0000000000017941 */ /* 0x000fea0003800200 */
.L_x_161:
[----:B------:R-:W-:Y:S01]  /*5870*/  DADD R16, R12, R16 ;  /* 0x000000000c107229 */ /* 0x000fe20000000010 */
[----:B------:R-:W-:Y:S01]  /*5880*/  UMOV UR6, UR8 ;  /* 0x0000000800067c82 */ /* 0x000fe20008000000 */
[----:B------:R-:W-:Y:S01]  /*5890*/  UMOV UR7, UR9 ;  /* 0x0000000900077c82 */ /* 0x000fe20008000000 */
[----:B------:R-:W-:Y:S01]  /*58a0*/  UIADD3 UR20, UP0, UPT, -UR10, UR6, URZ ;  /* 0x000000060a147290 */ /* 0x000fe2000ff1e1ff */
[----:B------:R-:W-:Y:S01]  /*58b0*/  FSEL R12, R6, RZ, P0 ;  /* 0x000000ff060c7208 */ /* 0x000fe20000000000 */
[----:B------:R-:W-:Y:S01]  /*58c0*/  UIADD3 UR11, UP1, UPT, UR22, UR11, URZ ;  /* 0x0000000b160b7290 */ /* 0x000fe2000ff3e0ff */
[----:B------:R-:W-:Y:S01]  /*58d0*/  FSEL R13, R7, 2, P0 ;  /* 0x40000000070d7808 */ /* 0x000fe20000000000 */
[----:B------:R-:W-:Y:S01]  /*58e0*/  UIADD3.X UR21, UPT, UPT, ~UR12, UR7, URZ, UP0, !UPT ;  /* 0x000000070c157290 */ /* 0x000fe200087fe5ff */
[----:B------:R-:W-:Y:S01]  /*58f0*/  DADD R16, R16, R18 ;  /* 0x0000000010107229 */ /* 0x000fe20000000012 */
[----:B------:R-:W-:Y:S02]  /*5900*/  UISETP.GE.U32.AND UP0, UPT, UR20, UR22, UPT ;  /* 0x000000161400728c */ /* 0x000fe4000bf06070 */
[----:B------:R-:W-:-:S02]  /*5910*/  UIADD3.X UR13, UPT, UPT, UR23, UR13, URZ, UP1, !UPT ;  /* 0x0000000d170d7290 */ /* 0x000fc40008ffe4ff */
[----:B------:R-:W-:-:S03]  /*5920*/  UISETP.GE.U32.AND.EX UP0, UPT, UR21, UR23, UPT, UP0 ;  /* 0x000000171500728c */ /* 0x000fc6000bf06100 */
[----:B------:R-:W-:-:S08]  /*5930*/  DADD R16, R16, R20 ;  /* 0x0000000010107229 */ /* 0x000fd00000000014 */
[----:B------:R-:W-:-:S08]  /*5940*/  DADD R16, R16, R22 ;  /* 0x0000000010107229 */ /* 0x000fd00000000016 */
[----:B------:R-:W-:-:S08]  /*5950*/  DADD R16, R16, R24 ;  /* 0x0000000010107229 */ /* 0x000fd00000000018 */
[----:B------:R-:W-:-:S08]  /*5960*/  DADD R16, R16, R26 ;  /* 0x0000000010107229 */ /* 0x000fd0000000001a */
[----:B------:R-:W-:Y:S01]  /*5970*/  DADD R12, R16, R12 ;  /* 0x00000000100c7229 */ /* 0x000fe2000000000c */
[----:B------:R-:W-:Y:S10]  /*5980*/  BRA.U !UP0, `(.L_x_120) ;  /* 0x0000001108fc7547 */ /* 0x000ff4000b800000 */
[----:B------:R-:W-:Y:S02]  /*5990*/  UIADD3 UR10, UP0, UPT, UR22, UR10, URZ ;  /* 0x0000000a160a7290 */ /* 0x000fe4000ff1e0ff */
[----:B------:R-:W-:Y:S01]  /*59a0*/  IMAD.U32 R3, RZ, RZ, UR22 ;  /* 0x00000016ff037e24 */ /* 0x000fe2000f8e00ff */
[----:B------:R-:W-:Y:S01]  /*59b0*/  UIADD3 UR20, UP1, UPT, UR6, -0xe00, URZ ;  /* 0xfffff20006147890 */ /* 0x000fe2000ff3e0ff */
[----:B------:R-:W-:Y:S01]  /*59c0*/  VIADD R2, R2, -UR22 ;  /* 0x8000001602027c36 */ /* 0x000fe20008000000 */
[----:B------:R-:W-:Y:S01]  /*59d0*/  ULEA.HI.X.SX32 UR12, UR22, UR12, 0x1, UP0 ;  /* 0x0000000c160c7291 */ /* 0x000fe200080f0eff */
[----:B------:R-:W-:Y:S01]  /*59e0*/  IMAD.WIDE R14, R3, 0x4, R14 ;  /* 0x00000004030e7825 */ /* 0x000fe200078e020e */
[----:B------:R-:W-:Y:S02]  /*59f0*/  UIADD3.X UR21, UPT, UPT, UR7, -0x1, URZ, UP1, !UPT ;  /* 0xffffffff07157890 */ /* 0x000fe40008ffe4ff */
[----:B------:R-:W-:Y:S02]  /*5a00*/  UISETP.GT.U32.AND UP0, UPT, UR10, UR20, UPT ;  /* 0x000000140a00728c */ /* 0x000fe4000bf04070 */
[----:B------:R-:W-:-:S02]  /*5a10*/  UIADD3 UR5, UPT, UPT, UR5, 0x1, URZ ;  /* 0x0000000105057890 */ /* 0x000fc4000fffe0ff */
[----:B------:R-:W-:-:S09]  /*5a20*/  UISETP.GT.U32.AND.EX UP0, UPT, UR12, UR21, UPT, UP0 ;  /* 0x000000150c00728c */ /* 0x000fd2000bf04100 */
[----:B------:R-:W-:Y:S05]  /*5a30*/  BRA.U !UP0, `(.L_x_163) ;  /* 0xffffffe508987547 */ /* 0x000fea000b83ffff */
[----:B------:R-:W-:-:S07]  /*5a40*/  IMAD.U32 R3, RZ, RZ, UR22 ;  /* 0x00000016ff037e24 */ /* 0x000fce000f8e00ff */
.L_x_121:
[----:B------:R-:W-:-:S04]  /*5a50*/  UISETP.GE.U32.AND UP0, UPT, UR10, UR6, UPT ;  /* 0x000000060a00728c */ /* 0x000fc8000bf06070 */
[----:B------:R-:W-:-:S09]  /*5a60*/  UISETP.GE.U32.AND.EX UP0, UPT, UR12, UR7, UPT, UP0 ;  /* 0x000000070c00728c */ /* 0x000fd2000bf06100 */
[----:B------:R-:W-:Y:S05]  /*5a70*/  BRA.U UP0, `(.L_x_120) ;  /* 0x0000001100c07547 */ /* 0x000fea000b800000 */
[----:B------:R-:W-:Y:S01]  /*5a80*/  UIADD3 UR7, UPT, UPT, -UR10, UR6, URZ ;  /* 0x000000060a077290 */ /* 0x000fe2000fffe1ff */
[----:B------:R-:W-:Y:S05]  /*5a90*/  BSSY.RECONVERGENT B1, `(.L_x_120) ;  /* 0x000012e000017945 */ /* 0x000fea0003800200 */
[----:B------:R-:W-:-:S13]  /*5aa0*/  ISETP.GE.AND P0, PT, R0, UR7, PT ;  /* 0x0000000700007c0c */ /* 0x000fda000bf06270 */
[----:B------:R-:W-:Y:S05]  /*5ab0*/  @P0 BRA `(.L_x_164) ;  /* 0x0000001000ac0947 */ /* 0x000fea0003800000 */
[----:B------:R-:W1:Y:S01]  /*5ac0*/  S2R R4, SR_CTAID.X ;  /* 0x0000000000047919 */ /* 0x000e620000002500 */
[----:B------:R-:W2:Y:S01]  /*5ad0*/  LDC R16, c[0x0][0x3c0] ;  /* 0x0000f000ff107b82 */ /* 0x000ea20000000800 */
[----:B------:R-:W-:Y:S01]  /*5ae0*/  BSSY.RECONVERGENT B3, `(.L_x_165) ;  /* 0x0000049000037945 */ /* 0x000fe20003800200 */
[----:B------:R-:W-:Y:S02]  /*5af0*/  IMAD.MOV.U32 R17, RZ, RZ, R0 ;  /* 0x000000ffff117224 */ /* 0x000fe400078e0000 */
[----:B--2---:R-:W-:Y:S02]  /*5b00*/  IMAD R16, R16, UR5, RZ ;  /* 0x0000000510107c24 */ /* 0x004fe4000f8e02ff */
[----:B-1----:R-:W-:Y:S01]  /*5b10*/  IMAD R3, R4, 0xe00, R3 ;  /* 0x00000e0004037824 */ /* 0x002fe200078e0203 */
[----:B------:R-:W-:-:S04]  /*5b20*/  LOP3.LUT R4, RZ, R0, RZ, 0x33, !PT ;  /* 0x00000000ff047212 */ /* 0x000fc800078e33ff */
[----:B------:R-:W-:-:S05]  /*5b30*/  IADD3 R3, PT, PT, -R3, UR6, R4 ;  /* 0x0000000603037c10 */ /* 0x000fca000fffe104 */
[----:B------:R-:W-:-:S05]  /*5b40*/  IMAD R16, R16, -0xe00, R3 ;  /* 0xfffff20010107824 */ /* 0x000fca00078e0203 */
[----:B------:R-:W-:-:S04]  /*5b50*/  LOP3.LUT R3, R16, 0x600, RZ, 0xc0, !PT ;  /* 0x0000060010037812 */ /* 0x000fc800078ec0ff */
[----:B------:R-:W-:-:S13]  /*5b60*/  ISETP.NE.AND P0, PT, R3, 0x600, PT ;  /* 0x000006000300780c */ /* 0x000fda0003f05270 */
[----:B------:R-:W-:Y:S05]  /*5b70*/  @!P0 BRA `(.L_x_166) ;  /* 0x0000000000fc8947 */ /* 0x000fea0003800000 */
[----:B------:R-:W-:Y:S01]  /*5b80*/  LOP3.LUT R2, R2, 0xffff, RZ, 0xc0, !PT ;  /* 0x0000ffff02027812 */ /* 0x000fe200078ec0ff */
[----:B------:R-:W-:-:S03]  /*5b90*/  IMAD.MOV.U32 R17, RZ, RZ, R0 ;  /* 0x000000ffff117224 */ /* 0x000fc600078e0000 */
[----:B------:R-:W-:-:S04]  /*5ba0*/  LEA.HI R2, R2, 0x1, RZ, 0x17 ;  /* 0x0000000102027811 */ /* 0x000fc800078fb8ff */
[----:B------:R-:W-:-:S05]  /*5bb0*/  LOP3.LUT R2, R2, 0x3, RZ, 0xc0, !PT ;  /* 0x0000000302027812 */ /* 0x000fca00078ec0ff */
[----:B------:R-:W-:-:S07]  /*5bc0*/  IMAD.MOV R2, RZ, RZ, -R2 ;  /* 0x000000ffff027224 */ /* 0x000fce00078e0a02 */
.L_x_173:
[----:B------:R-:W2:Y:S01]  /*5bd0*/  LDG.E R8, desc[UR14][R14.64] ;  /* 0x0000000e0e087981 */ /* 0x000ea2000c1e1900 */
[----:B------:R-:W-:Y:S01]  /*5be0*/  VIADD R2, R2, 0x1 ;  /* 0x0000000102027836 */ /* 0x000fe20000000000 */
[----:B------:R-:W-:Y:S04]  /*5bf0*/  BSSY.RECONVERGENT B2, `(.L_x_167) ;  /* 0x0000009000027945 */ /* 0x000fe80003800200 */
[----:B------:R-:W-:Y:S01]  /*5c00*/  ISETP.NE.AND P3, PT, R2, RZ, PT ;  /* 0x000000ff0200720c */ /* 0x000fe20003f65270 */
        /* <DEDUP_REMOVED lines=8> */
.L_x_167:
        /* <DEDUP_REMOVED lines=15> */
.L_x_170:
[----:B------:R-:W-:-:S11]  /*5d80*/  DADD R6, R18, 2 ;  /* 0x4000000012067429 */ /* 0x000fd60000000000 */
.L_x_169:
[----:B------:R-:W-:Y:S05]  /*5d90*/  BSYNC.RECONVERGENT B2 ;  /* 0x0000000000027941 */ /* 0x000fea0003800200 */
.L_x_168:
        /* <DEDUP_REMOVED lines=21> */
.L_x_172:
[----:B------:R-:W-:Y:S05]  /*5ef0*/  BSYNC.RECONVERGENT B4 ;  /* 0x0000000000047941 */ /* 0x000fea0003800200 */
.L_x_171:
[----:B------:R-:W-:Y:S01]  /*5f00*/  FSEL R4, R6, RZ, P0 ;  /* 0x000000ff06047208 */ /* 0x000fe20000000000 */
[----:B------:R-:W-:Y:S01]  /*5f10*/  VIADD R17, R17, 0x200 ;  /* 0x0000020011117836 */ /* 0x000fe20000000000 */
[----:B------:R-:W-:Y:S02]  /*5f20*/  FSEL R5, R7, 2, P0 ;  /* 0x4000000007057808 */ /* 0x000fe40000000000 */
[----:B------:R-:W-:-:S04]  /*5f30*/  IADD3 R14, P0, PT, R14, 0x800, RZ ;  /* 0x000008000e0e7810 */ /* 0x000fc80007f1e0ff */
[----:B------:R-:W-:Y:S01]  /*5f40*/  DADD R12, R12, R4 ;  /* 0x000000000c0c7229 */ /* 0x000fe20000000004 */
[----:B------:R-:W-:Y:S01]  /*5f50*/  IMAD.X R15, RZ, RZ, R15, P0 ;  /* 0x000000ffff0f7224 */ /* 0x000fe200000e060f */
[----:B------:R-:W-:Y:S09]  /*5f60*/  @P3 BRA `(.L_x_173) ;  /* 0xfffffffc00183947 */ /* 0x000ff2000383ffff */
.L_x_166:
[----:B0-----:R-:W-:Y:S05]  /*5f70*/  BSYNC.RECONVERGENT B3 ;  /* 0x0000000000037941 */ /* 0x001fea0003800200 */
.L_x_165:
[----:B------:R-:W-:-:S13]  /*5f80*/  ISETP.GE.U32.AND P0, PT, R16, 0x600, PT ;  /* 0x000006001000780c */ /* 0x000fda0003f06070 */
[----:B------:R-:W-:Y:S05]  /*5f90*/  @!P0 BRA `(.L_x_164) ;  /* 0x0000000c00748947 */ /* 0x000fea0003800000 */
[----:B------:R-:W0:Y:S01]  /*5fa0*/  LDCU.64 UR8, c[0x0][0x380] ;  /* 0x00007000ff0877ac */ /* 0x000e220008000a00 */
[----:B------:R-:W-:-:S05]  /*5fb0*/  IADD3 R15, P0, PT, R17, UR11, RZ ;  /* 0x0000000b110f7c10 */ /* 0x000fca000ff1e0ff */
[----:B------:R-:W-:Y:S01]  /*5fc0*/  IMAD.X R2, RZ, RZ, UR13, P0 ;  /* 0x0000000dff027e24 */ /* 0x000fe200080e06ff */
[----:B0-----:R-:W-:-:S04]  /*5fd0*/  LEA R14, P1, R15, UR8, 0x2 ;  /* 0x000000080f0e7c11 */ /* 0x001fc8000f8210ff */
[----:B------:R-:W-:Y:S02]  /*5fe0*/  IADD3 R14, P0, PT, R14, 0x1000, RZ ;  /* 0x000010000e0e7810 */ /* 0x000fe40007f1e0ff */
[----:B------:R-:W-:-:S05]  /*5ff0*/  LEA.HI.X R15, R15, UR9, R2, 0x2, P1 ;  /* 0x000000090f0f7c11 */ /* 0x000fca00088f1402 */
[----:B------:R-:W-:-:S07]  /*6000*/  IMAD.X R15, RZ, RZ, R15, P0 ;  /* 0x000000ffff0f7224 */ /* 0x000fce00000e060f */
.L_x_197:
        /* <DEDUP_REMOVED lines=10> */
.L_x_174:
        /* <DEDUP_REMOVED lines=14> */
.L_x_176:
[----:B------:R-:W-:Y:S05]  /*6190*/  BSYNC.RECONVERGENT B2 ;  /* 0x0000000000027941 */ /* 0x000fea0003800200 */
.L_x_175:
        /* <DEDUP_REMOVED lines=21> */
.L_x_178:
[----:B------:R-:W-:Y:S05]  /*62f0*/  BSYNC.RECONVERGENT B3 ;  /* 0x0000000000037941 */ /* 0x000fea0003800200 */
.L_x_177:
        /* <DEDUP_REMOVED lines=14> */
.L_x_179:
        /* <DEDUP_REMOVED lines=15> */
.L_x_182:
[----:B------:R-:W-:-:S11]  /*64d0*/  DADD R6, R18, 2 ;  /* 0x4000000012067429 */ /* 0x000fd60000000000 */
.L_x_181:
[----:B------:R-:W-:Y:S05]  /*64e0*/  BSYNC.RECONVERGENT B2 ;  /* 0x0000000000027941 */ /* 0x000fea0003800200 */
.L_x_180:
        /* <DEDUP_REMOVED lines=21> */
.L_x_184:
[----:B------:R-:W-:Y:S05]  /*6640*/  BSYNC.RECONVERGENT B3 ;  /* 0x0000000000037941 */ /* 0x000fea0003800200 */
.L_x_183:
        /* <DEDUP_REMOVED lines=14> */
.L_x_185:
        /* <DEDUP_REMOVED lines=15> */
.L_x_188:
[----:B------:R-:W-:-:S11]  /*6820*/  DADD R6, R18, 2 ;  /* 0x4000000012067429 */ /* 0x000fd60000000000 */
.L_x_187:
[----:B------:R-:W-:Y:S05]  /*6830*/  BSYNC.RECONVERGENT B2 ;  /* 0x0000000000027941 */ /* 0x000fea0003800200 */
.L_x_186:
        /* <DEDUP_REMOVED lines=21> */
.L_x_190:
[----:B------:R-:W-:Y:S05]  /*6990*/  BSYNC.RECONVERGENT B3 ;  /* 0x0000000000037941 */ /* 0x000fea0003800200 */
.L_x_189:
        /* <DEDUP_REMOVED lines=14> */
.L_x_191:
        /* <DEDUP_REMOVED lines=15> */
.L_x_194:
[----:B------:R-:W-:-:S11]  /*6b70*/  DADD R6, R18, 2 ;  /* 0x4000000012067429 */ /* 0x000fd60000000000 */
.L_x_193:
[----:B------:R-:W-:Y:S05]  /*6b80*/  BSYNC.RECONVERGENT B2 ;  /* 0x0000000000027941 */ /* 0x000fea0003800200 */
.L_x_192:
        /* <DEDUP_REMOVED lines=21> */
.L_x_196:
[----:B------:R-:W-:Y:S05]  /*6ce0*/  BSYNC.RECONVERGENT B3 ;  /* 0x0000000000037941 */ /* 0x000fea0003800200 */
.L_x_195:
[----:B------:R-:W-:Y:S01]  /*6cf0*/  FSEL R2, R6, RZ, P0 ;  /* 0x000000ff06027208 */ /* 0x000fe20000000000 */
[----:B------:R-:W-:Y:S01]  /*6d00*/  VIADD R17, R17, 0x800 ;  /* 0x0000080011117836 */ /* 0x000fe20000000000 */
[----:B------:R-:W-:Y:S02]  /*6d10*/  FSEL R3, R7, 2, P0 ;  /* 0x4000000007037808 */ /* 0x000fe40000000000 */
[----:B------:R-:W-:-:S04]  /*6d20*/  IADD3 R14, P0, PT, R14, 0x2000, RZ ;  /* 0x000020000e0e7810 */ /* 0x000fc80007f1e0ff */
[----:B------:R-:W-:Y:S01]  /*6d30*/  DADD R12, R12, R2 ;  /* 0x000000000c0c7229 */ /* 0x000fe20000000002 */
[----:B------:R-:W-:Y:S01]  /*6d40*/  IMAD.X R15, RZ, RZ, R15, P0 ;  /* 0x000000ffff0f7224 */ /* 0x000fe200000e060f */
[----:B------:R-:W-:-:S13]  /*6d50*/  ISETP.GE.AND P0, PT, R17, UR7, PT ;  /* 0x0000000711007c0c */ /* 0x000fda000bf06270 */
[----:B------:R-:W-:Y:S05]  /*6d60*/  @!P0 BRA `(.L_x_197) ;  /* 0xfffffff000a88947 */ /* 0x000fea000383ffff */
.L_x_164:
[----:B0-----:R-:W-:Y:S05]  /*6d70*/  BSYNC.RECONVERGENT B1 ;  /* 0x0000000000017941 */ /* 0x001fea0003800200 */
.L_x_120:
[----:B------:R-:W1:Y:S01]  /*6d80*/  S2R R10, SR_LANEID ;  /* 0x00000000000a7919 */ /* 0x000e620000000000 */
[----:B------:R-:W-:Y:S04]  /*6d90*/  SHFL.DOWN PT, R2, R12, 0x1, 0x1f ;  /* 0x08201f000c027f89 */ /* 0x000fe800000e0000 */
[----:B------:R-:W2:Y:S02]  /*6da0*/  SHFL.DOWN PT, R3, R13, 0x1, 0x1f ;  /* 0x08201f000d037f89 */ /* 0x000ea400000e0000 */
[----:B--2---:R-:W-:Y:S01]  /*6db0*/  DADD R2, R2, R12 ;  /* 0x0000000002027229 */ /* 0x004fe2000000000c */
[C---:B-1----:R-:W-:Y:S02]  /*6dc0*/  ISETP.GT.AND P0, PT, R10.reuse, 0x1e, PT ;  /* 0x0000001e0a00780c */ /* 0x042fe40003f04270 */
[----:B------:R-:W-:-:S07]  /*6dd0*/  ISETP.NE.AND P1, PT, R10, RZ, PT ;  /* 0x000000ff0a00720c */ /* 0x000fce0003f25270 */
[----:B------:R-:W-:Y:S02]  /*6de0*/  FSEL R4, R12, R2, P0 ;  /* 0x000000020c047208 */ /* 0x000fe40000000000 */
[----:B------:R-:W-:Y:S02]  /*6df0*/  FSEL R5, R13, R3, P0 ;  /* 0x000000030d057208 */ /* 0x000fe40000000000 */
[----:B------:R-:W-:Y:S01]  /*6e00*/  ISETP.GT.AND P0, PT, R10, 0x1d, PT ;  /* 0x0000001d0a00780c */ /* 0x000fe20003f04270 */
[----:B------:R-:W-:Y:S04]  /*6e10*/  SHFL.DOWN PT, R2, R4, 0x2, 0x1f ;  /* 0x08401f0004027f89 */ /* 0x000fe800000e0000 */
[----:B------:R-:W1:Y:S01]  /*6e20*/  SHFL.DOWN PT, R3, R5, 0x2, 0x1f ;  /* 0x08401f0005037f89 */ /* 0x000e6200000e0000 */
[----:B------:R-:W2:Y:S01]  /*6e30*/  @!P1 S2R R12, SR_CgaCtaId ;  /* 0x00000000000c9919 */ /* 0x000ea20000008800 */
[----:B-1----:R-:W-:-:S10]  /*6e40*/  DADD R2, R2, R4 ;  /* 0x0000000002027229 */ /* 0x002fd40000000004 */
[----:B------:R-:W-:Y:S02]  /*6e50*/  FSEL R6, R4, R2, P0 ;  /* 0x0000000204067208 */ /* 0x000fe40000000000 */
[----:B------:R-:W-:Y:S02]  /*6e60*/  FSEL R7, R5, R3, P0 ;  /* 0x0000000305077208 */ /* 0x000fe40000000000 */
[----:B------:R-:W-:Y:S01]  /*6e70*/  ISETP.GT.AND P0, PT, R10, 0x1b, PT ;  /* 0x0000001b0a00780c */ /* 0x000fe20003f04270 */
[----:B------:R-:W-:Y:S04]  /*6e80*/  SHFL.DOWN PT, R2, R6, 0x4, 0x1f ;  /* 0x08801f0006027f89 */ /* 0x000fe800000e0000 */
[----:B------:R-:W1:Y:S02]  /*6e90*/  SHFL.DOWN PT, R3, R7, 0x4, 0x1f ;  /* 0x08801f0007037f89 */ /* 0x000e6400000e0000 */
[----:B-1----:R-:W-:-:S10]  /*6ea0*/  DADD R2, R2, R6 ;  /* 0x0000000002027229 */ /* 0x002fd40000000006 */
[----:B------:R-:W-:Y:S02]  /*6eb0*/  FSEL R8, R6, R2, P0 ;  /* 0x0000000206087208 */ /* 0x000fe40000000000 */
[----:B------:R-:W-:Y:S02]  /*6ec0*/  FSEL R9, R7, R3, P0 ;  /* 0x0000000307097208 */ /* 0x000fe40000000000 */
[----:B------:R-:W-:Y:S01]  /*6ed0*/  ISETP.GT.AND P0, PT, R10, 0x17, PT ;  /* 0x000000170a00780c */ /* 0x000fe20003f04270 */
[----:B------:R-:W-:Y:S01]  /*6ee0*/  SHFL.DOWN PT, R2, R8, 0x8, 0x1f ;  /* 0x09001f0008027f89 */ /* 0x000fe200000e0000 */
[----:B------:R-:W-:Y:S02]  /*6ef0*/  @!P1 MOV R7, 0x400 ;  /* 0x0000040000079802 */ /* 0x000fe40000000f00 */
[----:B------:R-:W-:Y:S01]  /*6f00*/  @!P1 SHF.R.U32.HI R6, RZ, 0x2, R0 ;  /* 0x00000002ff069819 */ /* 0x000fe20000011600 */
[----:B------:R-:W1:Y:S01]  /*6f10*/  SHFL.DOWN PT, R3, R9, 0x8, 0x1f ;  /* 0x09001f0009037f89 */ /* 0x000e6200000e0000 */
[----:B--2---:R-:W-:-:S02]  /*6f20*/  @!P1 LEA R7, R12, R7, 0x18 ;  /* 0x000000070c079211 */ /* 0x004fc400078ec0ff */
[----:B------:R-:W-:-:S05]  /*6f30*/  @!P1 LOP3.LUT R6, R6, 0xf8, RZ, 0xc0, !PT ;  /* 0x000000f806069812 */ /* 0x000fca00078ec0ff */
[----:B------:R-:W-:Y:S01]  /*6f40*/  @!P1 IMAD.IADD R7, R6, 0x1, R7 ;  /* 0x0000000106079824 */ /* 0x000fe200078e0207 */
[----:B-1----:R-:W-:-:S10]  /*6f50*/  DADD R2, R2, R8 ;  /* 0x0000000002027229 */ /* 0x002fd40000000008 */
[----:B------:R-:W-:Y:S02]  /*6f60*/  FSEL R4, R8, R2, P0 ;  /* 0x0000000208047208 */ /* 0x000fe40000000000 */
[----:B------:R-:W-:Y:S02]  /*6f70*/  FSEL R5, R9, R3, P0 ;  /* 0x0000000309057208 */ /* 0x000fe40000000000 */
[----:B------:R-:W-:Y:S01]  /*6f80*/  ISETP.NE.AND P0, PT, R0, RZ, PT ;  /* 0x000000ff0000720c */ /* 0x000fe20003f05270 */
[----:B------:R-:W-:Y:S04]  /*6f90*/  SHFL.DOWN PT, R2, R4, 0x10, 0x1f ;  /* 0x0a001f0004027f89 */ /* 0x000fe800000e0000 */
[----:B------:R-:W1:Y:S02]  /*6fa0*/  SHFL.DOWN PT, R3, R5, 0x10, 0x1f ;  /* 0x0a001f0005037f89 */ /* 0x000e6400000e0000 */
[----:B-1----:R-:W-:-:S07]  /*6fb0*/  DADD R2, R2, R4 ;  /* 0x0000000002027229 */ /* 0x002fce0000000004 */
[----:B------:R1:W-:Y:S01]  /*6fc0*/  @!P1 STS.64 [R7+0x10], R2 ;  /* 0x0000100207009388 */ /* 0x0003e20000000a00 */
[----:B------:R-:W-:Y:S01]  /*6fd0*/  BAR.SYNC.DEFER_BLOCKING 0x0 ;  /* 0x0000000000007b1d */ /* 0x000fe20000010000 */
[----:B------:R-:W-:-:S04]  /*6fe0*/  ISETP.GT.AND P1, PT, R10, 0xf, PT ;  /* 0x0000000f0a00780c */ /* 0x000fc80003f24270 */
[----:B------:R-:W-:Y:S02]  /*6ff0*/  FSEL R0, R4, R2, P1 ;  /* 0x0000000204007208 */ /* 0x000fe40000800000 */
[----:B------:R-:W-:-:S03]  /*7000*/  FSEL R5, R5, R3, P1 ;  /* 0x0000000305057208 */ /* 0x000fc60000800000 */
[----:B-1----:R-:W-:Y:S02]  /*7010*/  IMAD.MOV.U32 R2, RZ, RZ, R0 ;  /* 0x000000ffff027224 */ /* 0x002fe400078e0000 */
[----:B------:R-:W-:Y:S01]  /*7020*/  IMAD.MOV.U32 R3, RZ, RZ, R5 ;  /* 0x000000ffff037224 */ /* 0x000fe200078e0005 */
[----:B------:R-:W-:Y:S06]  /*7030*/  @P0 BRA `(.L_x_77) ;  /* 0x0000000000680947 */ /* 0x000fec0003800000 */
[----:B------:R-:W1:Y:S01]  /*7040*/  S2UR UR5, SR_CgaCtaId ;  /* 0x00000000000579c3 */ /* 0x000e620000008800 */
[----:B------:R-:W-:Y:S02]  /*7050*/  UMOV UR4, 0x400 ;  /* 0x0000040000047882 */ /* 0x000fe40000000000 */
[----:B-1----:R-:W-:-:S09]  /*7060*/  ULEA UR4, UR5, UR4, 0x18 ;  /* 0x0000000405047291 */ /* 0x002fd2000f8ec0ff */
[----:B------:R-:W1:Y:S04]  /*7070*/  LDS.64 R4, [UR4+0x18] ;  /* 0x00001804ff047984 */ /* 0x000e680008000a00 */
[----:B------:R-:W2:Y:S04]  /*7080*/  LDS.128 R8, [UR4+0x20] ;  /* 0x00002004ff087984 */ /* 0x000ea80008000c00 */
[----:B------:R-:W3:Y:S04]  /*7090*/  LDS.128 R12, [UR4+0x30] ;  /* 0x00003004ff0c7984 */ /* 0x000ee80008000c00 */
[----:B------:R-:W4:Y:S01]  /*70a0*/  LDS.128 R16, [UR4+0x40] ;  /* 0x00004004ff107984 */ /* 0x000f220008000c00 */
[----:B-1----:R-:W-:-:S08]  /*70b0*/  DADD R4, R2, R4 ;  /* 0x0000000002047229 */ /* 0x002fd00000000004 */
[----:B--2---:R-:W-:-:S08]  /*70c0*/  DADD R4, R4, R8 ;  /* 0x0000000004047229 */ /* 0x004fd00000000008 */
[----:B------:R-:W-:Y:S01]  /*70d0*/  DADD R4, R4, R10 ;  /* 0x0000000004047229 */ /* 0x000fe2000000000a */
[----:B------:R-:W1:Y:S07]  /*70e0*/  LDS.128 R8, [UR4+0x50] ;  /* 0x00005004ff087984 */ /* 0x000e6e0008000c00 */
[----:B---3--:R-:W-:-:S08]  /*70f0*/  DADD R4, R4, R12 ;  /* 0x0000000004047229 */ /* 0x008fd0000000000c */
[----:B------:R-:W-:Y:S01]  /*7100*/  DADD R4, R4, R14 ;  /* 0x0000000004047229 */ /* 0x000fe2000000000e */
[----:B------:R-:W2:Y:S07]  /*7110*/  LDS.128 R12, [UR4+0x60] ;  /* 0x00006004ff0c7984 */ /* 0x000eae0008000c00 */
[----:B----4-:R-:W-:-:S08]  /*7120*/  DADD R4, R4, R16 ;  /* 0x0000000004047229 */ /* 0x010fd00000000010 */
[----:B------:R-:W-:Y:S01]  /*7130*/  DADD R4, R4, R18 ;  /* 0x0000000004047229 */ /* 0x000fe20000000012 */
[----:B------:R-:W3:Y:S07]  /*7140*/  LDS.128 R16, [UR4+0x70] ;  /* 0x00007004ff107984 */ /* 0x000eee0008000c00 */
[----:B-1----:R-:W-:-:S08]  /*7150*/  DADD R4, R4, R8 ;  /* 0x0000000004047229 */ /* 0x002fd00000000008 */
[----:B------:R-:W-:Y:S01]  /*7160*/  DADD R4, R4, R10 ;  /* 0x0000000004047229 */ /* 0x000fe2000000000a */
[----:B------:R-:W1:Y:S07]  /*7170*/  LDS.128 R8, [UR4+0x80] ;  /* 0x00008004ff087984 */ /* 0x000e6e0008000c00 */
[----:B--2---:R-:W-:-:S08]  /*7180*/  DADD R4, R4, R12 ;  /* 0x0000000004047229 */ /* 0x004fd0000000000c */
[----:B------:R-:W-:-:S08]  /*7190*/  DADD R4, R4, R14 ;  /* 0x0000000004047229 */ /* 0x000fd0000000000e */
[----:B---3--:R-:W-:-:S08]  /*71a0*/  DADD R4, R4, R16 ;  /* 0x0000000004047229 */ /* 0x008fd00000000010 */
[----:B------:R-:W-:-:S08]  /*71b0*/  DADD R4, R4, R18 ;  /* 0x0000000004047229 */ /* 0x000fd00000000012 */
[----:B-1----:R-:W-:-:S08]  /*71c0*/  DADD R4, R4, R8 ;  /* 0x0000000004047229 */ /* 0x002fd00000000008 */
[----:B------:R-:W-:-:S11]  /*71d0*/  DADD R2, R4, R10 ;  /* 0x0000000004027229 */ /* 0x000fd6000000000a */
.L_x_77:
[----:B0-----:R-:W-:Y:S05]  /*71e0*/  BSYNC.RECONVERGENT B0 ;  /* 0x0000000000007941 */ /* 0x001fea0003800200 */
.L_x_30:
[----:B------:R-:W-:Y:S05]  /*71f0*/  @P0 EXIT ;  /* 0x000000000000094d */ /* 0x000fea0003800000 */
[----:B--2---:R-:W0:Y:S01]  /*7200*/  S2R R7, SR_CTAID.X ;  /* 0x0000000000077919 */ /* 0x004e220000002500 */
[----:B-1----:R-:W0:Y:S02]  /*7210*/  LDC.64 R4, c[0x0][0x388] ;  /* 0x0000e200ff047b82 */ /* 0x002e240000000a00 */
[----:B0-----:R-:W-:-:S05]  /*7220*/  IMAD.WIDE.U32 R4, R7, 0x8, R4 ;  /* 0x0000000807047825 */ /* 0x001fca00078e0004 */
[----:B------:R-:W-:Y:S01]  /*7230*/  STG.E.64 desc[UR14][R4.64], R2 ;  /* 0x0000000204007986 */ /* 0x000fe2000c101b0e */
[----:B------:R-:W-:Y:S05]  /*7240*/  EXIT ;  /* 0x000000000000794d */ /* 0x000fea0003800000 */
        .weak           $__internal_0_$__cuda_sm20_dblrcp_rn_slowpath_v3
        .type           $__internal_0_$__cuda_sm20_dblrcp_rn_slowpath_v3,@function
        .size           $__internal_0_$__cuda_sm20_dblrcp_rn_slowpath_v3,($__internal_1_$__cuda_sm20_div_rn_f64_full - $__internal_0_$__cuda_sm20_dblrcp_rn_slowpath_v3)
$__internal_0_$__cuda_sm20_dblrcp_rn_slowpath_v3:
[----:B------:R-:W-:Y:S01]  /*7250*/  DSETP.GTU.AND P0, PT, |R10|, +INF , PT ;  /* 0x7ff000000a00742a */ /* 0x000fe20003f0c200 */
[----:B------:R-:W-:-:S13]  /*7260*/  BSSY.RECONVERGENT B2, `(.L_x_198) ;  /* 0x0000024000027945 */ /* 0x000fda0003800200 */
[----:B------:R-:W-:Y:S05]  /*7270*/  @P0 BRA `(.L_x_199) ;  /* 0x0000000000800947 */ /* 0x000fea0003800000 */
[----:B------:R-:W-:-:S05]  /*7280*/  LOP3.LUT R6, R11, 0x7fffffff, RZ, 0xc0, !PT ;  /* 0x7fffffff0b067812 */ /* 0x000fca00078ec0ff */
[----:B------:R-:W-:-:S05]  /*7290*/  VIADD R4, R6, 0xffffffff ;  /* 0xffffffff06047836 */ /* 0x000fca0000000000 */
[----:B------:R-:W-:-:S13]  /*72a0*/  ISETP.GE.U32.AND P0, PT, R4, 0x7fefffff, PT ;  /* 0x7fefffff0400780c */ /* 0x000fda0003f06070 */
[----:B------:R-:W-:Y:S01]  /*72b0*/  @P0 LOP3.LUT R5, R11, 0x7ff00000, RZ, 0x3c, !PT ;  /* 0x7ff000000b050812 */ /* 0x000fe200078e3cff */
[----:B------:R-:W-:Y:S01]  /*72c0*/  @P0 IMAD.MOV.U32 R4, RZ, RZ, RZ ;  /* 0x000000ffff040224 */ /* 0x000fe200078e00ff */
[----:B------:R-:W-:Y:S06]  /*72d0*/  @P0 BRA `(.L_x_200) ;  /* 0x0000000000700947 */ /* 0x000fec0003800000 */
[----:B------:R-:W-:-:S13]  /*72e0*/  ISETP.GE.U32.AND P0, PT, R6, 0x1000001, PT ;  /* 0x010000010600780c */ /* 0x000fda0003f06070 */
[----:B------:R-:W-:Y:S05]  /*72f0*/  @!P0 BRA `(.L_x_201) ;  /* 0x0000000000388947 */ /* 0x000fea0003800000 */
[----:B------:R-:W-:Y:S02]  /*7300*/  VIADD R5, R11, 0xc0200000 ;  /* 0xc02000000b057836 */ /* 0x000fe40000000000 */
[----:B------:R-:W-:Y:S02]  /*7310*/  IMAD.MOV.U32 R4, RZ, RZ, R10 ;  /* 0x000000ffff047224 */ /* 0x000fe400078e000a */
[----:B------:R-:W0:Y:S01]  /*7320*/  MUFU.RCP64H R7, R5 ;  /* 0x0000000500077308 */ /* 0x000e220000001800 */
[----:B------:R-:W-:-:S06]  /*7330*/  IMAD.MOV.U32 R6, RZ, RZ, R9 ;  /* 0x000000ffff067224 */ /* 0x000fcc00078e0009 */
[----:B0-----:R-:W-:-:S08]  /*7340*/  DFMA R8, -R4, R6, 1 ;  /* 0x3ff000000408742b */ /* 0x001fd00000000106 */
[----:B------:R-:W-:-:S08]  /*7350*/  DFMA R8, R8, R8, R8 ;  /* 0x000000080808722b */ /* 0x000fd00000000008 */
[----:B------:R-:W-:-:S08]  /*7360*/  DFMA R8, R6, R8, R6 ;  /* 0x000000080608722b */ /* 0x000fd00000000006 */
[----:B------:R-:W-:-:S08]  /*7370*/  DFMA R6, -R4, R8, 1 ;  /* 0x3ff000000406742b */ /* 0x000fd00000000108 */
[----:B------:R-:W-:-:S08]  /*7380*/  DFMA R6, R8, R6, R8 ;  /* 0x000000060806722b */ /* 0x000fd00000000008 */
[----:B------:R-:W-:-:S08]  /*7390*/  DMUL R6, R6, 2.2250738585072013831e-308 ;  /* 0x0010000006067828 */ /* 0x000fd00000000000 */
[----:B------:R-:W-:-:S08]  /*73a0*/  DFMA R8, -R10, R6, 1 ;  /* 0x3ff000000a08742b */ /* 0x000fd00000000106 */
[----:B------:R-:W-:-:S08]  /*73b0*/  DFMA R8, R8, R8, R8 ;  /* 0x000000080808722b */ /* 0x000fd00000000008 */
[----:B------:R-:W-:Y:S01]  /*73c0*/  DFMA R4, R6, R8, R6 ;  /* 0x000000080604722b */ /* 0x000fe20000000006 */
[----:B------:R-:W-:Y:S10]  /*73d0*/  BRA `(.L_x_200) ;  /* 0x0000000000307947 */ /* 0x000ff40003800000 */
.L_x_201:
[----:B------:R-:W-:Y:S01]  /*73e0*/  DMUL R6, R10, 8.11296384146066816958e+31 ;  /* 0x469000000a067828 */ /* 0x000fe20000000000 */
[----:B------:R-:W-:-:S05]  /*73f0*/  IMAD.MOV.U32 R4, RZ, RZ, R9 ;  /* 0x000000ffff047224 */ /* 0x000fca00078e0009 */
[----:B------:R-:W0:Y:S02]  /*7400*/  MUFU.RCP64H R5, R7 ;  /* 0x0000000700057308 */ /* 0x000e240000001800 */
[----:B0-----:R-:W-:-:S08]  /*7410*/  DFMA R8, -R6, R4, 1 ;  /* 0x3ff000000608742b */ /* 0x001fd00000000104 */
[----:B------:R-:W-:-:S08]  /*7420*/  DFMA R8, R8, R8, R8 ;  /* 0x000000080808722b */ /* 0x000fd00000000008 */
[----:B------:R-:W-:-:S08]  /*7430*/  DFMA R8, R4, R8, R4 ;  /* 0x000000080408722b */ /* 0x000fd00000000004 */
[----:B------:R-:W-:-:S08]  /*7440*/  DFMA R4, -R6, R8, 1 ;  /* 0x3ff000000604742b */ /* 0x000fd00000000108 */
[----:B------:R-:W-:-:S08]  /*7450*/  DFMA R4, R8, R4, R8 ;  /* 0x000000040804722b */ /* 0x000fd00000000008 */
[----:B------:R-:W-:Y:S01]  /*7460*/  DMUL R4, R4, 8.11296384146066816958e+31 ;  /* 0x4690000004047828 */ /* 0x000fe20000000000 */
[----:B------:R-:W-:Y:S10]  /*7470*/  BRA `(.L_x_200) ;  /* 0x0000000000087947 */ /* 0x000ff40003800000 */
.L_x_199:
[----:B------:R-:W-:Y:S01]  /*7480*/  LOP3.LUT R5, R11, 0x80000, RZ, 0xfc, !PT ;  /* 0x000800000b057812 */ /* 0x000fe200078efcff */
[----:B------:R-:W-:-:S07]  /*7490*/  IMAD.MOV.U32 R4, RZ, RZ, R10 ;  /* 0x000000ffff047224 */ /* 0x000fce00078e000a */
.L_x_200:
[----:B------:R-:W-:Y:S05]  /*74a0*/  BSYNC.RECONVERGENT B2 ;  /* 0x0000000000027941 */ /* 0x000fea0003800200 */
.L_x_198:
[----:B------:R-:W-:Y:S02]  /*74b0*/  IMAD.MOV.U32 R10, RZ, RZ, R4 ;  /* 0x000000ffff0a7224 */ /* 0x000fe400078e0004 */
[----:B------:R-:W-:Y:S02]  /*74c0*/  IMAD.MOV.U32 R11, RZ, RZ, R5 ;  /* 0x000000ffff0b7224 */ /* 0x000fe400078e0005 */
[----:B------:R-:W-:Y:S02]  /*74d0*/  IMAD.MOV.U32 R4, RZ, RZ, R12 ;  /* 0x000000ffff047224 */ /* 0x000fe400078e000c */
[----:B------:R-:W-:-:S04]  /*74e0*/  IMAD.MOV.U32 R5, RZ, RZ, 0x0 ;  /* 0x00000000ff057424 */ /* 0x000fc800078e00ff */
[----:B------:R-:W-:Y:S05]  /*74f0*/  RET.REL.NODEC R4 `(_ZN3cub18CUB_300001_SM_10006detail6reduce18DeviceReduceKernelINS2_10policy_hubIdyN4cuda3std3__44plusIdEEE10Policy1000EN6thrust24THRUST_300001_SM_1000_NS6detail15normal_iteratorINSD_10device_ptrIiEEEEyS9_d6squareIdEEEvT0_PT3_T1_NS0_13GridEvenShareISO_EET2_T4_) ;  /* 0xffffff8804c07950 */ /* 0x000fea0003c3ffff */
        .weak           $__internal_1_$__cuda_sm20_div_rn_f64_full
        .type           $__internal_1_$__cuda_sm20_div_rn_f64_full,@function
        .size           $__internal_1_$__cuda_sm20_div_rn_f64_full,($_ZN3cub18CUB_300001_SM_10006detail6reduce18DeviceReduceKernelINS2_10policy_hubIdyN4cuda3std3__44plusIdEEE10Policy1000EN6thrust24THRUST_300001_SM_1000_NS6detail15normal_iteratorINSD_10device_ptrIiEEEEyS9_d6squareIdEEEvT0_PT3_T1_NS0_13GridEvenShareISO_EET2_T4_$__internal_accurate_pow - $__internal_1_$__cuda_sm20_div_rn_f64_full)
$__internal_1_$__cuda_sm20_div_rn_f64_full:
[C---:B------:R-:W-:Y:S01]  /*7500*/  FSETP.GEU.AND P2, PT, |R3|.reuse, 1.469367938527859385e-39, PT ;  /* 0x001000000300780b */ /* 0x040fe20003f4e200 */
[--C-:B------:R-:W-:Y:S01]  /*7510*/  IMAD.MOV.U32 R28, RZ, RZ, R6.reuse ;  /* 0x000000ffff1c7224 */ /* 0x100fe200078e0006 */
[----:B------:R-:W-:Y:S01]  /*7520*/  LOP3.LUT R5, R3, 0x800fffff, RZ, 0xc0, !PT ;  /* 0x800fffff03057812 */ /* 0x000fe200078ec0ff */
[----:B------:R-:W-:Y:S02]  /*7530*/  IMAD.MOV.U32 R29, RZ, RZ, R3 ;  /* 0x000000ffff1d7224 */ /* 0x000fe400078e0003 */
[----:B------:R-:W-:Y:S01]  /*7540*/  IMAD.MOV.U32 R30, RZ, RZ, R6 ;  /* 0x000000ffff1e7224 */ /* 0x000fe200078e0006 */
[----:B------:R-:W-:Y:S01]  /*7550*/  LOP3.LUT R31, R5, 0x3ff00000, RZ, 0xfc, !PT ;  /* 0x3ff00000051f7812 */ /* 0x000fe200078efcff */
[----:B------:R-:W-:Y:S02]  /*7560*/  IMAD.MOV.U32 R6, RZ, RZ, 0x1 ;  /* 0x00000001ff067424 */ /* 0x000fe400078e00ff */
[----:B------:R-:W-:Y:S02]  /*7570*/  IMAD.U32 R35, RZ, RZ, UR18 ;  /* 0x00000012ff237e24 */ /* 0x000fe4000f8e00ff */
[----:B------:R-:W-:-:S02]  /*7580*/  IMAD.MOV.U32 R5, RZ, RZ, 0x1ca00000 ;  /* 0x1ca00000ff057424 */ /* 0x000fc400078e00ff */
[----:B------:R-:W-:Y:S01]  /*7590*/  @!P2 DMUL R30, R28, 8.98846567431157953865e+307 ;  /* 0x7fe000001c1ea828 */ /* 0x000fe20000000000 */
[----:B------:R-:W-:-:S04]  /*75a0*/  IMAD.U32 R34, RZ, RZ, UR4 ;  /* 0x00000004ff227e24 */ /* 0x000fc8000f8e00ff */
[----:B------:R-:W-:Y:S01]  /*75b0*/  IMAD.MOV.U32 R32, RZ, RZ, R34 ;  /* 0x000000ffff207224 */ /* 0x000fe200078e0022 */
[----:B------:R-:W0:Y:S02]  /*75c0*/  MUFU.RCP64H R7, R31 ;  /* 0x0000001f00077308 */ /* 0x000e240000001800 */
[----:B0-----:R-:W-:-:S08]  /*75d0*/  DFMA R36, R6, -R30, 1 ;  /* 0x3ff000000624742b */ /* 0x001fd0000000081e */
[----:B------:R-:W-:-:S08]  /*75e0*/  DFMA R36, R36, R36, R36 ;  /* 0x000000242424722b */ /* 0x000fd00000000024 */
[----:B------:R-:W-:Y:S01]  /*75f0*/  DFMA R36, R6, R36, R6 ;  /* 0x000000240624722b */ /* 0x000fe20000000006 */
[----:B------:R-:W-:Y:S02]  /*7600*/  LOP3.LUT R7, R3, 0x7ff00000, RZ, 0xc0, !PT ;  /* 0x7ff0000003077812 */ /* 0x000fe400078ec0ff */
[----:B------:R-:W-:-:S04]  /*7610*/  LOP3.LUT R3, R35, 0x7ff00000, RZ, 0xc0, !PT ;  /* 0x7ff0000023037812 */ /* 0x000fc800078ec0ff */
[----:B------:R-:W-:Y:S01]  /*7620*/  ISETP.GE.U32.AND P1, PT, R3, R7, PT ;  /* 0x000000070300720c */ /* 0x000fe20003f26070 */
[----:B------:R-:W-:-:S03]  /*7630*/  DFMA R8, R36, -R30, 1 ;  /* 0x3ff000002408742b */ /* 0x000fc6000000081e */
[----:B------:R-:W-:Y:S02]  /*7640*/  SEL R6, R5, 0x63400000, !P1 ;  /* 0x6340000005067807 */ /* 0x000fe40004800000 */
[----:B------:R-:W-:Y:S02]  /*7650*/  FSETP.GEU.AND P1, PT, |R35|, 1.469367938527859385e-39, PT ;  /* 0x001000002300780b */ /* 0x000fe40003f2e200 */
[----:B------:R-:W-:Y:S01]  /*7660*/  LOP3.LUT R33, R6, 0x800fffff, R35, 0xf8, !PT ;  /* 0x800fffff06217812 */ /* 0x000fe200078ef823 */
[----:B------:R-:W-:Y:S01]  /*7670*/  DFMA R36, R36, R8, R36 ;  /* 0x000000082424722b */ /* 0x000fe20000000024 */
[----:B------:R-:W-:-:S09]  /*7680*/  IMAD.MOV.U32 R6, RZ, RZ, R3 ;  /* 0x000000ffff067224 */ /* 0x000fd200078e0003 */
[----:B------:R-:W-:Y:S05]  /*7690*/  @P1 BRA `(.L_x_202) ;  /* 0x0000000000201947 */ /* 0x000fea0003800000 */
[----:B------:R-:W-:Y:S01]  /*76a0*/  LOP3.LUT R6, R29, 0x7ff00000, RZ, 0xc0, !PT ;  /* 0x7ff000001d067812 */ /* 0x000fe200078ec0ff */
[----:B------:R-:W-:-:S03]  /*76b0*/  IMAD.MOV.U32 R8, RZ, RZ, RZ ;  /* 0x000000ffff087224 */ /* 0x000fc600078e00ff */
[----:B------:R-:W-:-:S04]  /*76c0*/  ISETP.GE.U32.AND P1, PT, R3, R6, PT ;  /* 0x000000060300720c */ /* 0x000fc80003f26070 */
[----:B------:R-:W-:-:S04]  /*76d0*/  SEL R6, R5, 0x63400000, !P1 ;  /* 0x6340000005067807 */ /* 0x000fc80004800000 */
[----:B------:R-:W-:-:S04]  /*76e0*/  LOP3.LUT R6, R6, 0x80000000, R35, 0xf8, !PT ;  /* 0x8000000006067812 */ /* 0x000fc800078ef823 */
[----:B------:R-:W-:-:S06]  /*76f0*/  LOP3.LUT R9, R6, 0x100000, RZ, 0xfc, !PT ;  /* 0x0010000006097812 */ /* 0x000fcc00078efcff */
[----:B------:R-:W-:-:S10]  /*7700*/  DFMA R32, R32, 2, -R8 ;  /* 0x400000002020782b */ /* 0x000fd40000000808 */
[----:B------:R-:W-:-:S07]  /*7710*/  LOP3.LUT R6, R33, 0x7ff00000, RZ, 0xc0, !PT ;  /* 0x7ff0000021067812 */ /* 0x000fce00078ec0ff */
.L_x_202:
[----:B------:R-:W-:Y:S01]  /*7720*/  VIADD R8, R6, 0xffffffff ;  /* 0xffffffff06087836 */ /* 0x000fe20000000000 */
[----:B------:R-:W-:Y:S01]  /*7730*/  @!P2 LOP3.LUT R7, R31, 0x7ff00000, RZ, 0xc0, !PT ;  /* 0x7ff000001f07a812 */ /* 0x000fe200078ec0ff */
[----:B------:R-:W-:Y:S01]  /*7740*/  DMUL R38, R36, R32 ;  /* 0x0000002024267228 */ /* 0x000fe20000000000 */
[----:B------:R-:W-:Y:S02]  /*7750*/  BSSY.RECONVERGENT B2, `(.L_x_203) ;  /* 0x000003c000027945 */ /* 0x000fe40003800200 */
[----:B------:R-:W-:Y:S01]  /*7760*/  ISETP.GT.U32.AND P1, PT, R8, 0x7feffffe, PT ;  /* 0x7feffffe0800780c */ /* 0x000fe20003f24070 */
[----:B------:R-:W-:-:S04]  /*7770*/  VIADD R8, R7, 0xffffffff ;  /* 0xffffffff07087836 */ /* 0x000fc80000000000 */
[----:B------:R-:W-:Y:S01]  /*7780*/  DFMA R40, R38, -R30, R32 ;  /* 0x8000001e2628722b */ /* 0x000fe20000000020 */
[----:B------:R-:W-:-:S07]  /*7790*/  ISETP.GT.U32.OR P1, PT, R8, 0x7feffffe, P1 ;  /* 0x7feffffe0800780c */ /* 0x000fce0000f24470 */
[----:B------:R-:W-:-:S06]  /*77a0*/  DFMA R8, R36, R40, R38 ;  /* 0x000000282408722b */ /* 0x000fcc0000000026 */
[----:B------:R-:W-:Y:S05]  /*77b0*/  @P1 BRA `(.L_x_204) ;  /* 0x0000000000741947 */ /* 0x000fea0003800000 */
[----:B------:R-:W-:Y:S01]  /*77c0*/  LOP3.LUT R6, R29, 0x7ff00000, RZ, 0xc0, !PT ;  /* 0x7ff000001d067812 */ /* 0x000fe200078ec0ff */
[----:B------:R-:W-:-:S03]  /*77d0*/  IMAD.MOV.U32 R34, RZ, RZ, RZ ;  /* 0x000000ffff227224 */ /* 0x000fc600078e00ff */
[CC--:B------:R-:W-:Y:S02]  /*77e0*/  VIADDMNMX R7, R3.reuse, -R6.reuse, 0xb9600000, !PT ;  /* 0xb960000003077446 */ /* 0x0c0fe40007800906 */
[----:B------:R-:W-:Y:S02]  /*77f0*/  ISETP.GE.U32.AND P1, PT, R3, R6, PT ;  /* 0x000000060300720c */ /* 0x000fe40003f26070 */
[----:B------:R-:W-:Y:S02]  /*7800*/  VIMNMX R7, PT, PT, R7, 0x46a00000, PT ;  /* 0x46a0000007077848 */ /* 0x000fe40003fe0100 */
[----:B------:R-:W-:-:S05]  /*7810*/  SEL R6, R5, 0x63400000, !P1 ;  /* 0x6340000005067807 */ /* 0x000fca0004800000 */
[----:B------:R-:W-:-:S04]  /*7820*/  IMAD.IADD R6, R7, 0x1, -R6 ;  /* 0x0000000107067824 */ /* 0x000fc800078e0a06 */
[----:B------:R-:W-:-:S06]  /*7830*/  VIADD R35, R6, 0x7fe00000 ;  /* 0x7fe0000006237836 */ /* 0x000fcc0000000000 */
[----:B------:R-:W-:-:S10]  /*7840*/  DMUL R36, R8, R34 ;  /* 0x0000002208247228 */ /* 0x000fd40000000000 */
[----:B------:R-:W-:-:S13]  /*7850*/  FSETP.GTU.AND P1, PT, |R37|, 1.469367938527859385e-39, PT ;  /* 0x001000002500780b */ /* 0x000fda0003f2c200 */
[----:B------:R-:W-:Y:S05]  /*7860*/  @P1 BRA `(.L_x_205) ;  /* 0x0000000000a81947 */ /* 0x000fea0003800000 */
[----:B------:R-:W-:Y:S01]  /*7870*/  DFMA R30, R8, -R30, R32 ;  /* 0x8000001e081e722b */ /* 0x000fe20000000020 */
[----:B------:R-:W-:-:S09]  /*7880*/  IMAD.MOV.U32 R34, RZ, RZ, RZ ;  /* 0x000000ffff227224 */ /* 0x000fd200078e00ff */
[C---:B------:R-:W-:Y:S02]  /*7890*/  FSETP.NEU.AND P1, PT, R31.reuse, RZ, PT ;  /* 0x000000ff1f00720b */ /* 0x040fe40003f2d000 */
[----:B------:R-:W-:-:S04]  /*78a0*/  LOP3.LUT R3, R31, 0x80000000, R29, 0x48, !PT ;  /* 0x800000001f037812 */ /* 0x000fc800078e481d */
[----:B------:R-:W-:-:S07]  /*78b0*/  LOP3.LUT R35, R3, R35, RZ, 0xfc, !PT ;  /* 0x0000002303237212 */ /* 0x000fce00078efcff */
[----:B------:R-:W-:Y:S05]  /*78c0*/  @!P1 BRA `(.L_x_205) ;  /* 0x0000000000909947 */ /* 0x000fea0003800000 */
[----:B------:R-:W-:Y:S01]  /*78d0*/  IMAD.MOV R29, RZ, RZ, -R6 ;  /* 0x000000ffff1d7224 */ /* 0x000fe200078e0a06 */
[----:B------:R-:W-:Y:S01]  /*78e0*/  IADD3 R6, PT, PT, -R6, -0x43300000, RZ ;  /* 0xbcd0000006067810 */ /* 0x000fe20007ffe1ff */
[----:B------:R-:W-:-:S06]  /*78f0*/  IMAD.MOV.U32 R28, RZ, RZ, RZ ;  /* 0x000000ffff1c7224 */ /* 0x000fcc00078e00ff */
[----:B------:R-:W-:Y:S02]  /*7900*/  DFMA R28, R36, -R28, R8 ;  /* 0x8000001c241c722b */ /* 0x000fe40000000008 */
[----:B------:R-:W-:-:S08]  /*7910*/  DMUL.RP R8, R8, R34 ;  /* 0x0000002208087228 */ /* 0x000fd00000008000 */
[----:B------:R-:W-:Y:S02]  /*7920*/  FSETP.NEU.AND P1, PT, |R29|, R6, PT ;  /* 0x000000061d00720b */ /* 0x000fe40003f2d200 */
[----:B------:R-:W-:Y:S02]  /*7930*/  LOP3.LUT R3, R9, R3, RZ, 0x3c, !PT ;  /* 0x0000000309037212 */ /* 0x000fe400078e3cff */
[----:B------:R-:W-:Y:S02]  /*7940*/  FSEL R6, R8, R36, !P1 ;  /* 0x0000002408067208 */ /* 0x000fe40004800000 */
[----:B------:R-:W-:-:S03]  /*7950*/  FSEL R7, R3, R37, !P1 ;  /* 0x0000002503077208 */ /* 0x000fc60004800000 */
[----:B------:R-:W-:Y:S02]  /*7960*/  IMAD.MOV.U32 R36, RZ, RZ, R6 ;  /* 0x000000ffff247224 */ /* 0x000fe400078e0006 */
[----:B------:R-:W-:Y:S01]  /*7970*/  IMAD.MOV.U32 R37, RZ, RZ, R7 ;  /* 0x000000ffff257224 */ /* 0x000fe200078e0007 */
[----:B------:R-:W-:Y:S06]  /*7980*/  BRA `(.L_x_205) ;  /* 0x0000000000607947 */ /* 0x000fec0003800000 */
.L_x_204:
[----:B------:R-:W-:-:S14]  /*7990*/  DSETP.NAN.AND P1, PT, R34, R34, PT ;  /* 0x000000222200722a */ /* 0x000fdc0003f28000 */
[----:B------:R-:W-:Y:S05]  /*79a0*/  @P1 BRA `(.L_x_206) ;  /* 0x00000000004c1947 */ /* 0x000fea0003800000 */
[----:B------:R-:W-:-:S14]  /*79b0*/  DSETP.NAN.AND P1, PT, R28, R28, PT ;  /* 0x0000001c1c00722a */ /* 0x000fdc0003f28000 */
[----:B------:R-:W-:Y:S05]  /*79c0*/  @P1 BRA `(.L_x_207) ;  /* 0x0000000000341947 */ /* 0x000fea0003800000 */
[----:B------:R-:W-:Y:S01]  /*79d0*/  ISETP.NE.AND P1, PT, R6, R7, PT ;  /* 0x000000070600720c */ /* 0x000fe20003f25270 */
[----:B------:R-:W-:Y:S02]  /*79e0*/  IMAD.MOV.U32 R36, RZ, RZ, 0x0 ;  /* 0x00000000ff247424 */ /* 0x000fe400078e00ff */
[----:B------:R-:W-:-:S10]  /*79f0*/  IMAD.MOV.U32 R37, RZ, RZ, -0x80000 ;  /* 0xfff80000ff257424 */ /* 0x000fd400078e00ff */
[----:B------:R-:W-:Y:S05]  /*7a00*/  @!P1 BRA `(.L_x_205) ;  /* 0x0000000000409947 */ /* 0x000fea0003800000 */
[----:B------:R-:W-:Y:S02]  /*7a10*/  ISETP.NE.AND P1, PT, R6, 0x7ff00000, PT ;  /* 0x7ff000000600780c */ /* 0x000fe40003f25270 */
[----:B------:R-:W-:Y:S02]  /*7a20*/  LOP3.LUT R3, R35, 0x80000000, R29, 0x48, !PT ;  /* 0x8000000023037812 */ /* 0x000fe400078e481d */
[----:B------:R-:W-:-:S13]  /*7a30*/  ISETP.EQ.OR P1, PT, R7, RZ, !P1 ;  /* 0x000000ff0700720c */ /* 0x000fda0004f22670 */
[----:B------:R-:W-:Y:S01]  /*7a40*/  @P1 LOP3.LUT R5, R3, 0x7ff00000, RZ, 0xfc, !PT ;  /* 0x7ff0000003051812 */ /* 0x000fe200078efcff */
[----:B------:R-:W-:Y:S02]  /*7a50*/  @!P1 IMAD.MOV.U32 R36, RZ, RZ, RZ ;  /* 0x000000ffff249224 */ /* 0x000fe400078e00ff */
[----:B------:R-:W-:Y:S02]  /*7a60*/  @!P1 IMAD.MOV.U32 R37, RZ, RZ, R3 ;  /* 0x000000ffff259224 */ /* 0x000fe400078e0003 */
[----:B------:R-:W-:Y:S02]  /*7a70*/  @P1 IMAD.MOV.U32 R36, RZ, RZ, RZ ;  /* 0x000000ffff241224 */ /* 0x000fe400078e00ff */
[----:B------:R-:W-:Y:S01]  /*7a80*/  @P1 IMAD.MOV.U32 R37, RZ, RZ, R5 ;  /* 0x000000ffff251224 */ /* 0x000fe200078e0005 */
[----:B------:R-:W-:Y:S06]  /*7a90*/  BRA `(.L_x_205) ;  /* 0x00000000001c7947 */ /* 0x000fec0003800000 */
.L_x_207:
[----:B------:R-:W-:Y:S01]  /*7aa0*/  LOP3.LUT R3, R29, 0x80000, RZ, 0xfc, !PT ;  /* 0x000800001d037812 */ /* 0x000fe200078efcff */
[----:B------:R-:W-:-:S04]  /*7ab0*/  IMAD.MOV.U32 R36, RZ, RZ, R28 ;  /* 0x000000ffff247224 */ /* 0x000fc800078e001c */
[----:B------:R-:W-:Y:S01]  /*7ac0*/  IMAD.MOV.U32 R37, RZ, RZ, R3 ;  /* 0x000000ffff257224 */ /* 0x000fe200078e0003 */
[----:B------:R-:W-:Y:S06]  /*7ad0*/  BRA `(.L_x_205) ;  /* 0x00000000000c7947 */ /* 0x000fec0003800000 */
.L_x_206:
[----:B------:R-:W-:Y:S01]  /*7ae0*/  LOP3.LUT R3, R35, 0x80000, RZ, 0xfc, !PT ;  /* 0x0008000023037812 */ /* 0x000fe200078efcff */
[----:B------:R-:W-:-:S04]  /*7af0*/  IMAD.MOV.U32 R36, RZ, RZ, R34 ;  /* 0x000000ffff247224 */ /* 0x000fc800078e0022 */
[----:B------:R-:W-:-:S07]  /*7b00*/  IMAD.MOV.U32 R37, RZ, RZ, R3 ;  /* 0x000000ffff257224 */ /* 0x000fce00078e0003 */
.L_x_205:
[----:B------:R-:W-:Y:S05]  /*7b10*/  BSYNC.RECONVERGENT B2 ;  /* 0x0000000000027941 */ /* 0x000fea0003800200 */
.L_x_203:
[----:B------:R-:W-:Y:S02]  /*7b20*/  IMAD.MOV.U32 R5, RZ, RZ, 0x0 ;  /* 0x00000000ff057424 */ /* 0x000fe400078e00ff */
[----:B------:R-:W-:Y:S02]  /*7b30*/  IMAD.MOV.U32 R6, RZ, RZ, R36 ;  /* 0x000000ffff067224 */ /* 0x000fe400078e0024 */
[----:B------:R-:W-:Y:S01]  /*7b40*/  IMAD.MOV.U32 R3, RZ, RZ, R37 ;  /* 0x000000ffff037224 */ /* 0x000fe200078e0025 */
[----:B------:R-:W-:Y:S06]  /*7b50*/  RET.REL.NODEC R4 `(_ZN3cub18CUB_300001_SM_10006detail6reduce18DeviceReduceKernelINS2_10policy_hubIdyN4cuda3std3__44plusIdEEE10Policy1000EN6thrust24THRUST_300001_SM_1000_NS6detail15normal_iteratorINSD_10device_ptrIiEEEEyS9_d6squareIdEEEvT0_PT3_T1_NS0_13GridEvenShareISO_EET2_T4_) ;  /* 0xffffff8404287950 */ /* 0x000fec0003c3ffff */
        .type           $_ZN3cub18CUB_300001_SM_10006detail6reduce18DeviceReduceKernelINS2_10policy_hubIdyN4cuda3std3__44plusIdEEE10Policy1000EN6thrust24THRUST_300001_SM_1000_NS6detail15normal_iteratorINSD_10device_ptrIiEEEEyS9_d6squareIdEEEvT0_PT3_T1_NS0_13GridEvenShareISO_EET2_T4_$__internal_accurate_pow,@function
        .size           $_ZN3cub18CUB_300001_SM_10006detail6reduce18DeviceReduceKernelINS2_10policy_hubIdyN4cuda3std3__44plusIdEEE10Policy1000EN6thrust24THRUST_300001_SM_1000_NS6detail15normal_iteratorINSD_10device_ptrIiEEEEyS9_d6squareIdEEEvT0_PT3_T1_NS0_13GridEvenShareISO_EET2_T4_$__internal_accurate_pow,(.L_x_815 - $_ZN3cub18CUB_300001_SM_10006detail6reduce18DeviceReduceKernelINS2_10policy_hubIdyN4cuda3std3__44plusIdEEE10Policy1000EN6thrust24THRUST_300001_SM_1000_NS6detail15normal_iteratorINSD_10device_ptrIiEEEEyS9_d6squareIdEEEvT0_PT3_T1_NS0_13GridEvenShareISO_EET2_T4_$__internal_accurate_pow)
$_ZN3cub18CUB_300001_SM_10006detail6reduce18DeviceReduceKernelINS2_10policy_hubIdyN4cuda3std3__44plusIdEEE10Policy1000EN6thrust24THRUST_300001_SM_1000_NS6detail15normal_iteratorINSD_10device_ptrIiEEEEyS9_d6squareIdEEEvT0_PT3_T1_NS0_13GridEvenShareISO_EET2_T4_$__internal_accurate_pow:
[----:B------:R-:W-:Y:S01]  /*7b60*/  ISETP.GT.U32.AND P0, PT, R3, 0xfffff, PT ;  /* 0x000fffff0300780c */ /* 0x000fe20003f04070 */
[--C-:B------:R-:W-:Y:S01]  /*7b70*/  IMAD.MOV.U32 R7, RZ, RZ, R3.reuse ;  /* 0x000000ffff077224 */ /* 0x100fe200078e0003 */
[----:B------:R-:W-:Y:S01]  /*7b80*/  UMOV UR20, 0x7d2cafe2 ;  /* 0x7d2cafe200147882 */ /* 0x000fe20000000000 */
[--C-:B------:R-:W-:Y:S01]  /*7b90*/  IMAD.MOV.U32 R5, RZ, RZ, R3.reuse ;  /* 0x000000ffff057224 */ /* 0x100fe200078e0003 */
[----:B------:R-:W-:Y:S01]  /*7ba0*/  UMOV UR21, 0x3eb0f5ff ;  /* 0x3eb0f5ff00157882 */ /* 0x000fe20000000000 */
[----:B------:R-:W-:Y:S01]  /*7bb0*/  SHF.R.U32.HI R3, RZ, 0x14, R3 ;  /* 0x00000014ff037819 */ /* 0x000fe20000011603 */
[----:B------:R-:W-:Y:S01]  /*7bc0*/  UMOV UR22, 0x3b39803f ;  /* 0x3b39803f00167882 */ /* 0x000fe20000000000 */
[----:B------:R-:W-:-:S06]  /*7bd0*/  UMOV UR23, 0x3c7abc9e ;  /* 0x3c7abc9e00177882 */ /* 0x000fcc0000000000 */
[----:B------:R-:W-:-:S10]  /*7be0*/  @!P0 DMUL R8, R6, 1.80143985094819840000e+16 ;  /* 0x4350000006088828 */ /* 0x000fd40000000000 */
[----:B------:R-:W-:Y:S01]  /*7bf0*/  @!P0 IMAD.MOV.U32 R5, RZ, RZ, R9 ;  /* 0x000000ffff058224 */ /* 0x000fe200078e0009 */
[----:B------:R-:W-:Y:S01]  /*7c00*/  @!P0 LEA.HI R3, R9, 0xffffffca, RZ, 0xc ;  /* 0xffffffca09038811 */ /* 0x000fe200078f60ff */
[----:B------:R-:W-:-:S03]  /*7c10*/  @!P0 IMAD.MOV.U32 R6, RZ, RZ, R8 ;  /* 0x000000ffff068224 */ /* 0x000fc600078e0008 */
[----:B------:R-:W-:Y:S01]  /*7c20*/  LOP3.LUT R5, R5, 0x800fffff, RZ, 0xc0, !PT ;  /* 0x800fffff05057812 */ /* 0x000fe200078ec0ff */
[----:B------:R-:W-:Y:S02]  /*7c30*/  IMAD.MOV.U32 R32, RZ, RZ, R6 ;  /* 0x000000ffff207224 */ /* 0x000fe400078e0006 */
[----:B------:R-:W-:Y:S01]  /*7c40*/  IMAD.MOV.U32 R6, RZ, RZ, RZ ;  /* 0x000000ffff067224 */ /* 0x000fe200078e00ff */
[----:B------:R-:W-:-:S04]  /*7c50*/  LOP3.LUT R5, R5, 0x3ff00000, RZ, 0xfc, !PT ;  /* 0x3ff0000005057812 */ /* 0x000fc800078efcff */
[----:B------:R-:W-:Y:S01]  /*7c60*/  ISETP.GE.U32.AND P1, PT, R5, 0x3ff6a09f, PT ;  /* 0x3ff6a09f0500780c */ /* 0x000fe20003f26070 */
[----:B------:R-:W-:-:S12]  /*7c70*/  IMAD.MOV.U32 R33, RZ, RZ, R5 ;  /* 0x000000ffff217224 */ /* 0x000fd800078e0005 */
[----:B------:R-:W-:-:S04]  /*7c80*/  @P1 VIADD R5, R33, 0xfff00000 ;  /* 0xfff0000021051836 */ /* 0x000fc80000000000 */
[----:B------:R-:W-:Y:S02]  /*7c90*/  @P1 IMAD.MOV.U32 R33, RZ, RZ, R5 ;  /* 0x000000ffff211224 */ /* 0x000fe400078e0005 */
[C---:B------:R-:W-:Y:S02]  /*7ca0*/  VIADD R5, R3.reuse, 0xfffffc01 ;  /* 0xfffffc0103057836 */ /* 0x040fe40000000000 */
[----:B------:R-:W-:Y:S02]  /*7cb0*/  @P1 VIADD R5, R3, 0xfffffc02 ;  /* 0xfffffc0203051836 */ /* 0x000fe40000000000 */
[C---:B------:R-:W-:Y:S02]  /*7cc0*/  DADD R34, R32.reuse, 1 ;  /* 0x3ff0000020227429 */ /* 0x040fe40000000000 */
[----:B------:R-:W-:-:S04]  /*7cd0*/  DADD R32, R32, -1 ;  /* 0xbff0000020207429 */ /* 0x000fc80000000000 */
[----:B------:R-:W0:Y:S02]  /*7ce0*/  MUFU.RCP64H R7, R35 ;  /* 0x0000002300077308 */ /* 0x000e240000001800 */
[----:B0-----:R-:W-:-:S08]  /*7cf0*/  DFMA R28, -R34, R6, 1 ;  /* 0x3ff00000221c742b */ /* 0x001fd00000000106 */
[----:B------:R-:W-:-:S08]  /*7d00*/  DFMA R28, R28, R28, R28 ;  /* 0x0000001c1c1c722b */ /* 0x000fd0000000001c */
[----:B------:R-:W-:Y:S01]  /*7d10*/  DFMA R28, R6, R28, R6 ;  /* 0x0000001c061c722b */ /* 0x000fe20000000006 */
[----:B------:R-:W-:Y:S02]  /*7d20*/  IMAD.MOV.U32 R6, RZ, RZ, 0x41ad3b5a ;  /* 0x41ad3b5aff067424 */ /* 0x000fe400078e00ff */
[----:B------:R-:W-:-:S05]  /*7d30*/  IMAD.MOV.U32 R7, RZ, RZ, 0x3ed0f5d2 ;  /* 0x3ed0f5d2ff077424 */ /* 0x000fca00078e00ff */
[----:B------:R-:W-:-:S08]  /*7d40*/  DMUL R30, R32, R28 ;  /* 0x0000001c201e7228 */ /* 0x000fd00000000000 */
[----:B------:R-:W-:-:S08]  /*7d50*/  DFMA R30, R32, R28, R30 ;  /* 0x0000001c201e722b */ /* 0x000fd0000000001e */
[----:B------:R-:W-:-:S08]  /*7d60*/  DMUL R38, R30, R30 ;  /* 0x0000001e1e267228 */ /* 0x000fd00000000000 */
[----:B------:R-:W-:Y:S01]  /*7d70*/  DFMA R6, R38, UR20, R6 ;  /* 0x0000001426067c2b */ /* 0x000fe20008000006 */
[----:B------:R-:W-:Y:S01]  /*7d80*/  UMOV UR20, 0x75488a3f ;  /* 0x75488a3f00147882 */ /* 0x000fe20000000000 */
[----:B------:R-:W-:-:S06]  /*7d90*/  UMOV UR21, 0x3ef3b20a ;  /* 0x3ef3b20a00157882 */ /* 0x000fcc0000000000 */
[----:B------:R-:W-:Y:S01]  /*7da0*/  DFMA R34, R38, R6, UR20 ;  /* 0x0000001426227e2b */ /* 0x000fe20008000006 */
[----:B------:R-:W-:Y:S01]  /*7db0*/  UMOV UR20, 0xe4faecd5 ;  /* 0xe4faecd500147882 */ /* 0x000fe20000000000 */
[----:B------:R-:W-:Y:S01]  /*7dc0*/  UMOV UR21, 0x3f1745cd ;  /* 0x3f1745cd00157882 */ /* 0x000fe20000000000 */
[----:B------:R-:W-:-:S05]  /*7dd0*/  DADD R6, R32, -R30 ;  /* 0x0000000020067229 */ /* 0x000fca000000081e */
[----:B------:R-:W-:Y:S01]  /*7de0*/  DFMA R34, R38, R34, UR20 ;  /* 0x0000001426227e2b */ /* 0x000fe20008000022 */
[----:B------:R-:W-:Y:S01]  /*7df0*/  UMOV UR20, 0x258a578b ;  /* 0x258a578b00147882 */ /* 0x000fe20000000000 */
[----:B------:R-:W-:Y:S01]  /*7e00*/  UMOV UR21, 0x3f3c71c7 ;  /* 0x3f3c71c700157882 */ /* 0x000fe20000000000 */
[----:B------:R-:W-:-:S05]  /*7e10*/  DADD R6, R6, R6 ;  /* 0x0000000006067229 */ /* 0x000fca0000000006 */
[----:B------:R-:W-:Y:S01]  /*7e20*/  DFMA R34, R38, R34, UR20 ;  /* 0x0000001426227e2b */ /* 0x000fe20008000022 */
[----:B------:R-:W-:Y:S01]  /*7e30*/  UMOV UR20, 0x9242b910 ;  /* 0x9242b91000147882 */ /* 0x000fe20000000000 */
[----:B------:R-:W-:Y:S01]  /*7e40*/  UMOV UR21, 0x3f624924 ;  /* 0x3f62492400157882 */ /* 0x000fe20000000000 */
[----:B------:R-:W-:-:S05]  /*7e50*/  DFMA R6, R32, -R30, R6 ;  /* 0x8000001e2006722b */ /* 0x000fca0000000006 */
[----:B------:R-:W-:Y:S01]  /*7e60*/  DFMA R34, R38, R34, UR20 ;  /* 0x0000001426227e2b */ /* 0x000fe20008000022 */
[----:B------:R-:W-:Y:S01]  /*7e70*/  UMOV UR20, 0x99999dfb ;  /* 0x99999dfb00147882 */ /* 0x000fe20000000000 */
[----:B------:R-:W-:Y:S01]  /*7e80*/  UMOV UR21, 0x3f899999 ;  /* 0x3f89999900157882 */ /* 0x000fe20000000000 */
[----:B------:R-:W-:Y:S02]  /*7e90*/  DMUL R6, R28, R6 ;  /* 0x000000061c067228 */ /* 0x000fe40000000000 */
[----:B------:R-:W-:-:S03]  /*7ea0*/  DMUL R28, R30, R30 ;  /* 0x0000001e1e1c7228 */ /* 0x000fc60000000000 */
[----:B------:R-:W-:Y:S01]  /*7eb0*/  DFMA R34, R38, R34, UR20 ;  /* 0x0000001426227e2b */ /* 0x000fe20008000022 */
[----:B------:R-:W-:Y:S01]  /*7ec0*/  UMOV UR20, 0x55555555 ;  /* 0x5555555500147882 */ /* 0x000fe20000000000 */
[----:B------:R-:W-:-:S03]  /*7ed0*/  UMOV UR21, 0x3fb55555 ;  /* 0x3fb5555500157882 */ /* 0x000fc60000000000 */
[----:B------:R-:W-:Y:S02]  /*7ee0*/  VIADD R41, R7, 0x100000 ;  /* 0x0010000007297836 */ /* 0x000fe40000000000 */
[----:B------:R-:W-:Y:S01]  /*7ef0*/  IMAD.MOV.U32 R40, RZ, RZ, R6 ;  /* 0x000000ffff287224 */ /* 0x000fe200078e0006 */
[----:B------:R-:W-:-:S08]  /*7f00*/  DFMA R32, R38, R34, UR20 ;  /* 0x0000001426207e2b */ /* 0x000fd00008000022 */
[----:B------:R-:W-:Y:S01]  /*7f10*/  DADD R36, -R32, UR20 ;  /* 0x0000001420247e29 */ /* 0x000fe20008000100 */
[----:B------:R-:W-:Y:S01]  /*7f20*/  UMOV UR20, 0xb9e7b0 ;  /* 0x00b9e7b000147882 */ /* 0x000fe20000000000 */
[----:B------:R-:W-:-:S06]  /*7f30*/  UMOV UR21, 0x3c46a4cb ;  /* 0x3c46a4cb00157882 */ /* 0x000fcc0000000000 */
[----:B------:R-:W-:Y:S02]  /*7f40*/  DFMA R36, R38, R34, R36 ;  /* 0x000000222624722b */ /* 0x000fe40000000024 */
[C---:B------:R-:W-:Y:S02]  /*7f50*/  DFMA R38, R30.reuse, R30, -R28 ;  /* 0x0000001e1e26722b */ /* 0x040fe4000000081c */
[----:B------:R-:W-:-:S04]  /*7f60*/  DMUL R34, R30, R28 ;  /* 0x0000001c1e227228 */ /* 0x000fc80000000000 */
[----:B------:R-:W-:Y:S01]  /*7f70*/  DADD R36, R36, -UR20 ;  /* 0x8000001424247e29 */ /* 0x000fe20008000000 */
[----:B------:R-:W-:Y:S01]  /*7f80*/  UMOV UR20, 0x80000000 ;  /* 0x8000000000147882 */ /* 0x000fe20000000000 */
[C---:B------:R-:W-:Y:S01]  /*7f90*/  DFMA R38, R30.reuse, R40, R38 ;  /* 0x000000281e26722b */ /* 0x040fe20000000026 */
[----:B------:R-:W-:Y:S01]  /*7fa0*/  UMOV UR21, 0x43300000 ;  /* 0x4330000000157882 */ /* 0x000fe20000000000 */
[----:B------:R-:W-:-:S08]  /*7fb0*/  DFMA R40, R30, R28, -R34 ;  /* 0x0000001c1e28722b */ /* 0x000fd00000000822 */
[----:B------:R-:W-:Y:S02]  /*7fc0*/  DFMA R40, R6, R28, R40 ;  /* 0x0000001c0628722b */ /* 0x000fe40000000028 */
[----:B------:R-:W-:-:S06]  /*7fd0*/  DADD R28, R32, R36 ;  /* 0x00000000201c7229 */ /* 0x000fcc0000000024 */
[----:B------:R-:W-:Y:S02]  /*7fe0*/  DFMA R38, R30, R38, R40 ;  /* 0x000000261e26722b */ /* 0x000fe40000000028 */
[----:B------:R-:W-:Y:S02]  /*7ff0*/  DADD R40, R32, -R28 ;  /* 0x0000000020287229 */ /* 0x000fe4000000081c */
[----:B------:R-:W-:-:S06]  /*8000*/  DMUL R32, R28, R34 ;  /* 0x000000221c207228 */ /* 0x000fcc0000000000 */
[----:B------:R-:W-:Y:S02]  /*8010*/  DADD R40, R36, R40 ;  /* 0x0000000024287229 */ /* 0x000fe40000000028 */
[----:B------:R-:W-:-:S08]  /*8020*/  DFMA R36, R28, R34, -R32 ;  /* 0x000000221c24722b */ /* 0x000fd00000000820 */
[----:B------:R-:W-:-:S08]  /*8030*/  DFMA R36, R28, R38, R36 ;  /* 0x000000261c24722b */ /* 0x000fd00000000024 */
[----:B------:R-:W-:-:S08]  /*8040*/  DFMA R40, R40, R34, R36 ;  /* 0x000000222828722b */ /* 0x000fd00000000024 */
[----:B------:R-:W-:-:S08]  /*8050*/  DADD R34, R32, R40 ;  /* 0x0000000020227229 */ /* 0x000fd00000000028 */
[--C-:B------:R-:W-:Y:S02]  /*8060*/  DADD R28, R30, R34.reuse ;  /* 0x000000001e1c7229 */ /* 0x100fe40000000022 */
[----:B------:R-:W-:-:S06]  /*8070*/  DADD R32, R32, -R34 ;  /* 0x0000000020207229 */ /* 0x000fcc0000000822 */
[----:B------:R-:W-:Y:S02]  /*8080*/  DADD R30, R30, -R28 ;  /* 0x000000001e1e7229 */ /* 0x000fe4000000081c */
[----:B------:R-:W-:-:S06]  /*8090*/  DADD R32, R40, R32 ;  /* 0x0000000028207229 */ /* 0x000fcc0000000020 */
[----:B------:R-:W-:-:S08]  /*80a0*/  DADD R30, R34, R30 ;  /* 0x00000000221e7229 */ /* 0x000fd0000000001e */
[----:B------:R-:W-:-:S08]  /*80b0*/  DADD R30, R32, R30 ;  /* 0x00000000201e7229 */ /* 0x000fd0000000001e */
[----:B------:R-:W-:Y:S01]  /*80c0*/  DADD R6, R6, R30 ;  /* 0x0000000006067229 */ /* 0x000fe2000000001e */
[----:B------:R-:W-:Y:S01]  /*80d0*/  LOP3.LUT R30, R5, 0x80000000, RZ, 0x3c, !PT ;  /* 0x80000000051e7812 */ /* 0x000fe200078e3cff */
[----:B------:R-:W-:-:S06]  /*80e0*/  IMAD.MOV.U32 R31, RZ, RZ, 0x43300000 ;  /* 0x43300000ff1f7424 */ /* 0x000fcc00078e00ff */
[----:B------:R-:W-:Y:S02]  /*80f0*/  DADD R32, R28, R6 ;  /* 0x000000001c207229 */ /* 0x000fe40000000006 */
[----:B------:R-:W-:Y:S01]  /*8100*/  DADD R30, R30, -UR20 ;  /* 0x800000141e1e7e29 */ /* 0x000fe20008000000 */
[----:B------:R-:W-:Y:S01]  /*8110*/  UMOV UR20, 0xfefa39ef ;  /* 0xfefa39ef00147882 */ /* 0x000fe20000000000 */
[----:B------:R-:W-:-:S04]  /*8120*/  UMOV UR21, 0x3fe62e42 ;  /* 0x3fe62e4200157882 */ /* 0x000fc80000000000 */
[--C-:B------:R-:W-:Y:S02]  /*8130*/  DADD R34, R28, -R32.reuse ;  /* 0x000000001c227229 */ /* 0x100fe40000000820 */
[----:B------:R-:W-:-:S06]  /*8140*/  DFMA R8, R30, UR20, R32 ;  /* 0x000000141e087c2b */ /* 0x000fcc0008000020 */
[----:B------:R-:W-:Y:S02]  /*8150*/  DADD R34, R6, R34 ;  /* 0x0000000006227229 */ /* 0x000fe40000000022 */
[----:B------:R-:W-:-:S08]  /*8160*/  DFMA R28, R30, -UR20, R8 ;  /* 0x800000141e1c7c2b */ /* 0x000fd00008000008 */
[----:B------:R-:W-:-:S08]  /*8170*/  DADD R28, -R32, R28 ;  /* 0x00000000201c7229 */ /* 0x000fd0000000011c */
[----:B------:R-:W-:-:S08]  /*8180*/  DADD R28, R34, -R28 ;  /* 0x00000000221c7229 */ /* 0x000fd0000000081c */
[----:B------:R-:W-:-:S08]  /*8190*/  DFMA R30, R30, UR22, R28 ;  /* 0x000000161e1e7c2b */ /* 0x000fd0000800001c */
[----:B------:R-:W-:-:S08]  /*81a0*/  DADD R6, R8, R30 ;  /* 0x0000000008067229 */ /* 0x000fd0000000001e */
[----:B------:R-:W-:Y:S02]  /*81b0*/  DADD R8, R8, -R6 ;  /* 0x0000000008087229 */ /* 0x000fe40000000806 */
[----:B------:R-:W-:-:S06]  /*81c0*/  DMUL R28, R6, 2 ;  /* 0x40000000061c7828 */ /* 0x000fcc0000000000 */
[----:B------:R-:W-:Y:S02]  /*81d0*/  DADD R8, R30, R8 ;  /* 0x000000001e087229 */ /* 0x000fe40000000008 */
[----:B------:R-:W-:Y:S01]  /*81e0*/  DFMA R6, R6, 2, -R28 ;  /* 0x400000000606782b */ /* 0x000fe2000000081c */
[----:B------:R-:W-:Y:S02]  /*81f0*/  IMAD.MOV.U32 R30, RZ, RZ, 0x652b82fe ;  /* 0x652b82feff1e7424 */ /* 0x000fe400078e00ff */
[----:B------:R-:W-:-:S05]  /*8200*/  IMAD.MOV.U32 R31, RZ, RZ, 0x3ff71547 ;  /* 0x3ff71547ff1f7424 */ /* 0x000fca00078e00ff */
[----:B------:R-:W-:-:S08]  /*8210*/  DFMA R8, R8, 2, R6 ;  /* 0x400000000808782b */ /* 0x000fd00000000006 */
[----:B------:R-:W-:-:S08]  /*8220*/  DADD R32, R28, R8 ;  /* 0x000000001c207229 */ /* 0x000fd00000000008 */
[----:B------:R-:W-:Y:S02]  /*8230*/  DFMA R30, R32, R30, 6.75539944105574400000e+15 ;  /* 0x43380000201e742b */ /* 0x000fe4000000001e */
[----:B------:R-:W-:Y:S01]  /*8240*/  FSETP.GEU.AND P0, PT, |R33|, 4.1917929649353027344, PT ;  /* 0x4086232b2100780b */ /* 0x000fe20003f0e200 */
[----:B------:R-:W-:-:S05]  /*8250*/  DADD R28, R28, -R32 ;  /* 0x000000001c1c7229 */ /* 0x000fca0000000820 */
[----:B------:R-:W-:-:S03]  /*8260*/  DADD R6, R30, -6.75539944105574400000e+15 ;  /* 0xc33800001e067429 */ /* 0x000fc60000000000 */
[----:B------:R-:W-:-:S05]  /*8270*/  DADD R8, R8, R28 ;  /* 0x0000000008087229 */ /* 0x000fca000000001c */
[----:B------:R-:W-:Y:S01]  /*8280*/  DFMA R34, R6, -UR20, R32 ;  /* 0x8000001406227c2b */ /* 0x000fe20008000020 */
[----:B------:R-:W-:Y:S01]  /*8290*/  UMOV UR20, 0x3b39803f ;  /* 0x3b39803f00147882 */ /* 0x000fe20000000000 */
[----:B------:R-:W-:-:S06]  /*82a0*/  UMOV UR21, 0x3c7abc9e ;  /* 0x3c7abc9e00157882 */ /* 0x000fcc0000000000 */
[----:B------:R-:W-:Y:S01]  /*82b0*/  DFMA R34, R6, -UR20, R34 ;  /* 0x8000001406227c2b */ /* 0x000fe20008000022 */
[----:B------:R-:W-:Y:S01]  /*82c0*/  UMOV UR20, 0x69ce2bdf ;  /* 0x69ce2bdf00147882 */ /* 0x000fe20000000000 */
[----:B------:R-:W-:Y:S01]  /*82d0*/  IMAD.MOV.U32 R6, RZ, RZ, -0x35dec16 ;  /* 0xfca213eaff067424 */ /* 0x000fe200078e00ff */
[----:B------:R-:W-:Y:S01]  /*82e0*/  UMOV UR21, 0x3e5ade15 ;  /* 0x3e5ade1500157882 */ /* 0x000fe20000000000 */
[----:B------:R-:W-:-:S06]  /*82f0*/  IMAD.MOV.U32 R7, RZ, RZ, 0x3e928af3 ;  /* 0x3e928af3ff077424 */ /* 0x000fcc00078e00ff */
[----:B------:R-:W-:Y:S01]  /*8300*/  DFMA R6, R34, UR20, R6 ;  /* 0x0000001422067c2b */ /* 0x000fe20008000006 */
[----:B------:R-:W-:Y:S01]  /*8310*/  UMOV UR20, 0x62401315 ;  /* 0x6240131500147882 */ /* 0x000fe20000000000 */
[----:B------:R-:W-:-:S06]  /*8320*/  UMOV UR21, 0x3ec71dee ;  /* 0x3ec71dee00157882 */ /* 0x000fcc0000000000 */
[----:B------:R-:W-:Y:S01]  /*8330*/  DFMA R6, R34, R6, UR20 ;  /* 0x0000001422067e2b */ /* 0x000fe20008000006 */
        /* <DEDUP_REMOVED lines=20> */
[----:B------:R-:W-:-:S08]  /*8480*/  DFMA R6, R34, R6, UR20 ;  /* 0x0000001422067e2b */ /* 0x000fd00008000006 */
[----:B------:R-:W-:-:S08]  /*8490*/  DFMA R6, R34, R6, 1 ;  /* 0x3ff000002206742b */ /* 0x000fd00000000006 */
[----:B------:R-:W-:-:S10]  /*84a0*/  DFMA R6, R34, R6, 1 ;  /* 0x3ff000002206742b */ /* 0x000fd40000000006 */
[----:B------:R-:W-:Y:S02]  /*84b0*/  IMAD R29, R30, 0x100000, R7 ;  /* 0x001000001e1d7824 */ /* 0x000fe400078e0207 */
[----:B------:R-:W-:Y:S01]  /*84c0*/  IMAD.MOV.U32 R28, RZ, RZ, R6 ;  /* 0x000000ffff1c7224 */ /* 0x000fe200078e0006 */
[----:B------:R-:W-:Y:S06]  /*84d0*/  @!P0 BRA `(.L_x_208) ;  /* 0x0000000000308947 */ /* 0x000fec0003800000 */
[----:B------:R-:W-:Y:S01]  /*84e0*/  FSETP.GEU.AND P1, PT, |R33|, 4.2275390625, PT ;  /* 0x408748002100780b */ /* 0x000fe20003f2e200 */
[C---:B------:R-:W-:Y:S02]  /*84f0*/  DADD R28, R32.reuse, +INF ;  /* 0x7ff00000201c7429 */ /* 0x040fe40000000000 */
[----:B------:R-:W-:-:S08]  /*8500*/  DSETP.GEU.AND P0, PT, R32, RZ, PT ;  /* 0x000000ff2000722a */ /* 0x000fd00003f0e000 */
[----:B------:R-:W-:Y:S02]  /*8510*/  FSEL R28, R28, RZ, P0 ;  /* 0x000000ff1c1c7208 */ /* 0x000fe40000000000 */
[----:B------:R-:W-:Y:S02]  /*8520*/  @!P1 LEA.HI R3, R30, R30, RZ, 0x1 ;  /* 0x0000001e1e039211 */ /* 0x000fe400078f08ff */
[----:B------:R-:W-:Y:S02]  /*8530*/  FSEL R29, R29, RZ, P0 ;  /* 0x000000ff1d1d7208 */ /* 0x000fe40000000000 */
[----:B------:R-:W-:-:S05]  /*8540*/  @!P1 SHF.R.S32.HI R3, RZ, 0x1, R3 ;  /* 0x00000001ff039819 */ /* 0x000fca0000011403 */
[----:B------:R-:W-:Y:S02]  /*8550*/  @!P1 IMAD.IADD R5, R30, 0x1, -R3 ;  /* 0x000000011e059824 */ /* 0x000fe400078e0a03 */
[----:B------:R-:W-:Y:S02]  /*8560*/  @!P1 IMAD R7, R3, 0x100000, R7 ;  /* 0x0010000003079824 */ /* 0x000fe400078e0207 */
[----:B------:R-:W-:Y:S01]  /*8570*/  @!P1 IMAD.MOV.U32 R30, RZ, RZ, RZ ;  /* 0x000000ffff1e9224 */ /* 0x000fe200078e00ff */
[----:B------:R-:W-:-:S06]  /*8580*/  @!P1 LEA R31, R5, 0x3ff00000, 0x14 ;  /* 0x3ff00000051f9811 */ /* 0x000fcc00078ea0ff */
[----:B------:R-:W-:-:S11]  /*8590*/  @!P1 DMUL R28, R6, R30 ;  /* 0x0000001e061c9228 */ /* 0x000fd60000000000 */
.L_x_208:
[----:B------:R-:W-:Y:S01]  /*85a0*/  DFMA R8, R8, R28, R28 ;  /* 0x0000001c0808722b */ /* 0x000fe2000000001c */
[----:B------:R-:W-:Y:S01]  /*85b0*/  IMAD.MOV.U32 R5, RZ, RZ, 0x0 ;  /* 0x00000000ff057424 */ /* 0x000fe200078e00ff */
[----:B------:R-:W-:-:S08]  /*85c0*/  DSETP.NEU.AND P0, PT, |R28|, +INF , PT ;  /* 0x7ff000001c00742a */ /* 0x000fd00003f0d200 */
[----:B------:R-:W-:Y:S02]  /*85d0*/  FSEL R6, R28, R8, !P0 ;  /* 0x000000081c067208 */ /* 0x000fe40004000000 */
[----:B------:R-:W-:Y:S01]  /*85e0*/  FSEL R3, R29, R9, !P0 ;  /* 0x000000091d037208 */ /* 0x000fe20004000000 */
[----:B------:R-:W-:Y:S06]  /*85f0*/  RET.REL.NODEC R4 `(_ZN3cub18CUB_300001_SM_10006detail6reduce18DeviceReduceKernelINS2_10policy_hubIdyN4cuda3std3__44plusIdEEE10Policy1000EN6thrust24THRUST_300001_SM_1000_NS6detail15normal_iteratorINSD_10device_ptrIiEEEEyS9_d6squareIdEEEvT0_PT3_T1_NS0_13GridEvenShareISO_EET2_T4_) ;  /* 0xffffff7804807950 */ /* 0x000fec0003c3ffff */
.L_x_209:
        /* <DEDUP_REMOVED lines=16> */
.L_x_815:


//--------------------- .text._ZN3cub18CUB_300001_SM_10006detail6reduce28DeviceReduceSingleTileKernelINS2_10policy_hubIdyN4cuda3std3__44plusIdEEE10Policy1000EN6thrust24THRUST_300001_SM_1000_NS6detail15normal_iteratorINSD_10device_ptrIiEEEEPdyS9_dd6squareIdEEEvT0_T1_T2_T3_T4_T6_ --------------------------
	.section	.text._ZN3cub18CUB_300001_SM_10006detail6reduce28DeviceReduceSingleTileKernelINS2_10policy_hubIdyN4cuda3std3__44plusIdEEE10Policy1000EN6thrust24THRUST_300001_SM_1000_NS6detail15normal_iteratorINSD_10device_ptrIiEEEEPdyS9_dd6squareIdEEEvT0_T1_T2_T3_T4_T6_,"ax",@progbits
	.align	128
        .global         _ZN3cub18CUB_300001_SM_10006detail6reduce28DeviceReduceSingleTileKernelINS2_10policy_hubIdyN4cuda3std3__44plusIdEEE10Policy1000EN6thrust24THRUST_300001_SM_1000_NS6detail15normal_iteratorINSD_10device_ptrIiEEEEPdyS9_dd6squareIdEEEvT0_T1_T2_T3_T4_T6_
        .type           _ZN3cub18CUB_300001_SM_10006detail6reduce28DeviceReduceSingleTileKernelINS2_10policy_hubIdyN4cuda3std3__44plusIdEEE10Policy1000EN6thrust24THRUST_300001_SM_1000_NS6detail15normal_iteratorINSD_10device_ptrIiEEEEPdyS9_dd6squareIdEEEvT0_T1_T2_T3_T4_T6_,@function
        .size           _ZN3cub18CUB_300001_SM_10006detail6reduce28DeviceReduceSingleTileKernelINS2_10policy_hubIdyN4cuda3std3__44plusIdEEE10Policy1000EN6thrust24THRUST_300001_SM_1000_NS6detail15normal_iteratorINSD_10device_ptrIiEEEEPdyS9_dd6squareIdEEEvT0_T1_T2_T3_T4_T6_,(.L_x_818 - _ZN3cub18CUB_300001_SM_10006detail6reduce28DeviceReduceSingleTileKernelINS2_10policy_hubIdyN4cuda3std3__44plusIdEEE10Policy1000EN6thrust24THRUST_300001_SM_1000_NS6detail15normal_iteratorINSD_10device_ptrIiEEEEPdyS9_dd6squareIdEEEvT0_T1_T2_T3_T4_T6_)
        .other          _ZN3cub18CUB_300001_SM_10006detail6reduce28DeviceReduceSingleTileKernelINS2_10policy_hubIdyN4cuda3std3__44plusIdEEE10Policy1000EN6thrust24THRUST_300001_SM_1000_NS6detail15normal_iteratorINSD_10device_ptrIiEEEEPdyS9_dd6squareIdEEEvT0_T1_T2_T3_T4_T6_,@"STO_CUDA_ENTRY STV_DEFAULT"
_ZN3cub18CUB_300001_SM_10006detail6reduce28DeviceReduceSingleTileKernelINS2_10policy_hubIdyN4cuda3std3__44plusIdEEE10Policy1000EN6thrust24THRUST_300001_SM_1000_NS6detail15normal_iteratorINSD_10device_ptrIiEEEEPdyS9_dd6squareIdEEEvT0_T1_T2_T3_T4_T6_:
.text._ZN3cub18CUB_300001_SM_10006detail6reduce28DeviceReduceSingleTileKernelINS2_10policy_hubIdyN4cuda3std3__44plusIdEEE10Policy1000EN6thrust24THRUST_300001_SM_1000_NS6detail15normal_iteratorINSD_10device_ptrIiEEEEPdyS9_dd6squareIdEEEvT0_T1_T2_T3_T4_T6_:
[----:B------:R-:W-:Y:S01]  /*0000*/  LDC R1, c[0x0][0x37c] ;  /* 0x0000df00ff017b82 */ /* 0x000fe20000000800 */
[----:B------:R-:W0:Y:S01]  /*0010*/  LDCU.64 UR6, c[0x0][0x390] ;  /* 0x00007200ff0677ac */ /* 0x000e220008000a00 */
[----:B------:R-:W1:Y:S01]  /*0020*/  LDCU.64 UR8, c[0x0][0x358] ;  /* 0x00006b00ff0877ac */ /* 0x000e620008000a00 */
[----:B0-----:R-:W-:-:S04]  /*0030*/  UISETP.NE.U32.AND UP0, UPT, UR6, URZ, UPT ;  /* 0x000000ff0600728c */ /* 0x001fc8000bf05070 */
[----:B------:R-:W-:-:S09]  /*0040*/  UISETP.NE.AND.EX UP0, UPT, UR7, URZ, UPT, UP0 ;  /* 0x000000ff0700728c */ /* 0x000fd2000bf05300 */
[----:B-1----:R-:W-:Y:S05]  /*0050*/  BRA.U UP0, `(.L_x_210) ;  /* 0x00000001001c7547 */ /* 0x002fea000b800000 */
[----:B------:R-:W0:Y:S02]  /*0060*/  S2R R0, SR_TID.X ;  /* 0x0000000000007919 */ /* 0x000e240000002100 */
[----:B0-----:R-:W-:-:S13]  /*0070*/  ISETP.NE.AND P0, PT, R0, RZ, PT ;  /* 0x000000ff0000720c */ /* 0x001fda0003f05270 */
[----:B------:R-:W-:Y:S05]  /*0080*/  @P0 EXIT ;  /* 0x000000000000094d */ /* 0x000fea0003800000 */
[----:B------:R-:W0:Y:S08]  /*0090*/  LDC.64 R2, c[0x0][0x388] ;  /* 0x0000e200ff027b82 */ /* 0x000e300000000a00 */
[----:B------:R-:W0:Y:S02]  /*00a0*/  LDC.64 R4, c[0x0][0x3a0] ;  /* 0x0000e800ff047b82 */ /* 0x000e240000000a00 */
[----:B0-----:R-:W-:Y:S01]  /*00b0*/  STG.E.64 desc[UR8][R2.64], R4 ;  /* 0x0000000402007986 */ /* 0x001fe2000c101b08 */
[----:B------:R-:W-:Y:S05]  /*00c0*/  EXIT ;  /* 0x000000000000794d */ /* 0x000fea0003800000 */
.L_x_210:
[----:B------:R-:W-:Y:S01]  /*00d0*/  UISETP.GT.U32.AND UP0, UPT, UR6, 0xdff, UPT ;  /* 0x00000dff0600788c */ /* 0x000fe2000bf04070 */
[----:B------:R-:W-:Y:S01]  /*00e0*/  BSSY.RECONVERGENT B0, `(.L_x_211) ;  /* 0x00006b5000007945 */ /* 0x000fe20003800200 */
[----:B------:R-:W-:Y:S01]  /*00f0*/  UMOV UR4, URZ ;  /* 0x000000ff00047c82 */ /* 0x000fe20008000000 */
[----:B------:R-:W-:Y:S01]  /*0100*/  UMOV UR5, 0x40100000 ;  /* 0x4010000000057882 */ /* 0x000fe20000000000 */
[----:B------:R-:W-:-:S09]  /*0110*/  UISETP.GT.U32.AND.EX UP0, UPT, UR7, URZ, UPT, UP0 ;  /* 0x000000ff0700728c */ /* 0x000fd2000bf04100 */
[----:B------:R-:W-:Y:S05]  /*0120*/  BRA.U UP0, `(.L_x_212) ;  /* 0x0000002500387547 */ /* 0x000fea000b800000 */
[----:B------:R-:W0:Y:S01]  /*0130*/  S2R R0, SR_TID.X ;  /* 0x0000000000007919 */ /* 0x000e220000002100 */
[----:B------:R-:W-:Y:S01]  /*0140*/  BSSY.RECONVERGENT B1, `(.L_x_213) ;  /* 0x0000048000017945 */ /* 0x000fe20003800200 */
[----:B------:R-:W-:Y:S02]  /*0150*/  CS2R R10, SRZ ;  /* 0x00000000000a7805 */ /* 0x000fe4000001ff00 */
[----:B0-----:R-:W-:Y:S01]  /*0160*/  ISETP.GE.U32.AND P0, PT, R0, UR6, PT ;  /* 0x0000000600007c0c */ /* 0x001fe2000bf06070 */
[----:B------:R-:W-:-:S12]  /*0170*/  IMAD.MOV.U32 R2, RZ, RZ, R0 ;  /* 0x000000ffff027224 */ /* 0x000fd800078e0000 */
[----:B------:R-:W-:Y:S05]  /*0180*/  @P0 BRA `(.L_x_214) ;  /* 0x00000004000c0947 */ /* 0x000fea0003800000 */
[----:B------:R-:W0:Y:S01]  /*0190*/  LDC.64 R4, c[0x0][0x380] ;  /* 0x0000e000ff047b82 */ /* 0x000e220000000a00 */
[----:B------:R-:W1:Y:S01]  /*01a0*/  LDCU UR6, c[0x0][0x3a8] ;  /* 0x00007500ff0677ac */ /* 0x000e620008000800 */
        /* <DEDUP_REMOVED lines=13> */
[----:B0-----:R-:W-:-:S05]  /*0280*/  LOP3.LUT R4, R7, 0x7fffffff, RZ, 0xc0, !PT ;  /* 0x7fffffff07047812 */ /* 0x001fca00078ec0ff */
[----:B------:R-:W-:Y:S01]  /*0290*/  VIADD R5, R4, 0xfff00000 ;  /* 0xfff0000004057836 */ /* 0x000fe20000000000 */
[----:B------:R-:W-:-:S07]  /*02a0*/  MOV R4, 0x2c0 ;  /* 0x000002c000047802 */ /* 0x000fce0000000f00 */
[----:B-1----:R-:W-:Y:S05]  /*02b0*/  CALL.REL.NOINC `($__internal_2_$__cuda_sm20_dblrcp_rn_slowpath_v3) ;  /* 0x0000006800787944 */ /* 0x002fea0003c00000 */
[----:B------:R-:W-:Y:S02]  /*02c0*/  IMAD.MOV.U32 R10, RZ, RZ, R8 ;  /* 0x000000ffff0a7224 */ /* 0x000fe400078e0008 */
[----:B------:R-:W-:-:S07]  /*02d0*/  IMAD.MOV.U32 R11, RZ, RZ, R9 ;  /* 0x000000ffff0b7224 */ /* 0x000fce00078e0009 */
.L_x_215:
[----:B-1----:R-:W-:Y:S01]  /*02e0*/  DADD R2, R2, 0.5 ;  /* 0x3fe0000002027429 */ /* 0x002fe20000000000 */
[----:B------:R-:W-:Y:S01]  /*02f0*/  BSSY.RECONVERGENT B2, `(.L_x_216) ;  /* 0x0000006000027945 */ /* 0x000fe20003800200 */
[----:B------:R-:W-:-:S06]  /*0300*/  MOV R44, 0x350 ;  /* 0x00000350002c7802 */ /* 0x000fcc0000000f00 */
[----:B------:R-:W-:-:S08]  /*0310*/  DMUL R2, R2, R10 ;  /* 0x0000000a02027228 */ /* 0x000fd00000000000 */
[----:B------:R-:W-:-:S10]  /*0320*/  DADD R24, -RZ, |R2| ;  /* 0x00000000ff187229 */ /* 0x000fd40000000502 */
[----:B------:R-:W-:-:S07]  /*0330*/  IMAD.MOV.U32 R45, RZ, RZ, R25 ;  /* 0x000000ffff2d7224 */ /* 0x000fce00078e0019 */
[----:B0-----:R-:W-:Y:S05]  /*0340*/  CALL.REL.NOINC `($_ZN3cub18CUB_300001_SM_10006detail6reduce28DeviceReduceSingleTileKernelINS2_10policy_hubIdyN4cuda3std3__44plusIdEEE10Policy1000EN6thrust24THRUST_300001_SM_1000_NS6detail15normal_iteratorINSD_10device_ptrIiEEEEPdyS9_dd6squareIdEEEvT0_T1_T2_T3_T4_T6_$__internal_accurate_pow) ;  /* 0x0000007000a07944 */ /* 0x001fea0003c00000 */
[----:B------:R-:W-:Y:S05]  /*0350*/  BSYNC.RECONVERGENT B2 ;  /* 0x0000000000027941 */ /* 0x000fea0003800200 */
.L_x_216:
[C---:B------:R-:W-:Y:S01]  /*0360*/  DADD R4, R2.reuse, 2 ;  /* 0x4000000002047429 */ /* 0x040fe20000000000 */
[----:B------:R-:W-:Y:S01]  /*0370*/  BSSY.RECONVERGENT B2, `(.L_x_217) ;  /* 0x000000c000027945 */ /* 0x000fe20003800200 */
[----:B------:R-:W-:-:S08]  /*0380*/  DSETP.NEU.AND P0, PT, R2, RZ, PT ;  /* 0x000000ff0200722a */ /* 0x000fd00003f0d000 */
        /* <DEDUP_REMOVED lines=10> */
.L_x_218:
[----:B------:R-:W-:Y:S05]  /*0430*/  BSYNC.RECONVERGENT B2 ;  /* 0x0000000000027941 */ /* 0x000fea0003800200 */
.L_x_217:
        /* <DEDUP_REMOVED lines=17> */
[----:B------:R-:W-:-:S07]  /*0550*/  MOV R22, 0x570 ;  /* 0x0000057000167802 */ /* 0x000fce0000000f00 */
[----:B------:R-:W-:Y:S05]  /*0560*/  CALL.REL.NOINC `($__internal_3_$__cuda_sm20_div_rn_f64_full) ;  /* 0x00000068007c7944 */ /* 0x000fea0003c00000 */
[----:B------:R-:W-:-:S07]  /*0570*/  IMAD.MOV.U32 R25, RZ, RZ, R23 ;  /* 0x000000ffff197224 */ /* 0x000fce00078e0017 */
.L_x_220:
[----:B------:R-:W-:Y:S05]  /*0580*/  BSYNC.RECONVERGENT B3 ;  /* 0x0000000000037941 */ /* 0x000fea0003800200 */
.L_x_219:
[----:B------:R-:W-:Y:S01]  /*0590*/  FSEL R10, R24, RZ, P0 ;  /* 0x000000ff180a7208 */ /* 0x000fe20000000000 */
[----:B------:R-:W-:Y:S01]  /*05a0*/  VIADD R2, R0, 0x200 ;  /* 0x0000020000027836 */ /* 0x000fe20000000000 */
[----:B------:R-:W-:-:S07]  /*05b0*/  FSEL R11, R25, 2, P0 ;  /* 0x40000000190b7808 */ /* 0x000fce0000000000 */
.L_x_214:
[----:B------:R-:W-:Y:S05]  /*05c0*/  BSYNC.RECONVERGENT B1 ;  /* 0x0000000000017941 */ /* 0x000fea0003800200 */
.L_x_213:
[----:B------:R-:W0:Y:S01]  /*05d0*/  LDCU UR6, c[0x0][0x390] ;  /* 0x00007200ff0677ac */ /* 0x000e220008000800 */
[----:B------:R-:W-:Y:S01]  /*05e0*/  BSSY.RECONVERGENT B1, `(.L_x_221) ;  /* 0x000012e000017945 */ /* 0x000fe20003800200 */
[----:B------:R-:W1:Y:S01]  /*05f0*/  LDCU UR7, c[0x0][0x390] ;  /* 0x00007200ff0777ac */ /* 0x000e620008000800 */
[----:B0-----:R-:W-:-:S13]  /*0600*/  ISETP.GE.U32.AND P0, PT, R2, UR6, PT ;  /* 0x0000000602007c0c */ /* 0x001fda000bf06070 */
[----:B-1----:R-:W-:Y:S05]  /*0610*/  @P0 BRA `(.L_x_222) ;  /* 0x0000001000a80947 */ /* 0x002fea0003800000 */
        /* <DEDUP_REMOVED lines=16> */
[----:B------:R-:W-:Y:S05]  /*0720*/  CALL.REL.NOINC `($__internal_2_$__cuda_sm20_dblrcp_rn_slowpath_v3) ;  /* 0x00000064005c7944 */ /* 0x000fea0003c00000 */
.L_x_223:
[----:B------:R-:W0:Y:S01]  /*0730*/  LDCU UR6, c[0x0][0x390] ;  /* 0x00007200ff0677ac */ /* 0x000e220008000800 */
[----:B------:R-:W-:Y:S01]  /*0740*/  LOP3.LUT R3, RZ, R2, RZ, 0x33, !PT ;  /* 0x00000002ff037212 */ /* 0x000fe200078e33ff */
[----:B------:R-:W-:Y:S04]  /*0750*/  BSSY.RECONVERGENT B3, `(.L_x_224) ;  /* 0x0000043000037945 */ /* 0x000fe80003800200 */
[----:B0-----:R-:W-:-:S05]  /*0760*/  VIADD R3, R3, UR6 ;  /* 0x0000000603037c36 */ /* 0x001fca0008000000 */
[----:B------:R-:W-:-:S04]  /*0770*/  LOP3.LUT R4, R3, 0x600, RZ, 0xc0, !PT ;  /* 0x0000060003047812 */ /* 0x000fc800078ec0ff */
[----:B------:R-:W-:-:S13]  /*0780*/  ISETP.NE.AND P0, PT, R4, 0x600, PT ;  /* 0x000006000400780c */ /* 0x000fda0003f05270 */
[----:B------:R-:W-:Y:S05]  /*0790*/  @!P0 BRA `(.L_x_225) ;  /* 0x0000000000f88947 */ /* 0x000fea0003800000 */
[----:B------:R-:W0:Y:S01]  /*07a0*/  LDC.64 R4, c[0x0][0x380] ;  /* 0x0000e000ff047b82 */ /* 0x000e220000000a00 */
[----:B------:R-:W-:-:S04]  /*07b0*/  LEA.HI R6, R3, 0x1, RZ, 0x17 ;  /* 0x0000000103067811 */ /* 0x000fc800078fb8ff */
[----:B------:R-:W-:-:S05]  /*07c0*/  LOP3.LUT R6, R6, 0x3, RZ, 0xc0, !PT ;  /* 0x0000000306067812 */ /* 0x000fca00078ec0ff */
[----:B------:R-:W-:Y:S02]  /*07d0*/  IMAD.MOV R6, RZ, RZ, -R6 ;  /* 0x000000ffff067224 */ /* 0x000fe400078e0a06 */
[----:B0-----:R-:W-:-:S07]  /*07e0*/  IMAD.WIDE.U32 R4, R2, 0x4, R4 ;  /* 0x0000000402047825 */ /* 0x001fce00078e0004 */
.L_x_232:
[----:B------:R-:W2:Y:S01]  /*07f0*/  LDG.E R7, desc[UR8][R4.64] ;  /* 0x0000000804077981 */ /* 0x000ea2000c1e1900 */
[----:B------:R-:W-:Y:S01]  /*0800*/  VIADD R6, R6, 0x1 ;  /* 0x0000000106067836 */ /* 0x000fe20000000000 */
[----:B------:R-:W-:Y:S01]  /*0810*/  BSSY.RECONVERGENT B2, `(.L_x_226) ;  /* 0x0000009000027945 */ /* 0x000fe20003800200 */
[----:B------:R-:W-:-:S03]  /*0820*/  MOV R44, 0x8a0 ;  /* 0x000008a0002c7802 */ /* 0x000fc60000000f00 */
[----:B------:R-:W-:Y:S01]  /*0830*/  ISETP.NE.AND P3, PT, R6, RZ, PT ;  /* 0x000000ff0600720c */ /* 0x000fe20003f65270 */
[----:B--2---:R-:W0:Y:S02]  /*0840*/  I2F.F64 R12, R7 ;  /* 0x00000007000c7312 */ /* 0x004e240000201c00 */
[----:B0-----:R-:W-:-:S08]  /*0850*/  DADD R12, R12, 0.5 ;  /* 0x3fe000000c0c7429 */ /* 0x001fd00000000000 */
[----:B------:R-:W-:-:S08]  /*0860*/  DMUL R12, R12, R8 ;  /* 0x000000080c0c7228 */ /* 0x000fd00000000000 */
[----:B------:R-:W-:-:S10]  /*0870*/  DADD R24, -RZ, |R12| ;  /* 0x00000000ff187229 */ /* 0x000fd4000000050c */
[----:B------:R-:W-:-:S07]  /*0880*/  IMAD.MOV.U32 R45, RZ, RZ, R25 ;  /* 0x000000ffff2d7224 */ /* 0x000fce00078e0019 */
[----:B------:R-:W-:Y:S05]  /*0890*/  CALL.REL.NOINC `($_ZN3cub18CUB_300001_SM_10006detail6reduce28DeviceReduceSingleTileKernelINS2_10policy_hubIdyN4cuda3std3__44plusIdEEE10Policy1000EN6thrust24THRUST_300001_SM_1000_NS6detail15normal_iteratorINSD_10device_ptrIiEEEEPdyS9_dd6squareIdEEEvT0_T1_T2_T3_T4_T6_$__internal_accurate_pow) ;  /* 0x0000006c004c7944 */ /* 0x000fea0003c00000 */
[----:B------:R-:W-:Y:S05]  /*08a0*/  BSYNC.RECONVERGENT B2 ;  /* 0x0000000000027941 */ /* 0x000fea0003800200 */
.L_x_226:
        /* <DEDUP_REMOVED lines=15> */
.L_x_229:
[----:B------:R-:W-:-:S11]  /*09a0*/  DADD R22, R12, 2 ;  /* 0x400000000c167429 */ /* 0x000fd60000000000 */
.L_x_228:
[----:B------:R-:W-:Y:S05]  /*09b0*/  BSYNC.RECONVERGENT B2 ;  /* 0x0000000000027941 */ /* 0x000fea0003800200 */
.L_x_227:
        /* <DEDUP_REMOVED lines=20> */
.L_x_231:
[----:B------:R-:W-:Y:S05]  /*0b00*/  BSYNC.RECONVERGENT B4 ;  /* 0x0000000000047941 */ /* 0x000fea0003800200 */
.L_x_230:
[----:B------:R-:W-:Y:S01]  /*0b10*/  FSEL R12, R24, RZ, P0 ;  /* 0x000000ff180c7208 */ /* 0x000fe20000000000 */
[----:B------:R-:W-:Y:S01]  /*0b20*/  VIADD R2, R2, 0x200 ;  /* 0x0000020002027836 */ /* 0x000fe20000000000 */
[----:B------:R-:W-:Y:S02]  /*0b30*/  FSEL R13, R25, 2, P0 ;  /* 0x40000000190d7808 */ /* 0x000fe40000000000 */
[----:B------:R-:W-:-:S04]  /*0b40*/  IADD3 R4, P0, PT, R4, 0x800, RZ ;  /* 0x0000080004047810 */ /* 0x000fc80007f1e0ff */
[----:B------:R-:W-:Y:S01]  /*0b50*/  DADD R10, R10, R12 ;  /* 0x000000000a0a7229 */ /* 0x000fe2000000000c */
[----:B------:R-:W-:Y:S01]  /*0b60*/  IMAD.X R5, RZ, RZ, R5, P0 ;  /* 0x000000ffff057224 */ /* 0x000fe200000e0605 */
[----:B------:R-:W-:Y:S09]  /*0b70*/  @P3 BRA `(.L_x_232) ;  /* 0xfffffffc001c3947 */ /* 0x000ff2000383ffff */
.L_x_225:
[----:B------:R-:W-:Y:S05]  /*0b80*/  BSYNC.RECONVERGENT B3 ;  /* 0x0000000000037941 */ /* 0x000fea0003800200 */
.L_x_224:
[----:B------:R-:W-:-:S13]  /*0b90*/  ISETP.GE.U32.AND P0, PT, R3, 0x600, PT ;  /* 0x000006000300780c */ /* 0x000fda0003f06070 */
[----:B------:R-:W-:Y:S05]  /*0ba0*/  @!P0 BRA `(.L_x_222) ;  /* 0x0000000c00448947 */ /* 0x000fea0003800000 */
[----:B------:R-:W0:Y:S02]  /*0bb0*/  LDC.64 R6, c[0x0][0x380] ;  /* 0x0000e000ff067b82 */ /* 0x000e240000000a00 */
[----:B0-----:R-:W-:-:S05]  /*0bc0*/  IADD3 R6, P0, PT, R6, 0x1000, RZ ;  /* 0x0000100006067810 */ /* 0x001fca0007f1e0ff */
[----:B------:R-:W-:-:S08]  /*0bd0*/  IMAD.X R7, RZ, RZ, R7, P0 ;  /* 0x000000ffff077224 */ /* 0x000fd000000e0607 */
.L_x_256:
        /* <DEDUP_REMOVED lines=9> */
[----:B------:R-:W-:Y:S05]  /*0c70*/  CALL.REL.NOINC `($_ZN3cub18CUB_300001_SM_10006detail6reduce28DeviceReduceSingleTileKernelINS2_10policy_hubIdyN4cuda3std3__44plusIdEEE10Policy1000EN6thrust24THRUST_300001_SM_1000_NS6detail15normal_iteratorINSD_10device_ptrIiEEEEPdyS9_dd6squareIdEEEvT0_T1_T2_T3_T4_T6_$__internal_accurate_pow) ;  /* 0x0000006800547944 */ /* 0x000fea0003c00000 */
[----:B------:R-:W-:Y:S05]  /*0c80*/  BSYNC.RECONVERGENT B2 ;  /* 0x0000000000027941 */ /* 0x000fea0003800200 */
.L_x_233:
        /* <DEDUP_REMOVED lines=14> */
.L_x_235:
[----:B------:R-:W-:Y:S05]  /*0d70*/  BSYNC.RECONVERGENT B2 ;  /* 0x0000000000027941 */ /* 0x000fea0003800200 */
.L_x_234:
        /* <DEDUP_REMOVED lines=20> */
.L_x_237:
[----:B------:R-:W-:Y:S05]  /*0ec0*/  BSYNC.RECONVERGENT B3 ;  /* 0x0000000000037941 */ /* 0x000fea0003800200 */
.L_x_236:
[----:B------:R-:W2:Y:S01]  /*0ed0*/  LDG.E R3, desc[UR8][R4.64+-0x800] ;  /* 0xfff8000804037981 */ /* 0x000ea2000c1e1900 */
[----:B------:R-:W-:Y:S01]  /*0ee0*/  FSEL R14, R24, RZ, P0 ;  /* 0x000000ff180e7208 */ /* 0x000fe20000000000 */
[----:B------:R-:W-:Y:S01]  /*0ef0*/  BSSY.RECONVERGENT B2, `(.L_x_238) ;  /* 0x000000a000027945 */ /* 0x000fe20003800200 */
[----:B------:R-:W-:-:S06]  /*0f00*/  FSEL R15, R25, 2, P0 ;  /* 0x40000000190f7808 */ /* 0x000fcc0000000000 */
[----:B------:R-:W-:Y:S01]  /*0f10*/  DADD R10, R10, R14 ;  /* 0x000000000a0a7229 */ /* 0x000fe2000000000e */
[----:B--2---:R-:W0:Y:S02]  /*0f20*/  I2F.F64 R12, R3 ;  /* 0x00000003000c7312 */ /* 0x004e240000201c00 */
[----:B0-----:R-:W-:-:S08]  /*0f30*/  DADD R12, R12, 0.5 ;  /* 0x3fe000000c0c7429 */ /* 0x001fd00000000000 */
[----:B------:R-:W-:-:S08]  /*0f40*/  DMUL R12, R12, R8 ;  /* 0x000000080c0c7228 */ /* 0x000fd00000000000 */
[----:B------:R-:W-:-:S10]  /*0f50*/  DADD R44, -RZ, |R12| ;  /* 0x00000000ff2c7229 */ /* 0x000fd4000000050c */
[----:B------:R-:W-:Y:S01]  /*0f60*/  IMAD.MOV.U32 R24, RZ, RZ, R44 ;  /* 0x000000ffff187224 */ /* 0x000fe200078e002c */
[----:B------:R-:W-:-:S07]  /*0f70*/  MOV R44, 0xf90 ;  /* 0x00000f90002c7802 */ /* 0x000fce0000000f00 */
[----:B------:R-:W-:Y:S05]  /*0f80*/  CALL.REL.NOINC `($_ZN3cub18CUB_300001_SM_10006detail6reduce28DeviceReduceSingleTileKernelINS2_10policy_hubIdyN4cuda3std3__44plusIdEEE10Policy1000EN6thrust24THRUST_300001_SM_1000_NS6detail15normal_iteratorINSD_10device_ptrIiEEEEPdyS9_dd6squareIdEEEvT0_T1_T2_T3_T4_T6_$__internal_accurate_pow) ;  /* 0x0000006400907944 */ /* 0x000fea0003c00000 */
[----:B------:R-:W-:Y:S05]  /*0f90*/  BSYNC.RECONVERGENT B2 ;  /* 0x0000000000027941 */ /* 0x000fea0003800200 */
.L_x_238:
        /* <DEDUP_REMOVED lines=15> */
.L_x_241:
[----:B------:R-:W-:-:S11]  /*1090*/  DADD R22, R12, 2 ;  /* 0x400000000c167429 */ /* 0x000fd60000000000 */
.L_x_240:
[----:B------:R-:W-:Y:S05]  /*10a0*/  BSYNC.RECONVERGENT B2 ;  /* 0x0000000000027941 */ /* 0x000fea0003800200 */
.L_x_239:
        /* <DEDUP_REMOVED lines=20> */
.L_x_243:
[----:B------:R-:W-:Y:S05]  /*11f0*/  BSYNC.RECONVERGENT B3 ;  /* 0x0000000000037941 */ /* 0x000fea0003800200 */
.L_x_242:
        /* <DEDUP_REMOVED lines=13> */
.L_x_244:
        /* <DEDUP_REMOVED lines=15> */
.L_x_247:
[----:B------:R-:W-:-:S11]  /*13c0*/  DADD R22, R12, 2 ;  /* 0x400000000c167429 */ /* 0x000fd60000000000 */
.L_x_246:
[----:B------:R-:W-:Y:S05]  /*13d0*/  BSYNC.RECONVERGENT B2 ;  /* 0x0000000000027941 */ /* 0x000fea0003800200 */
.L_x_245:
        /* <DEDUP_REMOVED lines=20> */
.L_x_249:
[----:B------:R-:W-:Y:S05]  /*1520*/  BSYNC.RECONVERGENT B3 ;  /* 0x0000000000037941 */ /* 0x000fea0003800200 */
.L_x_248:
        /* <DEDUP_REMOVED lines=13> */
.L_x_250:
        /* <DEDUP_REMOVED lines=15> */
.L_x_253:
[----:B------:R-:W-:-:S11]  /*16f0*/  DADD R22, R12, 2 ;  /* 0x400000000c167429 */ /* 0x000fd60000000000 */
.L_x_252:
[----:B------:R-:W-:Y:S05]  /*1700*/  BSYNC.RECONVERGENT B2 ;  /* 0x0000000000027941 */ /* 0x000fea0003800200 */
.L_x_251:
        /* <DEDUP_REMOVED lines=20> */
.L_x_255:
[----:B------:R-:W-:Y:S05]  /*1850*/  BSYNC.RECONVERGENT B3 ;  /* 0x0000000000037941 */ /* 0x000fea0003800200 */
.L_x_254:
[----:B------:R-:W-:Y:S01]  /*1860*/  VIADD R2, R2, 0x800 ;  /* 0x0000080002027836 */ /* 0x000fe20000000000 */
[----:B------:R-:W-:Y:S02]  /*1870*/  FSEL R4, R24, RZ, P0 ;  /* 0x000000ff18047208 */ /* 0x000fe40000000000 */
[----:B------:R-:W-:Y:S02]  /*1880*/  FSEL R5, R25, 2, P0 ;  /* 0x4000000019057808 */ /* 0x000fe40000000000 */
[----:B------:R-:W-:-:S04]  /*1890*/  ISETP.GE.AND P0, PT, R2, UR7, PT ;  /* 0x0000000702007c0c */ /* 0x000fc8000bf06270 */
[----:B------:R-:W-:-:S09]  /*18a0*/  DADD R10, R10, R4 ;  /* 0x000000000a0a7229 */ /* 0x000fd20000000004 */
[----:B------:R-:W-:Y:S05]  /*18b0*/  @!P0 BRA `(.L_x_256) ;  /* 0xfffffff000c88947 */ /* 0x000fea000383ffff */
.L_x_222:
[----:B------:R-:W-:Y:S05]  /*18c0*/  BSYNC.RECONVERGENT B1 ;  /* 0x0000000000017941 */ /* 0x000fea0003800200 */
.L_x_221:
[----:B------:R-:W0:Y:S02]  /*18d0*/  LDC.64 R2, c[0x0][0x390] ;  /* 0x0000e400ff027b82 */ /* 0x000e240000000a00 */
[----:B0-----:R-:W-:-:S04]  /*18e0*/  ISETP.GE.U32.AND P0, PT, R2, 0x200, PT ;  /* 0x000002000200780c */ /* 0x001fc80003f06070 */
[----:B------:R-:W-:-:S13]  /*18f0*/  ISETP.GE.AND.EX P0, PT, R3, RZ, PT, P0 ;  /* 0x000000ff0300720c */ /* 0x000fda0003f06300 */
[----:B------:R-:W-:Y:S05]  /*1900*/  @!P0 BRA `(.L_x_257) ;  /* 0x0000000400148947 */ /* 0x000fea0003800000 */
        /* <DEDUP_REMOVED lines=25> */
[----:B------:R-:W0:Y:S01]  /*1aa0*/  SHFL.DOWN PT, R3, R9, 0x8, 0x1f ;  /* 0x09001f0009037f89 */ /* 0x000e2200000e0000 */
[----:B-1----:R-:W-:-:S02]  /*1ab0*/  @!P1 LEA R7, R10, R7, 0x18 ;  /* 0x000000070a079211 */ /* 0x002fc400078ec0ff */
[----:B------:R-:W-:-:S05]  /*1ac0*/  @!P1 LOP3.LUT R6, R6, 0xf8, RZ, 0xc0, !PT ;  /* 0x000000f806069812 */ /* 0x000fca00078ec0ff */
[----:B------:R-:W-:Y:S01]  /*1ad0*/  @!P1 IMAD.IADD R7, R6, 0x1, R7 ;  /* 0x0000000106079824 */ /* 0x000fe200078e0207 */
[----:B0-----:R-:W-:-:S10]  /*1ae0*/  DADD R2, R2, R8 ;  /* 0x0000000002027229 */ /* 0x001fd40000000008 */
[----:B------:R-:W-:Y:S02]  /*1af0*/  FSEL R4, R8, R2, P0 ;  /* 0x0000000208047208 */ /* 0x000fe40000000000 */
[----:B------:R-:W-:Y:S02]  /*1b00*/  FSEL R5, R9, R3, P0 ;  /* 0x0000000309057208 */ /* 0x000fe40000000000 */
[----:B------:R-:W-:Y:S01]  /*1b10*/  ISETP.GT.AND P0, PT, R12, 0xf, PT ;  /* 0x0000000f0c00780c */ /* 0x000fe20003f04270 */
[----:B------:R-:W-:Y:S04]  /*1b20*/  SHFL.DOWN PT, R2, R4, 0x10, 0x1f ;  /* 0x0a001f0004027f89 */ /* 0x000fe800000e0000 */
[----:B------:R-:W0:Y:S02]  /*1b30*/  SHFL.DOWN PT, R3, R5, 0x10, 0x1f ;  /* 0x0a001f0005037f89 */ /* 0x000e2400000e0000 */
[----:B0-----:R-:W-:-:S07]  /*1b40*/  DADD R2, R2, R4 ;  /* 0x0000000002027229 */ /* 0x001fce0000000004 */
[----:B------:R0:W-:Y:S01]  /*1b50*/  @!P1 STS.64 [R7+0x10], R2 ;  /* 0x0000100207009388 */ /* 0x0001e20000000a00 */
[----:B------:R-:W-:Y:S01]  /*1b60*/  BAR.SYNC.DEFER_BLOCKING 0x0 ;  /* 0x0000000000007b1d */ /* 0x000fe20000010000 */
[----:B------:R-:W-:Y:S02]  /*1b70*/  ISETP.NE.AND P1, PT, R0, RZ, PT ;  /* 0x000000ff0000720c */ /* 0x000fe40003f25270 */
[----:B------:R-:W-:Y:S02]  /*1b80*/  FSEL R4, R4, R2, P0 ;  /* 0x0000000204047208 */ /* 0x000fe40000000000 */
[----:B------:R-:W-:-:S09]  /*1b90*/  FSEL R5, R5, R3, P0 ;  /* 0x0000000305057208 */ /* 0x000fd20000000000 */
[----:B0-----:R-:W-:Y:S05]  /*1ba0*/  @P1 BRA `(.L_x_258) ;  /* 0x0000005000201947 */ /* 0x001fea0003800000 */
        /* <DEDUP_REMOVED lines=27> */
.L_x_257:
[----:B------:R-:W-:Y:S01]  /*1d60*/  LOP3.LUT R4, R0, 0x3e0, RZ, 0xc0, !PT ;  /* 0x000003e000047812 */ /* 0x000fe200078ec0ff */
[----:B------:R-:W0:Y:S03]  /*1d70*/  S2R R12, SR_LANEID ;  /* 0x00000000000c7919 */ /* 0x000e260000000000 */
[----:B------:R-:W-:Y:S01]  /*1d80*/  LOP3.LUT R7, RZ, R4, RZ, 0x33, !PT ;  /* 0x00000004ff077212 */ /* 0x000fe200078e33ff */
[----:B------:R-:W-:-:S04]  /*1d90*/  VIADD R5, R4, 0x20 ;  /* 0x0000002004057836 */ /* 0x000fc80000000000 */
[----:B------:R-:W-:Y:S01]  /*1da0*/  IMAD.IADD R7, R7, 0x1, R2 ;  /* 0x0000000107077824 */ /* 0x000fe200078e0202 */
[----:B------:R-:W-:-:S04]  /*1db0*/  ISETP.GT.AND P0, PT, R5, R2, PT ;  /* 0x000000020500720c */ /* 0x000fc80003f04270 */
[----:B------:R-:W-:-:S05]  /*1dc0*/  SEL R13, R7, 0x1f, P0 ;  /* 0x0000001f070d7807 */ /* 0x000fca0000000000 */
[----:B------:R-:W-:Y:S04]  /*1dd0*/  SHFL.DOWN PT, R4, R10, 0x1, R13 ;  /* 0x082000000a047989 */ /* 0x000fe800000e000d */
[----:B------:R-:W1:Y:S01]  /*1de0*/  SHFL.DOWN PT, R5, R11, 0x1, R13 ;  /* 0x082000000b057989 */ /* 0x000e6200000e000d */
[C---:B0-----:R-:W-:Y:S01]  /*1df0*/  ISETP.GE.AND P0, PT, R12.reuse, R13, PT ;  /* 0x0000000d0c00720c */ /* 0x041fe20003f06270 */
[C---:B------:R-:W-:Y:S01]  /*1e00*/  VIADD R8, R12.reuse, 0x2 ;  /* 0x000000020c087836 */ /* 0x040fe20000000000 */
[----:B------:R-:W-:Y:S01]  /*1e10*/  ISETP.NE.AND P1, PT, R12, RZ, PT ;  /* 0x000000ff0c00720c */ /* 0x000fe20003f25270 */
[----:B-1----:R-:W-:-:S10]  /*1e20*/  DADD R4, R4, R10 ;  /* 0x0000000004047229 */ /* 0x002fd4000000000a */
[----:B------:R-:W-:Y:S01]  /*1e30*/  FSEL R6, R4, R10, !P0 ;  /* 0x0000000a04067208 */ /* 0x000fe20004000000 */
[----:B------:R-:W-:Y:S01]  /*1e40*/  VIADD R10, R12, 0x4 ;  /* 0x000000040c0a7836 */ /* 0x000fe20000000000 */
[----:B------:R-:W-:Y:S02]  /*1e50*/  FSEL R7, R5, R11, !P0 ;  /* 0x0000000b05077208 */ /* 0x000fe40004000000 */
[----:B------:R-:W-:Y:S01]  /*1e60*/  ISETP.GT.AND P0, PT, R8, R13, PT ;  /* 0x0000000d0800720c */ /* 0x000fe20003f04270 */
[----:B------:R-:W-:Y:S04]  /*1e70*/  SHFL.DOWN PT, R4, R6, 0x2, R13 ;  /* 0x0840000006047989 */ /* 0x000fe800000e000d */
[----:B------:R-:W0:Y:S01]  /*1e80*/  SHFL.DOWN PT, R5, R7, 0x2, R13 ;  /* 0x0840000007057989 */ /* 0x000e2200000e000d */
[----:B------:R-:W1:Y:S01]  /*1e90*/  @!P1 S2R R11, SR_CgaCtaId ;  /* 0x00000000000b9919 */ /* 0x000e620000008800 */
[----:B0-----:R-:W-:-:S10]  /*1ea0*/  DADD R4, R4, R6 ;  /* 0x0000000004047229 */ /* 0x001fd40000000006 */
[----:B------:R-:W-:Y:S02]  /*1eb0*/  FSEL R8, R6, R4, P0 ;  /* 0x0000000406087208 */ /* 0x000fe40000000000 */
[----:B------:R-:W-:Y:S02]  /*1ec0*/  FSEL R9, R7, R5, P0 ;  /* 0x0000000507097208 */ /* 0x000fe40000000000 */
[----:B------:R-:W-:Y:S01]  /*1ed0*/  ISETP.GT.AND P0, PT, R10, R13, PT ;  /* 0x0000000d0a00720c */ /* 0x000fe20003f04270 */
[----:B------:R-:W-:Y:S01]  /*1ee0*/  SHFL.DOWN PT, R4, R8, 0x4, R13 ;  /* 0x0880000008047989 */ /* 0x000fe200000e000d */
[----:B------:R-:W-:-:S03]  /*1ef0*/  @!P1 MOV R10, 0x400 ;  /* 0x00000400000a9802 */ /* 0x000fc60000000f00 */
[----:B------:R-:W0:Y:S01]  /*1f00*/  SHFL.DOWN PT, R5, R9, 0x4, R13 ;  /* 0x0880000009057989 */ /* 0x000e2200000e000d */
[----:B-1----:R-:W-:Y:S01]  /*1f10*/  @!P1 LEA R10, R11, R10, 0x18 ;  /* 0x0000000a0b0a9211 */ /* 0x002fe200078ec0ff */
[----:B0-----:R-:W-:-:S10]  /*1f20*/  DADD R4, R4, R8 ;  /* 0x0000000004047229 */ /* 0x001fd40000000008 */
        /* <DEDUP_REMOVED lines=18> */
[----:B------:R-:W-:-:S05]  /*2050*/  FSEL R5, R9, R5, P0 ;  /* 0x0000000509057208 */ /* 0x000fca0000000000 */
[----:B------:R0:W-:Y:S01]  /*2060*/  @!P1 STS.64 [R7+0x10], R4 ;  /* 0x0000100407009388 */ /* 0x0001e20000000a00 */
[----:B------:R-:W-:Y:S01]  /*2070*/  BAR.SYNC.DEFER_BLOCKING 0x0 ;  /* 0x0000000000007b1d */ /* 0x000fe20000010000 */
[----:B------:R-:W-:-:S13]  /*2080*/  ISETP.NE.AND P1, PT, R0, RZ, PT ;  /* 0x000000ff0000720c */ /* 0x000fda0003f25270 */
[----:B0-----:R-:W-:Y:S05]  /*2090*/  @P1 BRA `(.L_x_258) ;  /* 0x0000004800e41947 */ /* 0x001fea0003800000 */
[----:B------:R-:W0:Y:S01]  /*20a0*/  S2UR UR5, SR_CgaCtaId ;  /* 0x00000000000579c3 */ /* 0x000e220000008800 */
[----:B------:R-:W-:Y:S01]  /*20b0*/  UMOV UR4, 0x400 ;  /* 0x0000040000047882 */ /* 0x000fe20000000000 */
[----:B------:R-:W-:-:S04]  /*20c0*/  ISETP.GT.U32.AND P0, PT, R2, 0x20, PT ;  /* 0x000000200200780c */ /* 0x000fc80003f04070 */
[----:B------:R-:W-:Y:S01]  /*20d0*/  ISETP.GT.AND.EX P0, PT, R3, RZ, PT, P0 ;  /* 0x000000ff0300720c */ /* 0x000fe20003f04300 */
[----:B0-----:R-:W-:-:S09]  /*20e0*/  ULEA UR4, UR5, UR4, 0x18 ;  /* 0x0000000405047291 */ /* 0x001fd2000f8ec0ff */
[----:B------:R-:W0:Y:S04]  /*20f0*/  LDS.64 R6, [UR4+0x18] ;  /* 0x00001804ff067984 */ /* 0x000e280008000a00 */
[----:B------:R-:W1:Y:S01]  /*2100*/  LDS.128 R8, [UR4+0x20] ;  /* 0x00002004ff087984 */ /* 0x000e620008000c00 */
[----:B0-----:R-:W-:-:S10]  /*2110*/  DADD R6, R4, R6 ;  /* 0x0000000004067229 */ /* 0x001fd40000000006 */
[----:B------:R-:W-:Y:S02]  /*2120*/  FSEL R12, R6, R4, P0 ;  /* 0x00000004060c7208 */ /* 0x000fe40000000000 */
[----:B------:R-:W-:Y:S02]  /*2130*/  FSEL R13, R7, R5, P0 ;  /* 0x00000005070d7208 */ /* 0x000fe40000000000 */
[----:B------:R-:W0:Y:S01]  /*2140*/  LDS.128 R4, [UR4+0x30] ;  /* 0x00003004ff047984 */ /* 0x000e220008000c00 */
[----:B------:R-:W-:-:S03]  /*2150*/  ISETP.GT.U32.AND P0, PT, R2, 0x40, PT ;  /* 0x000000400200780c */ /* 0x000fc60003f04070 */
[----:B-1----:R-:W-:Y:S01]  /*2160*/  DADD R8, R8, R12 ;  /* 0x0000000008087229 */ /* 0x002fe2000000000c */
[----:B------:R-:W-:-:S09]  /*2170*/  ISETP.GT.AND.EX P0, PT, R3, RZ, PT, P0 ;  /* 0x000000ff0300720c */ /* 0x000fd20003f04300 */
[----:B------:R-:W-:Y:S02]  /*2180*/  FSEL R8, R8, R12, P0 ;  /* 0x0000000c08087208 */ /* 0x000fe40000000000 */
[----:B------:R-:W-:Y:S02]  /*2190*/  FSEL R9, R9, R13, P0 ;  /* 0x0000000d09097208 */ /* 0x000fe40000000000 */
[----:B------:R-:W-:-:S04]  /*21a0*/  ISETP.GT.U32.AND P0, PT, R2, 0x60, PT ;  /* 0x000000600200780c */ /* 0x000fc80003f04070 */
[----:B------:R-:W-:Y:S01]  /*21b0*/  DADD R10, R8, R10 ;  /* 0x00000000080a7229 */ /* 0x000fe2000000000a */
[----:B------:R-:W-:-:S09]  /*21c0*/  ISETP.GT.AND.EX P0, PT, R3, RZ, PT, P0 ;  /* 0x000000ff0300720c */ /* 0x000fd20003f04300 */
[----:B------:R-:W-:Y:S02]  /*21d0*/  FSEL R12, R10, R8, P0 ;  /* 0x000000080a0c7208 */ /* 0x000fe40000000000 */
[----:B------:R-:W-:Y:S02]  /*21e0*/  FSEL R13, R11, R9, P0 ;  /* 0x000000090b0d7208 */ /* 0x000fe40000000000 */
[----:B------:R-:W1:Y:S01]  /*21f0*/  LDS.128 R8, [UR4+0x40] ;  /* 0x00004004ff087984 */ /* 0x000e620008000c00 */
[----:B------:R-:W-:-:S03]  /*2200*/  ISETP.GT.U32.AND P0, PT, R2, 0x80, PT ;  /* 0x000000800200780c */ /* 0x000fc60003f04070 */
[----:B0-----:R-:W-:Y:S01]  /*2210*/  DADD R4, R4, R12 ;  /* 0x0000000004047229 */ /* 0x001fe2000000000c */
        /* <DEDUP_REMOVED lines=52> */
[----:B------:R-:W-:-:S04]  /*2560*/  ISETP.GT.U32.AND P0, PT, R2, 0x1c0, PT ;  /* 0x000001c00200780c */ /* 0x000fc80003f04070 */
        /* <DEDUP_REMOVED lines=8> */
[----:B------:R-:W-:Y:S01]  /*25f0*/  FSEL R5, R11, R5, P0 ;  /* 0x000000050b057208 */ /* 0x000fe20000000000 */
[----:B------:R-:W-:Y:S06]  /*2600*/  BRA `(.L_x_258) ;  /* 0x0000004400887947 */ /* 0x000fec0003800000 */
.L_x_212:
[----:B------:R-:W0:Y:S02]  /*2610*/  LDCU UR6, c[0x0][0x3a8] ;  /* 0x00007500ff0677ac */ /* 0x000e240008000800 */
[----:B0-----:R-:W0:Y:S08]  /*2620*/  I2F.F64 R6, UR6 ;  /* 0x0000000600067d12 */ /* 0x001e300008201c00 */
[----:B0-----:R-:W0:Y:S01]  /*2630*/  MUFU.RCP64H R5, R7 ;  /* 0x0000000700057308 */ /* 0x001e220000001800 */
[----:B------:R-:W-:-:S05]  /*2640*/  VIADD R4, R7, 0x300402 ;  /* 0x0030040207047836 */ /* 0x000fca0000000000 */
[----:B------:R-:W-:Y:S01]  /*2650*/  FSETP.GEU.AND P0, PT, |R4|, 5.8789094863358348022e-39, PT ;  /* 0x004004020400780b */ /* 0x000fe20003f0e200 */
[----:B0-----:R-:W-:-:S08]  /*2660*/  DFMA R2, -R6, R4, 1 ;  /* 0x3ff000000602742b */ /* 0x001fd00000000104 */
[----:B------:R-:W-:Y:S02]  /*2670*/  DFMA R8, R2, R2, R2 ;  /* 0x000000020208722b */ /* 0x000fe40000000002 */
[----:B------:R-:W0:Y:S06]  /*2680*/  S2R R2, SR_TID.X ;  /* 0x0000000000027919 */ /* 0x000e2c0000002100 */
[----:B------:R-:W-:-:S08]  /*2690*/  DFMA R8, R4, R8, R4 ;  /* 0x000000080408722b */ /* 0x000fd00000000004 */
[----:B------:R-:W-:-:S08]  /*26a0*/  DFMA R10, -R6, R8, 1 ;  /* 0x3ff00000060a742b */ /* 0x000fd00000000108 */
[----:B------:R-:W-:Y:S01]  /*26b0*/  DFMA R4, R8, R10, R8 ;  /* 0x0000000a0804722b */ /* 0x000fe20000000008 */
[----:B------:R-:W-:Y:S10]  /*26c0*/  @P0 BRA `(.L_x_259) ;  /* 0x0000000000180947 */ /* 0x000ff40003800000 */
[----:B------:R-:W-:Y:S02]  /*26d0*/  LOP3.LUT R5, R7, 0x7fffffff, RZ, 0xc0, !PT ;  /* 0x7fffffff07057812 */ /* 0x000fe400078ec0ff */
[----:B------:R-:W-:-:S03]  /*26e0*/  MOV R4, 0x2710 ;  /* 0x0000271000047802 */ /* 0x000fc60000000f00 */
[----:B------:R-:W-:-:S07]  /*26f0*/  VIADD R5, R5, 0xfff00000 ;  /* 0xfff0000005057836 */ /* 0x000fce0000000000 */
[----:B0-----:R-:W-:Y:S05]  /*2700*/  CALL.REL.NOINC `($__internal_2_$__cuda_sm20_dblrcp_rn_slowpath_v3) ;  /* 0x0000004400647944 */ /* 0x001fea0003c00000 */
[----:B------:R-:W-:Y:S02]  /*2710*/  IMAD.MOV.U32 R4, RZ, RZ, R8 ;  /* 0x000000ffff047224 */ /* 0x000fe400078e0008 */
[----:B------:R-:W-:-:S07]  /*2720*/  IMAD.MOV.U32 R5, RZ, RZ, R9 ;  /* 0x000000ffff057224 */ /* 0x000fce00078e0009 */
.L_x_259:
        /* <DEDUP_REMOVED lines=12> */
.L_x_260:
        /* <DEDUP_REMOVED lines=14> */
.L_x_262:
[----:B------:R-:W-:Y:S05]  /*28d0*/  BSYNC.RECONVERGENT B1 ;  /* 0x0000000000017941 */ /* 0x000fea0003800200 */
.L_x_261:
        /* <DEDUP_REMOVED lines=20> */
.L_x_264:
[----:B------:R-:W-:Y:S05]  /*2a20*/  BSYNC.RECONVERGENT B1 ;  /* 0x0000000000017941 */ /* 0x000fea0003800200 */
.L_x_263:
        /* <DEDUP_REMOVED lines=12> */
.L_x_265:
        /* <DEDUP_REMOVED lines=15> */
.L_x_268:
[----:B------:R-:W-:-:S11]  /*2be0*/  DADD R22, R8, 2 ;  /* 0x4000000008167429 */ /* 0x000fd60000000000 */
.L_x_267:
[----:B------:R-:W-:Y:S05]  /*2bf0*/  BSYNC.RECONVERGENT B1 ;  /* 0x0000000000017941 */ /* 0x000fea0003800200 */
.L_x_266:
        /* <DEDUP_REMOVED lines=20> */
.L_x_270:
[----:B------:R-:W-:Y:S05]  /*2d40*/  BSYNC.RECONVERGENT B1 ;  /* 0x0000000000017941 */ /* 0x000fea0003800200 */
.L_x_269:
        /* <DEDUP_REMOVED lines=12> */
.L_x_271:
        /* <DEDUP_REMOVED lines=15> */
.L_x_274:
[----:B------:R-:W-:-:S11]  /*2f00*/  DADD R22, R8, 2 ;  /* 0x4000000008167429 */ /* 0x000fd60000000000 */
.L_x_273:
[----:B------:R-:W-:Y:S05]  /*2f10*/  BSYNC.RECONVERGENT B1 ;  /* 0x0000000000017941 */ /* 0x000fea0003800200 */
.L_x_272:
        /* <DEDUP_REMOVED lines=20> */
.L_x_276:
[----:B------:R-:W-:Y:S05]  /*3060*/  BSYNC.RECONVERGENT B1 ;  /* 0x0000000000017941 */ /* 0x000fea0003800200 */
.L_x_275:
        /* <DEDUP_REMOVED lines=12> */
.L_x_277:
        /* <DEDUP_REMOVED lines=15> */
.L_x_280:
[----:B------:R-:W-:-:S11]  /*3220*/  DADD R22, R8, 2 ;  /* 0x4000000008167429 */ /* 0x000fd60000000000 */
.L_x_279:
[----:B------:R-:W-:Y:S05]  /*3230*/  BSYNC.RECONVERGENT B1 ;  /* 0x0000000000017941 */ /* 0x000fea0003800200 */
.L_x_278:
        /* <DEDUP_REMOVED lines=20> */
.L_x_282:
[----:B------:R-:W-:Y:S05]  /*3380*/  BSYNC.RECONVERGENT B1 ;  /* 0x0000000000017941 */ /* 0x000fea0003800200 */
.L_x_281:
        /* <DEDUP_REMOVED lines=12> */
.L_x_283:
        /* <DEDUP_REMOVED lines=15> */
.L_x_286:
[----:B------:R-:W-:-:S11]  /*3540*/  DADD R22, R8, 2 ;  /* 0x4000000008167429 */ /* 0x000fd60000000000 */
.L_x_285:
[----:B------:R-:W-:Y:S05]  /*3550*/  BSYNC.RECONVERGENT B1 ;  /* 0x0000000000017941 */ /* 0x000fea0003800200 */
.L_x_284:
        /* <DEDUP_REMOVED lines=20> */
.L_x_288:
[----:B------:R-:W-:Y:S05]  /*36a0*/  BSYNC.RECONVERGENT B1 ;  /* 0x0000000000017941 */ /* 0x000fea0003800200 */
.L_x_287:
        /* <DEDUP_REMOVED lines=12> */
.L_x_289:
        /* <DEDUP_REMOVED lines=15> */
.L_x_292:
[----:B------:R-:W-:-:S11]  /*3860*/  DADD R22, R8, 2 ;  /* 0x4000000008167429 */ /* 0x000fd60000000000 */
.L_x_291:
[----:B------:R-:W-:Y:S05]  /*3870*/  BSYNC.RECONVERGENT B1 ;  /* 0x0000000000017941 */ /* 0x000fea0003800200 */
.L_x_290:
        /* <DEDUP_REMOVED lines=19> */
[----:B------:R-:W-:Y:S05]  /*39b0*/  CALL.REL.NOINC `($__internal_3_$__cuda_sm20_div_rn_f64_full) ;  /* 0x0000003400687944 */ /* 0x000fea0003c00000 */
[----:B------:R-:W-:-:S07]  /*39c0*/  IMAD.MOV.U32 R25, RZ, RZ, R23 ;  /* 0x000000ffff197224 */ /* 0x000fce00078e0017 */
.L_x_294:
[----:B------:R-:W-:Y:S05]  /*39d0*/  BSYNC.RECONVERGENT B1 ;  /* 0x0000000000017941 */ /* 0x000fea0003800200 */
.L_x_293:
[----:B------:R-:W2:Y:S01]  /*39e0*/  LDG.E R0, desc[UR8][R6.64+0x3000] ;  /* 0x0030000806007981 */ /* 0x000ea2000c1e1900 */
[----:B------:R-:W-:Y:S01]  /*39f0*/  BSSY.RECONVERGENT B1, `(.L_x_295) ;  /* 0x000000a000017945 */ /* 0x000fe20003800200 */
[----:B--2---:R-:W0:Y:S02]  /*3a00*/  I2F.F64 R8, R0 ;  /* 0x0000000000087312 */ /* 0x004e240000201c00 */
[----:B0-----:R-:W-:-:S08]  /*3a10*/  DADD R8, R8, 0.5 ;  /* 0x3fe0000008087429 */ /* 0x001fd00000000000 */
[----:B------:R-:W-:Y:S01]  /*3a20*/  DMUL R20, R8, R4 ;  /* 0x0000000408147228 */ /* 0x000fe20000000000 */
[----:B------:R-:W-:Y:S02]  /*3a30*/  FSEL R8, R24, RZ, P0 ;  /* 0x000000ff18087208 */ /* 0x000fe40000000000 */
[----:B------:R-:W-:-:S05]  /*3a40*/  FSEL R9, R25, 2, P0 ;  /* 0x4000000019097808 */ /* 0x000fca0000000000 */
[----:B------:R-:W-:-:S10]  /*3a50*/  DADD R44, -RZ, |R20| ;  /* 0x00000000ff2c7229 */ /* 0x000fd40000000514 */
[----:B------:R-:W-:Y:S01]  /*3a60*/  IMAD.MOV.U32 R24, RZ, RZ, R44 ;  /* 0x000000ffff187224 */ /* 0x000fe200078e002c */
[----:B------:R-:W-:-:S07]  /*3a70*/  MOV R44, 0x3a90 ;  /* 0x00003a90002c7802 */ /* 0x000fce0000000f00 */
[----:B------:R-:W-:Y:S05]  /*3a80*/  CALL.REL.NOINC `($_ZN3cub18CUB_300001_SM_10006detail6reduce28DeviceReduceSingleTileKernelINS2_10policy_hubIdyN4cuda3std3__44plusIdEEE10Policy1000EN6thrust24THRUST_300001_SM_1000_NS6detail15normal_iteratorINSD_10device_ptrIiEEEEPdyS9_dd6squareIdEEEvT0_T1_T2_T3_T4_T6_$__internal_accurate_pow) ;  /* 0x0000003800d07944 */ /* 0x000fea0003c00000 */
[----:B------:R-:W-:Y:S05]  /*3a90*/  BSYNC.RECONVERGENT B1 ;  /* 0x0000000000017941 */ /* 0x000fea0003800200 */
.L_x_295:
        /* <DEDUP_REMOVED lines=15> */
.L_x_298:
[----:B------:R-:W-:-:S11]  /*3b90*/  DADD R22, R20, 2 ;  /* 0x4000000014167429 */ /* 0x000fd60000000000 */
.L_x_297:
[----:B------:R-:W-:Y:S05]  /*3ba0*/  BSYNC.RECONVERGENT B1 ;  /* 0x0000000000017941 */ /* 0x000fea0003800200 */
.L_x_296:
[----:B------:R-:W-:Y:S01]  /*3bb0*/  DADD R28, R22, 1 ;  /* 0x3ff00000161c7429 */ /* 0x000fe20000000000 */
[----:B------:R-:W-:Y:S01]  /*3bc0*/  BSSY.RECONVERGENT B1, `(.L_x_299) ;  /* 0x0000014000017945 */ /* 0x000fe20003800200 */
[----:B------:R-:W-:Y:S01]  /*3bd0*/  IMAD.MOV.U32 R22, RZ, RZ, 0x1 ;  /* 0x00000001ff167424 */ /* 0x000fe200078e00ff */
        /* <DEDUP_REMOVED lines=18> */
.L_x_300:
[----:B------:R-:W-:Y:S05]  /*3d00*/  BSYNC.RECONVERGENT B1 ;  /* 0x0000000000017941 */ /* 0x000fea0003800200 */
.L_x_299:
[----:B------:R-:W-:Y:S01]  /*3d10*/  DADD R16, R18, R16 ;  /* 0x0000000012107229 */ /* 0x000fe20000000010 */
[----:B------:R-:W0:Y:S01]  /*3d20*/  LDCU.64 UR6, c[0x0][0x390] ;  /* 0x00007200ff0677ac */ /* 0x000e220008000a00 */
[----:B------:R-:W-:Y:S02]  /*3d30*/  IMAD.MOV.U32 R3, RZ, RZ, 0xe00 ;  /* 0x00000e00ff037424 */ /* 0x000fe400078e00ff */
[----:B------:R-:W-:-:S04]  /*3d40*/  IMAD.MOV.U32 R0, RZ, RZ, RZ ;  /* 0x000000ffff007224 */ /* 0x000fc800078e00ff */
[----:B------:R-:W-:-:S08]  /*3d50*/  DADD R14, R16, R14 ;  /* 0x00000000100e7229 */ /* 0x000fd0000000000e */
[----:B------:R-:W-:Y:S01]  /*3d60*/  DADD R12, R14, R12 ;  /* 0x000000000e0c7229 */ /* 0x000fe2000000000c */
[----:B0-----:R-:W-:-:S04]  /*3d70*/  UIADD3 UR10, UP0, UPT, UR6, -0xe00, URZ ;  /* 0xfffff200060a7890 */ /* 0x001fc8000ff1e0ff */
[----:B------:R-:W-:-:S03]  /*3d80*/  UIADD3.X UR11, UPT, UPT, UR7, -0x1, URZ, UP0, !UPT ;  /* 0xffffffff070b7890 */ /* 0x000fc600087fe4ff */
[----:B------:R-:W-:Y:S01]  /*3d90*/  DADD R10, R12, R10 ;  /* 0x000000000c0a7229 */ /* 0x000fe2000000000a */
[----:B------:R-:W-:Y:S01]  /*3da0*/  UISETP.GE.U32.AND UP0, UPT, UR10, 0xe00, UPT ;  /* 0x00000e000a00788c */ /* 0x000fe2000bf06070 */
[----:B------:R-:W-:Y:S02]  /*3db0*/  FSEL R12, R24, RZ, P0 ;  /* 0x000000ff180c7208 */ /* 0x000fe40000000000 */
[----:B------:R-:W-:Y:S01]  /*3dc0*/  FSEL R13, R25, 2, P0 ;  /* 0x40000000190d7808 */ /* 0x000fe20000000000 */
[----:B------:R-:W-:-:S03]  /*3dd0*/  UISETP.GE.U32.AND.EX UP0, UPT, UR11, URZ, UPT, UP0 ;  /* 0x000000ff0b00728c */ /* 0x000fc6000bf06100 */
[----:B------:R-:W-:-:S08]  /*3de0*/  DADD R8, R10, R8 ;  /* 0x000000000a087229 */ /* 0x000fd00000000008 */
[----:B------:R-:W-:Y:S01]  /*3df0*/  DADD R8, R8, R12 ;  /* 0x0000000008087229 */ /* 0x000fe2000000000c */
[----:B------:R-:W-:Y:S10]  /*3e00*/  BRA.U !UP0, `(.L_x_301) ;  /* 0x0000001508c87547 */ /* 0x000ff4000b800000 */
[----:B------:R-:W-:Y:S01]  /*3e10*/  IMAD.MOV.U32 R3, RZ, RZ, 0xe00 ;  /* 0x00000e00ff037424 */ /* 0x000fe200078e00ff */
[----:B------:R-:W0:Y:S01]  /*3e20*/  LDCU.64 UR6, c[0x0][0x390] ;  /* 0x00007200ff0677ac */ /* 0x000e220008000a00 */
[----:B------:R-:W-:-:S07]  /*3e30*/  IMAD.MOV.U32 R0, RZ, RZ, RZ ;  /* 0x000000ffff007224 */ /* 0x000fce00078e00ff */
.L_x_344:
[----:B------:R-:W-:-:S04]  /*3e40*/  LEA R10, P0, R3, R6, 0x2 ;  /* 0x00000006030a7211 */ /* 0x000fc800078010ff */
[----:B------:R-:W-:-:S05]  /*3e50*/  LEA.HI.X R11, R3, R7, R0, 0x2, P0 ;  /* 0x00000007030b7211 */ /* 0x000fca00000f1400 */
[----:B------:R-:W2:Y:S01]  /*3e60*/  LDG.E R14, desc[UR8][R10.64] ;  /* 0x000000080a0e7981 */ /* 0x000ea2000c1e1900 */
[----:B------:R-:W-:Y:S01]  /*3e70*/  BSSY.RECONVERGENT B1, `(.L_x_302) ;  /* 0x0000008000017945 */ /* 0x000fe20003800200 */
[----:B------:R-:W-:Y:S01]  /*3e80*/  MOV R44, 0x3ef0 ;  /* 0x00003ef0002c7802 */ /* 0x000fe20000000f00 */
[----:B--2---:R-:W1:Y:S02]  /*3e90*/  I2F.F64 R12, R14 ;  /* 0x0000000e000c7312 */ /* 0x004e640000201c00 */
[----:B-1----:R-:W-:-:S08]  /*3ea0*/  DADD R12, R12, 0.5 ;  /* 0x3fe000000c0c7429 */ /* 0x002fd00000000000 */
[----:B------:R-:W-:-:S08]  /*3eb0*/  DMUL R12, R12, R4 ;  /* 0x000000040c0c7228 */ /* 0x000fd00000000000 */
[----:B------:R-:W-:-:S10]  /*3ec0*/  DADD R24, -RZ, |R12| ;  /* 0x00000000ff187229 */ /* 0x000fd4000000050c */
[----:B------:R-:W-:-:S07]  /*3ed0*/  IMAD.MOV.U32 R45, RZ, RZ, R25 ;  /* 0x000000ffff2d7224 */ /* 0x000fce00078e0019 */
[----:B0-----:R-:W-:Y:S05]  /*3ee0*/  CALL.REL.NOINC `($_ZN3cub18CUB_300001_SM_10006detail6reduce28DeviceReduceSingleTileKernelINS2_10policy_hubIdyN4cuda3std3__44plusIdEEE10Policy1000EN6thrust24THRUST_300001_SM_1000_NS6detail15normal_iteratorINSD_10device_ptrIiEEEEPdyS9_dd6squareIdEEEvT0_T1_T2_T3_T4_T6_$__internal_accurate_pow) ;  /* 0x0000003400b87944 */ /* 0x001fea0003c00000 */
[----:B------:R-:W-:Y:S05]  /*3ef0*/  BSYNC.RECONVERGENT B1 ;  /* 0x0000000000017941 */ /* 0x000fea0003800200 */
.L_x_302:
        /* <DEDUP_REMOVED lines=14> */
.L_x_304:
[----:B------:R-:W-:Y:S05]  /*3fe0*/  BSYNC.RECONVERGENT B1 ;  /* 0x0000000000017941 */ /* 0x000fea0003800200 */
.L_x_303:
        /* <DEDUP_REMOVED lines=20> */
.L_x_306:
[----:B------:R-:W-:Y:S05]  /*4130*/  BSYNC.RECONVERGENT B1 ;  /* 0x0000000000017941 */ /* 0x000fea0003800200 */
.L_x_305:
        /* <DEDUP_REMOVED lines=12> */
.L_x_307:
        /* <DEDUP_REMOVED lines=15> */
.L_x_310:
[----:B------:R-:W-:-:S11]  /*42f0*/  DADD R22, R14, 2 ;  /* 0x400000000e167429 */ /* 0x000fd60000000000 */
.L_x_309:
[----:B------:R-:W-:Y:S05]  /*4300*/  BSYNC.RECONVERGENT B1 ;  /* 0x0000000000017941 */ /* 0x000fea0003800200 */
.L_x_308:
        /* <DEDUP_REMOVED lines=20> */
.L_x_312:
[----:B------:R-:W-:Y:S05]  /*4450*/  BSYNC.RECONVERGENT B1 ;  /* 0x0000000000017941 */ /* 0x000fea0003800200 */
.L_x_311:
        /* <DEDUP_REMOVED lines=12> */
.L_x_313:
        /* <DEDUP_REMOVED lines=15> */
.L_x_316:
[----:B------:R-:W-:-:S11]  /*4610*/  DADD R22, R16, 2 ;  /* 0x4000000010167429 */ /* 0x000fd60000000000 */
.L_x_315:
[----:B------:R-:W-:Y:S05]  /*4620*/  BSYNC.RECONVERGENT B1 ;  /* 0x0000000000017941 */ /* 0x000fea0003800200 */
.L_x_314:
        /* <DEDUP_REMOVED lines=20> */
.L_x_318:
[----:B------:R-:W-:Y:S05]  /*4770*/  BSYNC.RECONVERGENT B1 ;  /* 0x0000000000017941 */ /* 0x000fea0003800200 */
.L_x_317:
        /* <DEDUP_REMOVED lines=12> */
.L_x_319:
        /* <DEDUP_REMOVED lines=15> */
.L_x_322:
[----:B------:R-:W-:-:S11]  /*4930*/  DADD R22, R18, 2 ;  /* 0x4000000012167429 */ /* 0x000fd60000000000 */
.L_x_321:
[----:B------:R-:W-:Y:S05]  /*4940*/  BSYNC.RECONVERGENT B1 ;  /* 0x0000000000017941 */ /* 0x000fea0003800200 */
.L_x_320:
        /* <DEDUP_REMOVED lines=20> */
.L_x_324:
[----:B------:R-:W-:Y:S05]  /*4a90*/  BSYNC.RECONVERGENT B1 ;  /* 0x0000000000017941 */ /* 0x000fea0003800200 */
.L_x_323:
        /* <DEDUP_REMOVED lines=12> */
.L_x_325:
        /* <DEDUP_REMOVED lines=15> */
.L_x_328:
[----:B------:R-:W-:-:S11]  /*4c50*/  DADD R22, R20, 2 ;  /* 0x4000000014167429 */ /* 0x000fd60000000000 */
.L_x_327:
[----:B------:R-:W-:Y:S05]  /*4c60*/  BSYNC.RECONVERGENT B1 ;  /* 0x0000000000017941 */ /* 0x000fea0003800200 */
.L_x_326:
        /* <DEDUP_REMOVED lines=20> */
.L_x_330:
[----:B------:R-:W-:Y:S05]  /*4db0*/  BSYNC.RECONVERGENT B1 ;  /* 0x0000000000017941 */ /* 0x000fea0003800200 */
.L_x_329:
        /* <DEDUP_REMOVED lines=12> */
.L_x_331:
        /* <DEDUP_REMOVED lines=15> */
.L_x_334:
[----:B------:R-:W-:-:S11]  /*4f70*/  DADD R22, R46, 2 ;  /* 0x400000002e167429 */ /* 0x000fd60000000000 */
.L_x_333:
[----:B------:R-:W-:Y:S05]  /*4f80*/  BSYNC.RECONVERGENT B1 ;  /* 0x0000000000017941 */ /* 0x000fea0003800200 */
.L_x_332:
        /* <DEDUP_REMOVED lines=20> */
.L_x_336:
[----:B------:R-:W-:Y:S05]  /*50d0*/  BSYNC.RECONVERGENT B1 ;  /* 0x0000000000017941 */ /* 0x000fea0003800200 */
.L_x_335:
[----:B------:R0:W2:Y:S01]  /*50e0*/  LDG.E R26, desc[UR8][R10.64+0x3000] ;  /* 0x003000080a1a7981 */ /* 0x0000a2000c1e1900 */
[----:B------:R-:W-:Y:S01]  /*50f0*/  BSSY.RECONVERGENT B1, `(.L_x_337) ;  /* 0x000000a000017945 */ /* 0x000fe20003800200 */
[----:B0-----:R-:W-:Y:S02]  /*5100*/  FSEL R10, R24, RZ, P0 ;  /* 0x000000ff180a7208 */ /* 0x001fe40000000000 */
        /* <DEDUP_REMOVED lines=9> */
.L_x_337:
        /* <DEDUP_REMOVED lines=15> */
.L_x_340:
[----:B------:R-:W-:-:S11]  /*5290*/  DADD R22, R46, 2 ;  /* 0x400000002e167429 */ /* 0x000fd60000000000 */
.L_x_339:
[----:B------:R-:W-:Y:S05]  /*52a0*/  BSYNC.RECONVERGENT B1 ;  /* 0x0000000000017941 */ /* 0x000fea0003800200 */
.L_x_338:
        /* <DEDUP_REMOVED lines=20> */
.L_x_342:
[----:B------:R-:W-:Y:S05]  /*53f0*/  BSYNC.RECONVERGENT B1 ;  /* 0x0000000000017941 */ /* 0x000fea0003800200 */
.L_x_341:
[----:B------:R-:W-:Y:S01]  /*5400*/  DADD R12, R8, R12 ;  /* 0x00000000080c7229 */ /* 0x000fe2000000000c */
[----:B------:R-:W-:Y:S02]  /*5410*/  FSEL R8, R24, RZ, P0 ;  /* 0x000000ff18087208 */ /* 0x000fe40000000000 */
[----:B------:R-:W-:-:S05]  /*5420*/  FSEL R9, R25, 2, P0 ;  /* 0x4000000019097808 */ /* 0x000fca0000000000 */
[----:B------:R-:W-:Y:S01]  /*5430*/  DADD R12, R12, R14 ;  /* 0x000000000c0c7229 */ /* 0x000fe2000000000e */
[----:B------:R-:W-:-:S04]  /*5440*/  IADD3 R14, P1, PT, -R3, UR6, RZ ;  /* 0x00000006030e7c10 */ /* 0x000fc8000ff3e1ff */
[----:B------:R-:W-:-:S03]  /*5450*/  ISETP.GE.U32.AND P0, PT, R14, 0xe00, PT ;  /* 0x00000e000e00780c */ /* 0x000fc60003f06070 */
[----:B------:R-:W-:-:S08]  /*5460*/  DADD R12, R12, R16 ;  /* 0x000000000c0c7229 */ /* 0x000fd00000000010 */
[----:B------:R-:W-:-:S08]  /*5470*/  DADD R12, R12, R18 ;  /* 0x000000000c0c7229 */ /* 0x000fd00000000012 */
[----:B------:R-:W-:-:S08]  /*5480*/  DADD R12, R12, R20 ;  /* 0x000000000c0c7229 */ /* 0x000fd00000000014 */
[----:B------:R-:W-:Y:S01]  /*5490*/  DADD R10, R12, R10 ;  /* 0x000000000c0a7229 */ /* 0x000fe2000000000a */
[----:B------:R-:W-:-:S04]  /*54a0*/  IADD3.X R12, PT, PT, ~R0, UR7, RZ, P1, !PT ;  /* 0x00000007000c7c10 */ /* 0x000fc80008ffe5ff */
[----:B------:R-:W-:-:S03]  /*54b0*/  ISETP.GE.U32.AND.EX P0, PT, R12, RZ, PT, P0 ;  /* 0x000000ff0c00720c */ /* 0x000fc60003f06100 */
[----:B------:R-:W-:-:S10]  /*54c0*/  DADD R8, R10, R8 ;  /* 0x000000000a087229 */ /* 0x000fd40000000008 */
[----:B------:R-:W-:Y:S05]  /*54d0*/  @!P0 BRA `(.L_x_343) ;  /* 0x0000001000bc8947 */ /* 0x000fea0003800000 */
[----:B------:R-:W-:-:S05]  /*54e0*/  IADD3 R3, P0, PT, R3, 0xe00, RZ ;  /* 0x00000e0003037810 */ /* 0x000fca0007f1e0ff */
[----:B------:R-:W-:Y:S01]  /*54f0*/  IMAD.X R0, RZ, RZ, R0, P0 ;  /* 0x000000ffff007224 */ /* 0x000fe200000e0600 */
[----:B------:R-:W-:-:S04]  /*5500*/  ISETP.GT.U32.AND P0, PT, R3, UR10, PT ;  /* 0x0000000a03007c0c */ /* 0x000fc8000bf04070 */
[----:B------:R-:W-:-:S13]  /*5510*/  ISETP.GT.U32.AND.EX P0, PT, R0, UR11, PT, P0 ;  /* 0x0000000b00007c0c */ /* 0x000fda000bf04100 */
[----:B------:R-:W-:Y:S05]  /*5520*/  @!P0 BRA `(.L_x_344) ;  /* 0xffffffe800448947 */ /* 0x000fea000383ffff */
.L_x_301:
[----:B------:R-:W-:-:S04]  /*5530*/  ISETP.GE.U32.AND P0, PT, R3, UR6, PT ;  /* 0x0000000603007c0c */ /* 0x000fc8000bf06070 */
[----:B------:R-:W-:-:S13]  /*5540*/  ISETP.GE.U32.AND.EX P0, PT, R0, UR7, PT, P0 ;  /* 0x0000000700007c0c */ /* 0x000fda000bf06100 */
[----:B------:R-:W-:Y:S05]  /*5550*/  @P0 BRA `(.L_x_343) ;  /* 0x00000010009c0947 */ /* 0x000fea0003800000 */
[----:B------:R-:W-:Y:S01]  /*5560*/  IADD3 R7, PT, PT, -R3, UR6, RZ ;  /* 0x0000000603077c10 */ /* 0x000fe2000fffe1ff */
[----:B------:R-:W-:Y:S03]  /*5570*/  BSSY.RECONVERGENT B1, `(.L_x_343) ;  /* 0x0000125000017945 */ /* 0x000fe60003800200 */
[----:B------:R-:W-:-:S13]  /*5580*/  ISETP.GE.AND P0, PT, R2, R7, PT ;  /* 0x000000070200720c */ /* 0x000fda0003f06270 */
[----:B------:R-:W-:Y:S05]  /*5590*/  @P0 BRA `(.L_x_345) ;  /* 0x0000001000880947 */ /* 0x000fea0003800000 */
[----:B------:R-:W-:Y:S01]  /*55a0*/  LOP3.LUT R6, RZ, R2, RZ, 0x33, !PT ;  /* 0x00000002ff067212 */ /* 0x000fe200078e33ff */
[----:B------:R-:W-:Y:S03]  /*55b0*/  BSSY.RECONVERGENT B3, `(.L_x_346) ;  /* 0x0000048000037945 */ /* 0x000fe60003800200 */
[----:B------:R-:W-:-:S04]  /*55c0*/  IADD3 R6, PT, PT, -R3, UR6, R6 ;  /* 0x0000000603067c10 */ /* 0x000fc8000fffe106 */
[----:B------:R-:W-:-:S04]  /*55d0*/  LOP3.LUT R10, R6, 0x600, RZ, 0xc0, !PT ;  /* 0x00000600060a7812 */ /* 0x000fc800078ec0ff */
[----:B------:R-:W-:Y:S01]  /*55e0*/  ISETP.NE.AND P0, PT, R10, 0x600, PT ;  /* 0x000006000a00780c */ /* 0x000fe20003f05270 */
[----:B------:R-:W-:-:S12]  /*55f0*/  IMAD.MOV.U32 R10, RZ, RZ, R2 ;  /* 0x000000ffff0a7224 */ /* 0x000fd800078e0002 */
[----:B------:R-:W-:Y:S05]  /*5600*/  @!P0 BRA `(.L_x_347) ;  /* 0x0000000400088947 */ /* 0x000fea0003800000 */
[----:B------:R-:W0:Y:S01]  /*5610*/  LDCU.64 UR10, c[0x0][0x380] ;  /* 0x00007000ff0a77ac */ /* 0x000e220008000a00 */
[----:B------:R-:W-:Y:S02]  /*5620*/  IADD3 R13, P0, PT, R2, R3, RZ ;  /* 0x00000003020d7210 */ /* 0x000fe40007f1e0ff */
[----:B------:R-:W-:-:S03]  /*5630*/  LEA.HI R10, R6, 0x1, RZ, 0x17 ;  /* 0x00000001060a7811 */ /* 0x000fc600078fb8ff */
[----:B------:R-:W-:Y:S01]  /*5640*/  IMAD.X R14, RZ, RZ, R0, P0 ;  /* 0x000000ffff0e7224 */ /* 0x000fe200000e0600 */
[----:B------:R-:W-:Y:S01]  /*5650*/  LOP3.LUT R11, R10, 0x3, RZ, 0xc0, !PT ;  /* 0x000000030a0b7812 */ /* 0x000fe200078ec0ff */
[----:B------:R-:W-:-:S04]  /*5660*/  IMAD.MOV.U32 R10, RZ, RZ, R2 ;  /* 0x000000ffff0a7224 */ /* 0x000fc800078e0002 */
[----:B------:R-:W-:Y:S01]  /*5670*/  IMAD.MOV R11, RZ, RZ, -R11 ;  /* 0x000000ffff0b7224 */ /* 0x000fe200078e0a0b */
[----:B0-----:R-:W-:-:S04]  /*5680*/  LEA R12, P1, R13, UR10, 0x2 ;  /* 0x0000000a0d0c7c11 */ /* 0x001fc8000f8210ff */
[----:B------:R-:W-:-:S09]  /*5690*/  LEA.HI.X R13, R13, UR11, R14, 0x2, P1 ;  /* 0x0000000b0d0d7c11 */ /* 0x000fd200088f140e */
.L_x_354:
        /* <DEDUP_REMOVED lines=12> */
.L_x_348:
        /* <DEDUP_REMOVED lines=15> */
.L_x_351:
[----:B------:R-:W-:-:S11]  /*5850*/  DADD R22, R14, 2 ;  /* 0x400000000e167429 */ /* 0x000fd60000000000 */
.L_x_350:
[----:B------:R-:W-:Y:S05]  /*5860*/  BSYNC.RECONVERGENT B2 ;  /* 0x0000000000027941 */ /* 0x000fea0003800200 */
.L_x_349:
        /* <DEDUP_REMOVED lines=20> */
.L_x_353:
[----:B------:R-:W-:Y:S05]  /*59b0*/  BSYNC.RECONVERGENT B4 ;  /* 0x0000000000047941 */ /* 0x000fea0003800200 */
.L_x_352:
[----:B------:R-:W-:Y:S01]  /*59c0*/  FSEL R14, R24, RZ, P0 ;  /* 0x000000ff180e7208 */ /* 0x000fe20000000000 */
[----:B------:R-:W-:Y:S01]  /*59d0*/  VIADD R10, R10, 0x200 ;  /* 0x000002000a0a7836 */ /* 0x000fe20000000000 */
[----:B------:R-:W-:Y:S02]  /*59e0*/  FSEL R15, R25, 2, P0 ;  /* 0x40000000190f7808 */ /* 0x000fe40000000000 */
[----:B------:R-:W-:-:S04]  /*59f0*/  IADD3 R12, P0, PT, R12, 0x800, RZ ;  /* 0x000008000c0c7810 */ /* 0x000fc80007f1e0ff */
[----:B------:R-:W-:Y:S01]  /*5a00*/  DADD R8, R8, R14 ;  /* 0x0000000008087229 */ /* 0x000fe2000000000e */
[----:B------:R-:W-:Y:S01]  /*5a10*/  IMAD.X R13, RZ, RZ, R13, P0 ;  /* 0x000000ffff0d7224 */ /* 0x000fe200000e060d */
[----:B------:R-:W-:Y:S09]  /*5a20*/  @P3 BRA `(.L_x_354) ;  /* 0xfffffffc001c3947 */ /* 0x000ff2000383ffff */
.L_x_347:
[----:B------:R-:W-:Y:S05]  /*5a30*/  BSYNC.RECONVERGENT B3 ;  /* 0x0000000000037941 */ /* 0x000fea0003800200 */
.L_x_346:
[----:B------:R-:W-:-:S13]  /*5a40*/  ISETP.GE.U32.AND P0, PT, R6, 0x600, PT ;  /* 0x000006000600780c */ /* 0x000fda0003f06070 */
[----:B------:R-:W-:Y:S05]  /*5a50*/  @!P0 BRA `(.L_x_345) ;  /* 0x0000000c00588947 */ /* 0x000fea0003800000 */
[----:B------:R-:W0:Y:S01]  /*5a60*/  LDCU.64 UR10, c[0x0][0x380] ;  /* 0x00007000ff0a77ac */ /* 0x000e220008000a00 */
[----:B------:R-:W-:-:S05]  /*5a70*/  IADD3 R3, P0, PT, R10, R3, RZ ;  /* 0x000000030a037210 */ /* 0x000fca0007f1e0ff */
[----:B------:R-:W-:Y:S01]  /*5a80*/  IMAD.X R0, RZ, RZ, R0, P0 ;  /* 0x000000ffff007224 */ /* 0x000fe200000e0600 */
[----:B0-----:R-:W-:-:S04]  /*5a90*/  LEA R12, P1, R3, UR10, 0x2 ;  /* 0x0000000a030c7c11 */ /* 0x001fc8000f8210ff */
[----:B------:R-:W-:Y:S02]  /*5aa0*/  IADD3 R12, P0, PT, R12, 0x1000, RZ ;  /* 0x000010000c0c7810 */ /* 0x000fe40007f1e0ff */
[----:B------:R-:W-:-:S05]  /*5ab0*/  LEA.HI.X R13, R3, UR11, R0, 0x2, P1 ;  /* 0x0000000b030d7c11 */ /* 0x000fca00088f1400 */
[----:B------:R-:W-:-:S07]  /*5ac0*/  IMAD.X R13, RZ, RZ, R13, P0 ;  /* 0x000000ffff0d7224 */ /* 0x000fce00000e060d */
.L_x_378:
        /* <DEDUP_REMOVED lines=10> */
.L_x_355:
        /* <DEDUP_REMOVED lines=14> */
.L_x_357:
[----:B------:R-:W-:Y:S05]  /*5c50*/  BSYNC.RECONVERGENT B2 ;  /* 0x0000000000027941 */ /* 0x000fea0003800200 */
.L_x_356:
        /* <DEDUP_REMOVED lines=20> */
.L_x_359:
[----:B------:R-:W-:Y:S05]  /*5da0*/  BSYNC.RECONVERGENT B3 ;  /* 0x0000000000037941 */ /* 0x000fea0003800200 */
.L_x_358:
        /* <DEDUP_REMOVED lines=13> */
.L_x_360:
        /* <DEDUP_REMOVED lines=15> */
.L_x_363:
[----:B------:R-:W-:-:S11]  /*5f70*/  DADD R22, R14, 2 ;  /* 0x400000000e167429 */ /* 0x000fd60000000000 */
.L_x_362:
[----:B------:R-:W-:Y:S05]  /*5f80*/  BSYNC.RECONVERGENT B2 ;  /* 0x0000000000027941 */ /* 0x000fea0003800200 */
.L_x_361:
        /* <DEDUP_REMOVED lines=20> */
.L_x_365:
[----:B------:R-:W-:Y:S05]  /*60d0*/  BSYNC.RECONVERGENT B3 ;  /* 0x0000000000037941 */ /* 0x000fea0003800200 */
.L_x_364:
        /* <DEDUP_REMOVED lines=13> */
.L_x_366:
        /* <DEDUP_REMOVED lines=15> */
.L_x_369:
[----:B------:R-:W-:-:S11]  /*62a0*/  DADD R22, R14, 2 ;  /* 0x400000000e167429 */ /* 0x000fd60000000000 */
.L_x_368:
[----:B------:R-:W-:Y:S05]  /*62b0*/  BSYNC.RECONVERGENT B2 ;  /* 0x0000000000027941 */ /* 0x000fea0003800200 */
.L_x_367:
        /* <DEDUP_REMOVED lines=20> */
.L_x_371:
[----:B------:R-:W-:Y:S05]  /*6400*/  BSYNC.RECONVERGENT B3 ;  /* 0x0000000000037941 */ /* 0x000fea0003800200 */
.L_x_370:
        /* <DEDUP_REMOVED lines=13> */
.L_x_372:
        /* <DEDUP_REMOVED lines=15> */
.L_x_375:
[----:B------:R-:W-:-:S11]  /*65d0*/  DADD R22, R14, 2 ;  /* 0x400000000e167429 */ /* 0x000fd60000000000 */
.L_x_374:
[----:B------:R-:W-:Y:S05]  /*65e0*/  BSYNC.RECONVERGENT B2 ;  /* 0x0000000000027941 */ /* 0x000fea0003800200 */
.L_x_373:
        /* <DEDUP_REMOVED lines=20> */
.L_x_377:
[----:B------:R-:W-:Y:S05]  /*6730*/  BSYNC.RECONVERGENT B3 ;  /* 0x0000000000037941 */ /* 0x000fea0003800200 */
.L_x_376:
[----:B------:R-:W-:Y:S01]  /*6740*/  VIADD R10, R10, 0x800 ;  /* 0x000008000a0a7836 */ /* 0x000fe20000000000 */
[----:B------:R-:W-:Y:S02]  /*6750*/  FSEL R14, R24, RZ, P0 ;  /* 0x000000ff180e7208 */ /* 0x000fe40000000000 */
[----:B------:R-:W-:Y:S02]  /*6760*/  FSEL R15, R25, 2, P0 ;  /* 0x40000000190f7808 */ /* 0x000fe40000000000 */
[----:B------:R-:W-:Y:S02]  /*6770*/  ISETP.GE.AND P0, PT, R10, R7, PT ;  /* 0x000000070a00720c */ /* 0x000fe40003f06270 */
[----:B------:R-:W-:Y:S02]  /*6780*/  IADD3 R12, P1, PT, R12, 0x2000, RZ ;  /* 0x000020000c0c7810 */ /* 0x000fe40007f3e0ff */
[----:B------:R-:W-:-:S03]  /*6790*/  DADD R8, R8, R14 ;  /* 0x0000000008087229 */ /* 0x000fc6000000000e */
[----:B------:R-:W-:-:S06]  /*67a0*/  IMAD.X R13, RZ, RZ, R13, P1 ;  /* 0x000000ffff0d7224 */ /* 0x000fcc00008e060d */
[----:B------:R-:W-:Y:S05]  /*67b0*/  @!P0 BRA `(.L_x_378) ;  /* 0xfffffff000c48947 */ /* 0x000fea000383ffff */
.L_x_345:
[----:B------:R-:W-:Y:S05]  /*67c0*/  BSYNC.RECONVERGENT B1 ;  /* 0x0000000000017941 */ /* 0x000fea0003800200 */
.L_x_343:
        /* <DEDUP_REMOVED lines=10> */
[----:B------:R-:W-:-:S03]  /*6870*/  @!P1 SHF.R.U32.HI R3, RZ, 0x2, R2 ;  /* 0x00000002ff039819 */ /* 0x000fc60000011602 */
[----:B------:R-:W0:Y:S01]  /*6880*/  SHFL.DOWN PT, R5, R7, 0x2, 0x1f ;  /* 0x08401f0007057f89 */ /* 0x000e2200000e0000 */
[----:B------:R-:W-:Y:S01]  /*6890*/  @!P1 LOP3.LUT R3, R3, 0xf8, RZ, 0xc0, !PT ;  /* 0x000000f803039812 */ /* 0x000fe200078ec0ff */
        /* <DEDUP_REMOVED lines=14> */
[----:B-1----:R-:W-:-:S05]  /*6980*/  @!P1 LEA R10, R13, R10, 0x18 ;  /* 0x0000000a0d0a9211 */ /* 0x002fca00078ec0ff */
        /* <DEDUP_REMOVED lines=12> */
[----:B------:R-:W-:-:S03]  /*6a50*/  FSEL R7, R7, R5, P0 ;  /* 0x0000000507077208 */ /* 0x000fc60000000000 */
[----:B0-----:R-:W-:Y:S02]  /*6a60*/  IMAD.MOV.U32 R4, RZ, RZ, R0 ;  /* 0x000000ffff047224 */ /* 0x001fe400078e0000 */
[----:B------:R-:W-:-:S04]  /*6a70*/  IMAD.MOV.U32 R5, RZ, RZ, R7 ;  /* 0x000000ffff057224 */ /* 0x000fc800078e0007 */
[----:B------:R-:W-:Y:S05]  /*6a80*/  @P1 BRA `(.L_x_258) ;  /* 0x0000000000681947 */ /* 0x000fea0003800000 */
        /* <DEDUP_REMOVED lines=26> */
.L_x_258:
[----:B------:R-:W-:Y:S05]  /*6c30*/  BSYNC.RECONVERGENT B0 ;  /* 0x0000000000007941 */ /* 0x000fea0003800200 */
.L_x_211:
[----:B------:R-:W-:Y:S05]  /*6c40*/  @P1 EXIT ;  /* 0x000000000000194d */ /* 0x000fea0003800000 */
[----:B------:R-:W0:Y:S01]  /*6c50*/  LDCU.64 UR4, c[0x0][0x3a0] ;  /* 0x00007400ff0477ac */ /* 0x000e220008000a00 */
[----:B------:R-:W1:Y:S01]  /*6c60*/  LDC.64 R2, c[0x0][0x388] ;  /* 0x0000e200ff027b82 */ /* 0x000e620000000a00 */
[----:B0-----:R-:W-:-:S07]  /*6c70*/  DADD R4, R4, UR4 ;  /* 0x0000000404047e29 */ /* 0x001fce0008000000 */
[----:B-1----:R-:W-:Y:S01]  /*6c80*/  STG.E.64 desc[UR8][R2.64], R4 ;  /* 0x0000000402007986 */ /* 0x002fe2000c101b08 */
[----:B------:R-:W-:Y:S05]  /*6c90*/  EXIT ;  /* 0x000000000000794d */ /* 0x000fea0003800000 */
        .weak           $__internal_2_$__cuda_sm20_dblrcp_rn_slowpath_v3
        .type           $__internal_2_$__cuda_sm20_dblrcp_rn_slowpath_v3,@function
        .size           $__internal_2_$__cuda_sm20_dblrcp_rn_slowpath_v3,($__internal_3_$__cuda_sm20_div_rn_f64_full - $__internal_2_$__cuda_sm20_dblrcp_rn_slowpath_v3)
$__internal_2_$__cuda_sm20_dblrcp_rn_slowpath_v3:
[----:B------:R-:W-:Y:S01]  /*6ca0*/  IMAD.MOV.U32 R14, RZ, RZ, R6 ;  /* 0x000000ffff0e7224 */ /* 0x000fe200078e0006 */
[----:B------:R-:W-:Y:S01]  /*6cb0*/  BSSY.RECONVERGENT B2, `(.L_x_379) ;  /* 0x0000026000027945 */ /* 0x000fe20003800200 */
[----:B------:R-:W-:-:S06]  /*6cc0*/  IMAD.MOV.U32 R15, RZ, RZ, R7 ;  /* 0x000000ffff0f7224 */ /* 0x000fcc00078e0007 */
[----:B------:R-:W-:-:S14]  /*6cd0*/  DSETP.GTU.AND P0, PT, |R14|, +INF , PT ;  /* 0x7ff000000e00742a */ /* 0x000fdc0003f0c200 */
        /* <DEDUP_REMOVED lines=23> */
.L_x_382:
        /* <DEDUP_REMOVED lines=10> */
.L_x_380:
[----:B------:R-:W-:Y:S01]  /*6ef0*/  LOP3.LUT R7, R15, 0x80000, RZ, 0xfc, !PT ;  /* 0x000800000f077812 */ /* 0x000fe200078efcff */
[----:B------:R-:W-:-:S07]  /*6f00*/  IMAD.MOV.U32 R6, RZ, RZ, R14 ;  /* 0x000000ffff067224 */ /* 0x000fce00078e000e */
.L_x_381:
[----:B------:R-:W-:Y:S05]  /*6f10*/  BSYNC.RECONVERGENT B2 ;  /* 0x0000000000027941 */ /* 0x000fea0003800200 */
.L_x_379:
[----:B------:R-:W-:Y:S02]  /*6f20*/  IMAD.MOV.U32 R5, RZ, RZ, 0x0 ;  /* 0x00000000ff057424 */ /* 0x000fe400078e00ff */
[----:B------:R-:W-:Y:S02]  /*6f30*/  IMAD.MOV.U32 R8, RZ, RZ, R6 ;  /* 0x000000ffff087224 */ /* 0x000fe400078e0006 */
[----:B------:R-:W-:Y:S01]  /*6f40*/  IMAD.MOV.U32 R9, RZ, RZ, R7 ;  /* 0x000000ffff097224 */ /* 0x000fe200078e0007 */
[----:B------:R-:W-:Y:S06]  /*6f50*/  RET.REL.NODEC R4 `(_ZN3cub18CUB_300001_SM_10006detail6reduce28DeviceReduceSingleTileKernelINS2_10policy_hubIdyN4cuda3std3__44plusIdEEE10Policy1000EN6thrust24THRUST_300001_SM_1000_NS6detail15normal_iteratorINSD_10device_ptrIiEEEEPdyS9_dd6squareIdEEEvT0_T1_T2_T3_T4_T6_) ;  /* 0xffffff9004287950 */ /* 0x000fec0003c3ffff */
        .weak           $__internal_3_$__cuda_sm20_div_rn_f64_full
        .type           $__internal_3_$__cuda_sm20_div_rn_f64_full,@function
        .size           $__internal_3_$__cuda_sm20_div_rn_f64_full,($_ZN3cub18CUB_300001_SM_10006detail6reduce28DeviceReduceSingleTileKernelINS2_10policy_hubIdyN4cuda3std3__44plusIdEEE10Policy1000EN6thrust24THRUST_300001_SM_1000_NS6detail15normal_iteratorINSD_10device_ptrIiEEEEPdyS9_dd6squareIdEEEvT0_T1_T2_T3_T4_T6_$__internal_accurate_pow - $__internal_3_$__cuda_sm20_div_rn_f64_full)
$__internal_3_$__cuda_sm20_div_rn_f64_full:
[C---:B------:R-:W-:Y:S01]  /*6f60*/  FSETP.GEU.AND P2, PT, |R23|.reuse, 1.469367938527859385e-39, PT ;  /* 0x001000001700780b */ /* 0x040fe20003f4e200 */
[--C-:B------:R-:W-:Y:S01]  /*6f70*/  IMAD.MOV.U32 R30, RZ, RZ, R24.reuse ;  /* 0x000000ffff1e7224 */ /* 0x100fe200078e0018 */
[C---:B------:R-:W-:Y:S01]  /*6f80*/  LOP3.LUT R25, R23.reuse, 0x800fffff, RZ, 0xc0, !PT ;  /* 0x800fffff17197812 */ /* 0x040fe200078ec0ff */
[----:B------:R-:W-:Y:S01]  /*6f90*/  IMAD.MOV.U32 R31, RZ, RZ, R23 ;  /* 0x000000ffff1f7224 */ /* 0x000fe200078e0017 */
[----:B------:R-:W-:Y:S01]  /*6fa0*/  LOP3.LUT R26, R23, 0x7ff00000, RZ, 0xc0, !PT ;  /* 0x7ff00000171a7812 */ /* 0x000fe200078ec0ff */
[----:B------:R-:W-:Y:S01]  /*6fb0*/  IMAD.MOV.U32 R32, RZ, RZ, R24 ;  /* 0x000000ffff207224 */ /* 0x000fe200078e0018 */
[----:B------:R-:W-:Y:S01]  /*6fc0*/  LOP3.LUT R33, R25, 0x3ff00000, RZ, 0xfc, !PT ;  /* 0x3ff0000019217812 */ /* 0x000fe200078efcff */
[----:B------:R-:W-:Y:S02]  /*6fd0*/  IMAD.MOV.U32 R24, RZ, RZ, 0x1 ;  /* 0x00000001ff187424 */ /* 0x000fe400078e00ff */
[----:B------:R-:W-:Y:S02]  /*6fe0*/  IMAD.U32 R37, RZ, RZ, UR5 ;  /* 0x00000005ff257e24 */ /* 0x000fe4000f8e00ff */
[----:B------:R-:W-:-:S02]  /*6ff0*/  IMAD.U32 R36, RZ, RZ, UR4 ;  /* 0x00000004ff247e24 */ /* 0x000fc4000f8e00ff */
[----:B------:R-:W-:Y:S01]  /*7000*/  @!P2 DMUL R32, R30, 8.98846567431157953865e+307 ;  /* 0x7fe000001e20a828 */ /* 0x000fe20000000000 */
[----:B------:R-:W-:Y:S01]  /*7010*/  LOP3.LUT R23, R37, 0x7ff00000, RZ, 0xc0, !PT ;  /* 0x7ff0000025177812 */ /* 0x000fe200078ec0ff */
[----:B------:R-:W-:-:S03]  /*7020*/  IMAD.MOV.U32 R34, RZ, RZ, R36 ;  /* 0x000000ffff227224 */ /* 0x000fc600078e0024 */
[----:B------:R-:W-:Y:S01]  /*7030*/  ISETP.GE.U32.AND P1, PT, R23, R26, PT ;  /* 0x0000001a1700720c */ /* 0x000fe20003f26070 */
[----:B------:R-:W0:Y:S02]  /*7040*/  MUFU.RCP64H R25, R33 ;  /* 0x0000002100197308 */ /* 0x000e240000001800 */
[----:B0-----:R-:W-:-:S08]  /*7050*/  DFMA R38, R24, -R32, 1 ;  /* 0x3ff000001826742b */ /* 0x001fd00000000820 */
[----:B------:R-:W-:-:S08]  /*7060*/  DFMA R38, R38, R38, R38 ;  /* 0x000000262626722b */ /* 0x000fd00000000026 */
[----:B------:R-:W-:Y:S01]  /*7070*/  DFMA R38, R24, R38, R24 ;  /* 0x000000261826722b */ /* 0x000fe20000000018 */
[----:B------:R-:W-:-:S05]  /*7080*/  IMAD.MOV.U32 R24, RZ, RZ, 0x1ca00000 ;  /* 0x1ca00000ff187424 */ /* 0x000fca00078e00ff */
[----:B------:R-:W-:Y:S02]  /*7090*/  SEL R25, R24, 0x63400000, !P1 ;  /* 0x6340000018197807 */ /* 0x000fe40004800000 */
[----:B------:R-:W-:Y:S01]  /*70a0*/  DFMA R28, R38, -R32, 1 ;  /* 0x3ff00000261c742b */ /* 0x000fe20000000820 */
[----:B------:R-:W-:Y:S02]  /*70b0*/  FSETP.GEU.AND P1, PT, |R37|, 1.469367938527859385e-39, PT ;  /* 0x001000002500780b */ /* 0x000fe40003f2e200 */
[----:B------:R-:W-:Y:S01]  /*70c0*/  LOP3.LUT R35, R25, 0x800fffff, R37, 0xf8, !PT ;  /* 0x800fffff19237812 */ /* 0x000fe200078ef825 */
[----:B------:R-:W-:-:S04]  /*70d0*/  IMAD.MOV.U32 R25, RZ, RZ, R23 ;  /* 0x000000ffff197224 */ /* 0x000fc800078e0017 */
[----:B------:R-:W-:-:S06]  /*70e0*/  DFMA R38, R38, R28, R38 ;  /* 0x0000001c2626722b */ /* 0x000fcc0000000026 */
[----:B------:R-:W-:Y:S05]  /*70f0*/  @P1 BRA `(.L_x_383) ;  /* 0x0000000000201947 */ /* 0x000fea0003800000 */
[----:B------:R-:W-:-:S04]  /*7100*/  LOP3.LUT R28, R31, 0x7ff00000, RZ, 0xc0, !PT ;  /* 0x7ff000001f1c7812 */ /* 0x000fc800078ec0ff */
[----:B------:R-:W-:Y:S01]  /*7110*/  ISETP.GE.U32.AND P1, PT, R23, R28, PT ;  /* 0x0000001c1700720c */ /* 0x000fe20003f26070 */
[----:B------:R-:W-:-:S03]  /*7120*/  IMAD.MOV.U32 R28, RZ, RZ, RZ ;  /* 0x000000ffff1c7224 */ /* 0x000fc600078e00ff */
[----:B------:R-:W-:-:S04]  /*7130*/  SEL R25, R24, 0x63400000, !P1 ;  /* 0x6340000018197807 */ /* 0x000fc80004800000 */
[----:B------:R-:W-:-:S04]  /*7140*/  LOP3.LUT R25, R25, 0x80000000, R37, 0xf8, !PT ;  /* 0x8000000019197812 */ /* 0x000fc800078ef825 */
[----:B------:R-:W-:-:S06]  /*7150*/  LOP3.LUT R29, R25, 0x100000, RZ, 0xfc, !PT ;  /* 0x00100000191d7812 */ /* 0x000fcc00078efcff */
[----:B------:R-:W-:-:S10]  /*7160*/  DFMA R34, R34, 2, -R28 ;  /* 0x400000002222782b */ /* 0x000fd4000000081c */
[----:B------:R-:W-:-:S07]  /*7170*/  LOP3.LUT R25, R35, 0x7ff00000, RZ, 0xc0, !PT ;  /* 0x7ff0000023197812 */ /* 0x000fce00078ec0ff */
.L_x_383:
[----:B------:R-:W-:Y:S01]  /*7180*/  @!P2 LOP3.LUT R26, R33, 0x7ff00000, RZ, 0xc0, !PT ;  /* 0x7ff00000211aa812 */ /* 0x000fe200078ec0ff */
[----:B------:R-:W-:Y:S01]  /*7190*/  VIADD R27, R25, 0xffffffff ;  /* 0xffffffff191b7836 */ /* 0x000fe20000000000 */
[----:B------:R-:W-:Y:S01]  /*71a0*/  DMUL R40, R38, R34 ;  /* 0x0000002226287228 */ /* 0x000fe20000000000 */
[----:B------:R-:W-:Y:S02]  /*71b0*/  BSSY.RECONVERGENT B2, `(.L_x_384) ;  /* 0x000003c000027945 */ /* 0x000fe40003800200 */
[----:B------:R-:W-:Y:S01]  /*71c0*/  VIADD R28, R26, 0xffffffff ;  /* 0xffffffff1a1c7836 */ /* 0x000fe20000000000 */
[----:B------:R-:W-:-:S04]  /*71d0*/  ISETP.GT.U32.AND P1, PT, R27, 0x7feffffe, PT ;  /* 0x7feffffe1b00780c */ /* 0x000fc80003f24070 */
[----:B------:R-:W-:Y:S01]  /*71e0*/  ISETP.GT.U32.OR P1, PT, R28, 0x7feffffe, P1 ;  /* 0x7feffffe1c00780c */ /* 0x000fe20000f24470 */
[----:B------:R-:W-:-:S08]  /*71f0*/  DFMA R42, R40, -R32, R34 ;  /* 0x80000020282a722b */ /* 0x000fd00000000022 */
[----:B------:R-:W-:-:S04]  /*7200*/  DFMA R28, R38, R42, R40 ;  /* 0x0000002a261c722b */ /* 0x000fc80000000028 */
[----:B------:R-:W-:Y:S07]  /*7210*/  @P1 BRA `(.L_x_385) ;  /* 0x0000000000741947 */ /* 0x000fee0003800000 */
[----:B------:R-:W-:-:S04]  /*7220*/  LOP3.LUT R26, R31, 0x7ff00000, RZ, 0xc0, !PT ;  /* 0x7ff000001f1a7812 */ /* 0x000fc800078ec0ff */
[CC--:B------:R-:W-:Y:S02]  /*7230*/  VIADDMNMX R25, R23.reuse, -R26.reuse, 0xb9600000, !PT ;  /* 0xb960000017197446 */ /* 0x0c0fe4000780091a */
[----:B------:R-:W-:Y:S01]  /*7240*/  ISETP.GE.U32.AND P1, PT, R23, R26, PT ;  /* 0x0000001a1700720c */ /* 0x000fe20003f26070 */
[----:B------:R-:W-:Y:S01]  /*7250*/  IMAD.MOV.U32 R26, RZ, RZ, RZ ;  /* 0x000000ffff1a7224 */ /* 0x000fe200078e00ff */
        /* <DEDUP_REMOVED lines=25> */
.L_x_385:
        /* <DEDUP_REMOVED lines=17> */
.L_x_388:
[----:B------:R-:W-:Y:S01]  /*7500*/  LOP3.LUT R23, R31, 0x80000, RZ, 0xfc, !PT ;  /* 0x000800001f177812 */ /* 0x000fe200078efcff */
[----:B------:R-:W-:-:S04]  /*7510*/  IMAD.MOV.U32 R38, RZ, RZ, R30 ;  /* 0x000000ffff267224 */ /* 0x000fc800078e001e */
[----:B------:R-:W-:Y:S01]  /*7520*/  IMAD.MOV.U32 R39, RZ, RZ, R23 ;  /* 0x000000ffff277224 */ /* 0x000fe200078e0017 */
[----:B------:R-:W-:Y:S06]  /*7530*/  BRA `(.L_x_386) ;  /* 0x00000000000c7947 */ /* 0x000fec0003800000 */
.L_x_387:
[----:B------:R-:W-:Y:S01]  /*7540*/  LOP3.LUT R23, R37, 0x80000, RZ, 0xfc, !PT ;  /* 0x0008000025177812 */ /* 0x000fe200078efcff */
[----:B------:R-:W-:-:S04]  /*7550*/  IMAD.MOV.U32 R38, RZ, RZ, R36 ;  /* 0x000000ffff267224 */ /* 0x000fc800078e0024 */
[----:B------:R-:W-:-:S07]  /*7560*/  IMAD.MOV.U32 R39, RZ, RZ, R23 ;  /* 0x000000ffff277224 */ /* 0x000fce00078e0017 */
.L_x_386:
[----:B------:R-:W-:Y:S05]  /*7570*/  BSYNC.RECONVERGENT B2 ;  /* 0x0000000000027941 */ /* 0x000fea0003800200 */
.L_x_384:
[----:B------:R-:W-:Y:S02]  /*7580*/  IMAD.MOV.U32 R26, RZ, RZ, R22 ;  /* 0x000000ffff1a7224 */ /* 0x000fe400078e0016 */
[----:B------:R-:W-:Y:S02]  /*7590*/  IMAD.MOV.U32 R27, RZ, RZ, 0x0 ;  /* 0x00000000ff1b7424 */ /* 0x000fe400078e00ff */
[----:B------:R-:W-:Y:S02]  /*75a0*/  IMAD.MOV.U32 R24, RZ, RZ, R38 ;  /* 0x000000ffff187224 */ /* 0x000fe400078e0026 */
[----:B------:R-:W-:Y:S01]  /*75b0*/  IMAD.MOV.U32 R23, RZ, RZ, R39 ;  /* 0x000000ffff177224 */ /* 0x000fe200078e0027 */
[----:B------:R-:W-:Y:S06]  /*75c0*/  RET.REL.NODEC R26 `(_ZN3cub18CUB_300001_SM_10006detail6reduce28DeviceReduceSingleTileKernelINS2_10policy_hubIdyN4cuda3std3__44plusIdEEE10Policy1000EN6thrust24THRUST_300001_SM_1000_NS6detail15normal_iteratorINSD_10device_ptrIiEEEEPdyS9_dd6squareIdEEEvT0_T1_T2_T3_T4_T6_) ;  /* 0xffffff881a8c7950 */ /* 0x000fec0003c3ffff */
        .type           $_ZN3cub18CUB_300001_SM_10006detail6reduce28DeviceReduceSingleTileKernelINS2_10policy_hubIdyN4cuda3std3__44plusIdEEE10Policy1000EN6thrust24THRUST_300001_SM_1000_NS6detail15normal_iteratorINSD_10device_ptrIiEEEEPdyS9_dd6squareIdEEEvT0_T1_T2_T3_T4_T6_$__internal_accurate_pow,@function
        .size           $_ZN3cub18CUB_300001_SM_10006detail6reduce28DeviceReduceSingleTileKernelINS2_10policy_hubIdyN4cuda3std3__44plusIdEEE10Policy1000EN6thrust24THRUST_300001_SM_1000_NS6detail15normal_iteratorINSD_10device_ptrIiEEEEPdyS9_dd6squareIdEEEvT0_T1_T2_T3_T4_T6_$__internal_accurate_pow,(.L_x_818 - $_ZN3cub18CUB_300001_SM_10006detail6reduce28DeviceReduceSingleTileKernelINS2_10policy_hubIdyN4cuda3std3__44plusIdEEE10Policy1000EN6thrust24THRUST_300001_SM_1000_NS6detail15normal_iteratorINSD_10device_ptrIiEEEEPdyS9_dd6squareIdEEEvT0_T1_T2_T3_T4_T6_$__internal_accurate_pow)
$_ZN3cub18CUB_300001_SM_10006detail6reduce28DeviceReduceSingleTileKernelINS2_10policy_hubIdyN4cuda3std3__44plusIdEEE10Policy1000EN6thrust24THRUST_300001_SM_1000_NS6detail15normal_iteratorINSD_10device_ptrIiEEEEPdyS9_dd6squareIdEEEvT0_T1_T2_T3_T4_T6_$__internal_accurate_pow:
[----:B------:R-:W-:Y:S01]  /*75d0*/  ISETP.GT.U32.AND P0, PT, R45, 0xfffff, PT ;  /* 0x000fffff2d00780c */ /* 0x000fe20003f04070 */
[--C-:B------:R-:W-:Y:S01]  /*75e0*/  IMAD.MOV.U32 R25, RZ, RZ, R45.reuse ;  /* 0x000000ffff197224 */ /* 0x100fe200078e002d */
[----:B------:R-:W-:Y:S01]  /*75f0*/  UMOV UR12, 0x7d2cafe2 ;  /* 0x7d2cafe2000c7882 */ /* 0x000fe20000000000 */
[----:B------:R-:W-:Y:S01]  /*7600*/  IMAD.MOV.U32 R26, RZ, RZ, 0x41ad3b5a ;  /* 0x41ad3b5aff1a7424 */ /* 0x000fe200078e00ff */
[----:B------:R-:W-:Y:S01]  /*7610*/  UMOV UR13, 0x3eb0f5ff ;  /* 0x3eb0f5ff000d7882 */ /* 0x000fe20000000000 */
[----:B------:R-:W-:Y:S01]  /*7620*/  IMAD.MOV.U32 R27, RZ, RZ, 0x3ed0f5d2 ;  /* 0x3ed0f5d2ff1b7424 */ /* 0x000fe200078e00ff */
[----:B------:R-:W-:Y:S01]  /*7630*/  SHF.R.U32.HI R45, RZ, 0x14, R45 ;  /* 0x00000014ff2d7819 */ /* 0x000fe2000001162d */
[----:B------:R-:W-:Y:S01]  /*7640*/  UMOV UR14, 0x3b39803f ;  /* 0x3b39803f000e7882 */ /* 0x000fe20000000000 */
[----:B------:R-:W-:-:S05]  /*7650*/  UMOV UR15, 0x3c7abc9e ;  /* 0x3c7abc9e000f7882 */ /* 0x000fca0000000000 */
[----:B------:R-:W-:-:S10]  /*7660*/  @!P0 DMUL R22, R24, 1.80143985094819840000e+16 ;  /* 0x4350000018168828 */ /* 0x000fd40000000000 */
[----:B------:R-:W-:Y:S01]  /*7670*/  @!P0 IMAD.MOV.U32 R25, RZ, RZ, R23 ;  /* 0x000000ffff198224 */ /* 0x000fe200078e0017 */
[----:B------:R-:W-:Y:S01]  /*7680*/  @!P0 LEA.HI R45, R23, 0xffffffca, RZ, 0xc ;  /* 0xffffffca172d8811 */ /* 0x000fe200078f60ff */
[----:B------:R-:W-:Y:S02]  /*7690*/  @!P0 IMAD.MOV.U32 R24, RZ, RZ, R22 ;  /* 0x000000ffff188224 */ /* 0x000fe400078e0016 */
[----:B------:R-:W-:Y:S01]  /*76a0*/  IMAD.MOV.U32 R23, RZ, RZ, 0x43300000 ;  /* 0x43300000ff177424 */ /* 0x000fe200078e00ff */
        /* <DEDUP_REMOVED lines=11> */
[----:B------:R-:W-:Y:S01]  /*7760*/  DADD R40, R40, -1 ;  /* 0xbff0000028287429 */ /* 0x000fe20000000000 */
[----:B------:R-:W-:-:S03]  /*7770*/  LOP3.LUT R22, R22, 0x80000000, RZ, 0x3c, !PT ;  /* 0x8000000016167812 */ /* 0x000fc600078e3cff */
[----:B------:R-:W0:Y:S02]  /*7780*/  MUFU.RCP64H R25, R29 ;  /* 0x0000001d00197308 */ /* 0x000e240000001800 */
[----:B0-----:R-:W-:-:S08]  /*7790*/  DFMA R34, -R28, R24, 1 ;  /* 0x3ff000001c22742b */ /* 0x001fd00000000118 */
[----:B------:R-:W-:-:S08]  /*77a0*/  DFMA R34, R34, R34, R34 ;  /* 0x000000222222722b */ /* 0x000fd00000000022 */
[----:B------:R-:W-:-:S08]  /*77b0*/  DFMA R34, R24, R34, R24 ;  /* 0x000000221822722b */ /* 0x000fd00000000018 */
[----:B------:R-:W-:-:S08]  /*77c0*/  DMUL R24, R40, R34 ;  /* 0x0000002228187228 */ /* 0x000fd00000000000 */
[----:B------:R-:W-:-:S08]  /*77d0*/  DFMA R24, R40, R34, R24 ;  /* 0x000000222818722b */ /* 0x000fd00000000018 */
[-C--:B------:R-:W-:Y:S02]  /*77e0*/  DMUL R38, R24, R24.reuse ;  /* 0x0000001818267228 */ /* 0x080fe40000000000 */
[----:B------:R-:W-:Y:S02]  /*77f0*/  DADD R32, R40, -R24 ;  /* 0x0000000028207229 */ /* 0x000fe40000000818 */
[----:B------:R-:W-:-:S04]  /*7800*/  DMUL R28, R24, R24 ;  /* 0x00000018181c7228 */ /* 0x000fc80000000000 */
[----:B------:R-:W-:Y:S01]  /*7810*/  DFMA R26, R38, UR12, R26 ;  /* 0x0000000c261a7c2b */ /* 0x000fe2000800001a */
        /* <DEDUP_REMOVED lines=10> */
[----:B------:R-:W-:-:S05]  /*78c0*/  DMUL R32, R34, R32 ;  /* 0x0000002022207228 */ /* 0x000fca0000000000 */
[----:B------:R-:W-:Y:S01]  /*78d0*/  DFMA R36, R38, R36, UR12 ;  /* 0x0000000c26247e2b */ /* 0x000fe20008000024 */
[----:B------:R-:W-:Y:S01]  /*78e0*/  UMOV UR12, 0x9242b910 ;  /* 0x9242b910000c7882 */ /* 0x000fe20000000000 */
[----:B------:R-:W-:-:S03]  /*78f0*/  UMOV UR13, 0x3f624924 ;  /* 0x3f624924000d7882 */ /* 0x000fc60000000000 */
[----:B------:R-:W-:Y:S02]  /*7900*/  VIADD R41, R33, 0x100000 ;  /* 0x0010000021297836 */ /* 0x000fe40000000000 */
[----:B------:R-:W-:Y:S01]  /*7910*/  IMAD.MOV.U32 R40, RZ, RZ, R32 ;  /* 0x000000ffff287224 */ /* 0x000fe200078e0020 */
[----:B------:R-:W-:Y:S01]  /*7920*/  DFMA R36, R38, R36, UR12 ;  /* 0x0000000c26247e2b */ /* 0x000fe20008000024 */
[----:B------:R-:W-:Y:S01]  /*7930*/  UMOV UR12, 0x99999dfb ;  /* 0x99999dfb000c7882 */ /* 0x000fe20000000000 */
[----:B------:R-:W-:-:S06]  /*7940*/  UMOV UR13, 0x3f899999 ;  /* 0x3f899999000d7882 */ /* 0x000fcc0000000000 */
[----:B------:R-:W-:Y:S01]  /*7950*/  DFMA R36, R38, R36, UR12 ;  /* 0x0000000c26247e2b */ /* 0x000fe20008000024 */
[----:B------:R-:W-:Y:S01]  /*7960*/  UMOV UR12, 0x55555555 ;  /* 0x55555555000c7882 */ /* 0x000fe20000000000 */
[----:B------:R-:W-:-:S06]  /*7970*/  UMOV UR13, 0x3fb55555 ;  /* 0x3fb55555000d7882 */ /* 0x000fcc0000000000 */
[----:B------:R-:W-:-:S08]  /*7980*/  DFMA R26, R38, R36, UR12 ;  /* 0x0000000c261a7e2b */ /* 0x000fd00008000024 */
[----:B------:R-:W-:Y:S01]  /*7990*/  DADD R30, -R26, UR12 ;  /* 0x0000000c1a1e7e29 */ /* 0x000fe20008000100 */
[----:B------:R-:W-:Y:S01]  /*79a0*/  UMOV UR12, 0xb9e7b0 ;  /* 0x00b9e7b0000c7882 */ /* 0x000fe20000000000 */
[----:B------:R-:W-:-:S06]  /*79b0*/  UMOV UR13, 0x3c46a4cb ;  /* 0x3c46a4cb000d7882 */ /* 0x000fcc0000000000 */
[----:B------:R-:W-:Y:S02]  /*79c0*/  DFMA R36, R38, R36, R30 ;  /* 0x000000242624722b */ /* 0x000fe4000000001e */
[C---:B------:R-:W-:Y:S02]  /*79d0*/  DMUL R30, R24.reuse, R28 ;  /* 0x0000001c181e7228 */ /* 0x040fe40000000000 */
[----:B------:R-:W-:-:S04]  /*79e0*/  DFMA R38, R24, R24, -R28 ;  /* 0x000000181826722b */ /* 0x000fc8000000081c */
[----:B------:R-:W-:Y:S01]  /*79f0*/  DADD R34, R36, -UR12 ;  /* 0x8000000c24227e29 */ /* 0x000fe20008000000 */
[----:B------:R-:W-:Y:S01]  /*7a00*/  UMOV UR12, 0x80000000 ;  /* 0x80000000000c7882 */ /* 0x000fe20000000000 */
[C---:B------:R-:W-:Y:S01]  /*7a10*/  DFMA R36, R24.reuse, R28, -R30 ;  /* 0x0000001c1824722b */ /* 0x040fe2000000081e */
[----:B------:R-:W-:Y:S01]  /*7a20*/  UMOV UR13, 0x43300000 ;  /* 0x43300000000d7882 */ /* 0x000fe20000000000 */
[----:B------:R-:W-:-:S04]  /*7a30*/  DFMA R38, R24, R40, R38 ;  /* 0x000000281826722b */ /* 0x000fc80000000026 */
[----:B------:R-:W-:Y:S02]  /*7a40*/  DADD R42, R26, R34 ;  /* 0x000000001a2a7229 */ /* 0x000fe40000000022 */
[----:B------:R-:W-:-:S06]  /*7a50*/  DFMA R36, R32, R28, R36 ;  /* 0x0000001c2024722b */ /* 0x000fcc0000000024 */
[----:B------:R-:W-:Y:S02]  /*7a60*/  DMUL R28, R42, R30 ;  /* 0x0000001e2a1c7228 */ /* 0x000fe40000000000 */
[----:B------:R-:W-:Y:S02]  /*7a70*/  DFMA R36, R24, R38, R36 ;  /* 0x000000261824722b */ /* 0x000fe40000000024 */
[----:B------:R-:W-:-:S04]  /*7a80*/  DADD R38, R26, -R42 ;  /* 0x000000001a267229 */ /* 0x000fc8000000082a */
[----:B------:R-:W-:-:S04]  /*7a90*/  DFMA R26, R42, R30, -R28 ;  /* 0x0000001e2a1a722b */ /* 0x000fc8000000081c */
[----:B------:R-:W-:-:S04]  /*7aa0*/  DADD R38, R34, R38 ;  /* 0x0000000022267229 */ /* 0x000fc80000000026 */
        /* <DEDUP_REMOVED lines=9> */
[----:B------:R-:W-:Y:S02]  /*7b40*/  DADD R32, R32, R24 ;  /* 0x0000000020207229 */ /* 0x000fe40000000018 */
[----:B------:R-:W-:Y:S01]  /*7b50*/  DADD R24, R22, -UR12 ;  /* 0x8000000c16187e29 */ /* 0x000fe20008000000 */
[----:B------:R-:W-:Y:S01]  /*7b60*/  UMOV UR12, 0xfefa39ef ;  /* 0xfefa39ef000c7882 */ /* 0x000fe20000000000 */
[----:B------:R-:W-:-:S04]  /*7b70*/  UMOV UR13, 0x3fe62e42 ;  /* 0x3fe62e42000d7882 */ /* 0x000fc80000000000 */
[----:B------:R-:W-:-:S08]  /*7b80*/  DADD R28, R26, R32 ;  /* 0x000000001a1c7229 */ /* 0x000fd00000000020 */
[--C-:B------:R-:W-:Y:S02]  /*7b90*/  DFMA R22, R24, UR12, R28.reuse ;  /* 0x0000000c18167c2b */ /* 0x100fe4000800001c */
[----:B------:R-:W-:-:S06]  /*7ba0*/  DADD R30, R26, -R28 ;  /* 0x000000001a1e7229 */ /* 0x000fcc000000081c */
[----:B------:R-:W-:Y:S02]  /*7bb0*/  DFMA R26, R24, -UR12, R22 ;  /* 0x8000000c181a7c2b */ /* 0x000fe40008000016 */
[----:B------:R-:W-:-:S06]  /*7bc0*/  DADD R30, R32, R30 ;  /* 0x00000000201e7229 */ /* 0x000fcc000000001e */
[----:B------:R-:W-:-:S08]  /*7bd0*/  DADD R26, -R28, R26 ;  /* 0x000000001c1a7229 */ /* 0x000fd0000000011a */
[----:B------:R-:W-:Y:S01]  /*7be0*/  DADD R26, R30, -R26 ;  /* 0x000000001e1a7229 */ /* 0x000fe2000000081a */
[----:B------:R-:W-:Y:S02]  /*7bf0*/  IMAD.MOV.U32 R30, RZ, RZ, 0x652b82fe ;  /* 0x652b82feff1e7424 */ /* 0x000fe400078e00ff */
[----:B------:R-:W-:-:S05]  /*7c00*/  IMAD.MOV.U32 R31, RZ, RZ, 0x3ff71547 ;  /* 0x3ff71547ff1f7424 */ /* 0x000fca00078e00ff */
[----:B------:R-:W-:-:S08]  /*7c10*/  DFMA R26, R24, UR14, R26 ;  /* 0x0000000e181a7c2b */ /* 0x000fd0000800001a */
[----:B------:R-:W-:-:S08]  /*7c20*/  DADD R24, R22, R26 ;  /* 0x0000000016187229 */ /* 0x000fd0000000001a */
[----:B------:R-:W-:Y:S02]  /*7c30*/  DADD R28, R22, -R24 ;  /* 0x00000000161c7229 */ /* 0x000fe40000000818 */
[----:B------:R-:W-:-:S06]  /*7c40*/  DMUL R22, R24, 2 ;  /* 0x4000000018167828 */ /* 0x000fcc0000000000 */
[----:B------:R-:W-:Y:S02]  /*7c50*/  DADD R26, R26, R28 ;  /* 0x000000001a1a7229 */ /* 0x000fe4000000001c */
[----:B------:R-:W-:-:S08]  /*7c60*/  DFMA R24, R24, 2, -R22 ;  /* 0x400000001818782b */ /* 0x000fd00000000816 */
        /* <DEDUP_REMOVED lines=57> */
.L_x_389:
[----:B------:R-:W-:Y:S01]  /*8000*/  DFMA R26, R26, R28, R28 ;  /* 0x0000001c1a1a722b */ /* 0x000fe2000000001c */
[----:B------:R-:W-:Y:S01]  /*8010*/  IMAD.MOV.U32 R45, RZ, RZ, 0x0 ;  /* 0x00000000ff2d7424 */ /* 0x000fe200078e00ff */
[----:B------:R-:W-:-:S08]  /*8020*/  DSETP.NEU.AND P0, PT, |R28|, +INF , PT ;  /* 0x7ff000001c00742a */ /* 0x000fd00003f0d200 */
[----:B------:R-:W-:Y:S02]  /*8030*/  FSEL R22, R28, R26, !P0 ;  /* 0x0000001a1c167208 */ /* 0x000fe40004000000 */
[----:B------:R-:W-:Y:S01]  /*8040*/  FSEL R23, R29, R27, !P0 ;  /* 0x0000001b1d177208 */ /* 0x000fe20004000000 */
[----:B------:R-:W-:Y:S06]  /*8050*/  RET.REL.NODEC R44 `(_ZN3cub18CUB_300001_SM_10006detail6reduce28DeviceReduceSingleTileKernelINS2_10policy_hubIdyN4cuda3std3__44plusIdEEE10Policy1000EN6thrust24THRUST_300001_SM_1000_NS6detail15normal_iteratorINSD_10device_ptrIiEEEEPdyS9_dd6squareIdEEEvT0_T1_T2_T3_T4_T6_) ;  /* 0xffffff7c2ce87950 */ /* 0x000fec0003c3ffff */
.L_x_390:
        /* <DEDUP_REMOVED lines=10> */
.L_x_818:


//--------------------- .text._ZN3cub18CUB_300001_SM_10006detail6reduce28DeviceReduceSingleTileKernelINS2_10policy_hubIdjN4cuda3std3__44plusIdEEE10Policy1000EPdSC_iS9_ddNS7_10__identityEEEvT0_T1_T2_T3_T4_T6_ --------------------------
	.section	.text._ZN3cub18CUB_300001_SM_10006detail6reduce28DeviceReduceSingleTileKernelINS2_10policy_hubIdjN4cuda3std3__44plusIdEEE10Policy1000EPdSC_iS9_ddNS7_10__identityEEEvT0_T1_T2_T3_T4_T6_,"ax",@progbits
	.align	128
        .global         _ZN3cub18CUB_300001_SM_10006detail6reduce28DeviceReduceSingleTileKernelINS2_10policy_hubIdjN4cuda3std3__44plusIdEEE10Policy1000EPdSC_iS9_ddNS7_10__identityEEEvT0_T1_T2_T3_T4_T6_
        .type           _ZN3cub18CUB_300001_SM_10006detail6reduce28DeviceReduceSingleTileKernelINS2_10policy_hubIdjN4cuda3std3__44plusIdEEE10Policy1000EPdSC_iS9_ddNS7_10__identityEEEvT0_T1_T2_T3_T4_T6_,@function
        .size           _ZN3cub18CUB_300001_SM_10006detail6reduce28DeviceReduceSingleTileKernelINS2_10policy_hubIdjN4cuda3std3__44plusIdEEE10Policy1000EPdSC_iS9_ddNS7_10__identityEEEvT0_T1_T2_T3_T4_T6_,(.L_x_828 - _ZN3cub18CUB_300001_SM_10006detail6reduce28DeviceReduceSingleTileKernelINS2_10policy_hubIdjN4cuda3std3__44plusIdEEE10Policy1000EPdSC_iS9_ddNS7_10__identityEEEvT0_T1_T2_T3_T4_T6_)
        .other          _ZN3cub18CUB_300001_SM_10006detail6reduce28DeviceReduceSingleTileKernelINS2_10policy_hubIdjN4cuda3std3__44plusIdEEE10Policy1000EPdSC_iS9_ddNS7_10__identityEEEvT0_T1_T2_T3_T4_T6_,@"STO_CUDA_ENTRY STV_DEFAULT"
_ZN3cub18CUB_300001_SM_10006detail6reduce28DeviceReduceSingleTileKernelINS2_10policy_hubIdjN4cuda3std3__44plusIdEEE10Policy1000EPdSC_iS9_ddNS7_10__identityEEEvT0_T1_T2_T3_T4_T6_:
.text._ZN3cub18CUB_300001_SM_10006detail6reduce28DeviceReduceSingleTileKernelINS2_10policy_hubIdjN4cuda3std3__44plusIdEEE10Policy1000EPdSC_iS9_ddNS7_10__identityEEEvT0_T1_T2_T3_T4_T6_:
        /* <DEDUP_REMOVED lines=13> */
.L_x_391:
        /* <DEDUP_REMOVED lines=13> */
.L_x_395:
[----:B------:R-:W-:Y:S05]  /*01a0*/  BSYNC.RECONVERGENT B1 ;  /* 0x0000000000017941 */ /* 0x000fea0003800200 */
.L_x_394:
[----:B------:R-:W-:Y:S01]  /*01b0*/  ISETP.GE.AND P0, PT, R5, R4, PT ;  /* 0x000000040500720c */ /* 0x000fe20003f06270 */
[----:B------:R-:W-:-:S12]  /*01c0*/  BSSY.RECONVERGENT B1, `(.L_x_396) ;  /* 0x0000078000017945 */ /* 0x000fd80003800200 */
[----:B------:R-:W-:Y:S05]  /*01d0*/  @P0 BRA `(.L_x_397) ;  /* 0x0000000400d80947 */ /* 0x000fea0003800000 */
[----:B------:R-:W-:Y:S01]  /*01e0*/  LOP3.LUT R9, RZ, R5, RZ, 0x33, !PT ;  /* 0x00000005ff097212 */ /* 0x000fe200078e33ff */
[----:B------:R-:W-:Y:S04]  /*01f0*/  BSSY.RECONVERGENT B2, `(.L_x_398) ;  /* 0x0000019000027945 */ /* 0x000fe80003800200 */
[----:B------:R-:W-:-:S04]  /*0200*/  IMAD.IADD R9, R9, 0x1, R4 ;  /* 0x0000000109097824 */ /* 0x000fc800078e0204 */
[C---:B------:R-:W-:Y:S01]  /*0210*/  IMAD.HI.U32 R0, R9.reuse, -0x33333333, RZ ;  /* 0xcccccccd09007827 */ /* 0x040fe200078e00ff */
[----:B------:R-:W-:-:S04]  /*0220*/  ISETP.GE.U32.AND P0, PT, R9, 0x780, PT ;  /* 0x000007800900780c */ /* 0x000fc80003f06070 */
[----:B------:R-:W-:-:S04]  /*0230*/  SHF.R.U32.HI R0, RZ, 0x9, R0 ;  /* 0x00000009ff007819 */ /* 0x000fc80000011600 */
[----:B------:R-:W-:-:S04]  /*0240*/  LOP3.LUT R2, R0, 0x3, RZ, 0xc0, !PT ;  /* 0x0000000300027812 */ /* 0x000fc800078ec0ff */
[----:B------:R-:W-:-:S13]  /*0250*/  ISETP.NE.AND P1, PT, R2, 0x3, PT ;  /* 0x000000030200780c */ /* 0x000fda0003f25270 */
[----:B------:R-:W-:Y:S05]  /*0260*/  @!P1 BRA `(.L_x_399) ;  /* 0x0000000000449947 */ /* 0x000fea0003800000 */
[----:B------:R-:W0:Y:S01]  /*0270*/  LDC.64 R8, c[0x0][0x380] ;  /* 0x0000e000ff087b82 */ /* 0x000e220000000a00 */
[----:B------:R-:W-:-:S05]  /*0280*/  VIADD R0, R0, 0x1 ;  /* 0x0000000100007836 */ /* 0x000fca0000000000 */
[----:B------:R-:W-:-:S05]  /*0290*/  LOP3.LUT R0, R0, 0x3, RZ, 0xc0, !PT ;  /* 0x0000000300007812 */ /* 0x000fca00078ec0ff */
[----:B------:R-:W-:Y:S02]  /*02a0*/  IMAD.MOV R0, RZ, RZ, -R0 ;  /* 0x000000ffff007224 */ /* 0x000fe400078e0a00 */
[----:B0-----:R-:W-:-:S04]  /*02b0*/  IMAD.WIDE.U32 R8, R5, 0x8, R8 ;  /* 0x0000000805087825 */ /* 0x001fc800078e0008 */
[----:B------:R-:W-:Y:S02]  /*02c0*/  IMAD.MOV.U32 R2, RZ, RZ, R8 ;  /* 0x000000ffff027224 */ /* 0x000fe400078e0008 */
[----:B------:R-:W-:-:S07]  /*02d0*/  IMAD.MOV.U32 R11, RZ, RZ, R9 ;  /* 0x000000ffff0b7224 */ /* 0x000fce00078e0009 */
.L_x_400:
        /* <DEDUP_REMOVED lines=10> */
.L_x_399:
[----:B------:R-:W-:Y:S05]  /*0380*/  BSYNC.RECONVERGENT B2 ;  /* 0x0000000000027941 */ /* 0x000fea0003800200 */
.L_x_398:
        /* <DEDUP_REMOVED lines=8> */
.L_x_403:
        /* <DEDUP_REMOVED lines=43> */
.L_x_402:
[----:B------:R-:W-:Y:S05]  /*06c0*/  BSYNC.RECONVERGENT B2 ;  /* 0x0000000000027941 */ /* 0x000fea0003800200 */
.L_x_401:
        /* <DEDUP_REMOVED lines=26> */
.L_x_405:
[----:B------:R-:W-:Y:S05]  /*0870*/  BSYNC.RECONVERGENT B2 ;  /* 0x0000000000027941 */ /* 0x000fea0003800200 */
.L_x_404:
        /* <DEDUP_REMOVED lines=12> */
.L_x_397:
[----:B------:R-:W-:Y:S05]  /*0940*/  BSYNC.RECONVERGENT B1 ;  /* 0x0000000000017941 */ /* 0x000fea0003800200 */
.L_x_396:
        /* <DEDUP_REMOVED lines=47> */
[----:B------:R-:W0:Y:S04]  /*0c40*/  LDS.128 R8, [UR4+0x20] ;  /* 0x00002004ff087984 */ /* 0x000e280008000c00 */
[----:B------:R-:W1:Y:S04]  /*0c50*/  LDS.128 R16, [UR4+0x30] ;  /* 0x00003004ff107984 */ /* 0x000e680008000c00 */
[----:B--2---:R-:W2:Y:S01]  /*0c60*/  LDS.128 R4, [UR4+0x40] ;  /* 0x00004004ff047984 */ /* 0x004ea20008000c00 */
[----:B0-----:R-:W-:-:S03]  /*0c70*/  DADD R8, R12, R8 ;  /* 0x000000000c087229 */ /* 0x001fc60000000008 */
[----:B------:R-:W-:Y:S05]  /*0c80*/  LDS.128 R12, [UR4+0x60] ;  /* 0x00006004ff0c7984 */ /* 0x000fea0008000c00 */
[----:B------:R-:W-:Y:S02]  /*0c90*/  DADD R2, R8, R10 ;  /* 0x0000000008027229 */ /* 0x000fe4000000000a */
[----:B------:R-:W0:Y:S06]  /*0ca0*/  LDS.128 R8, [UR4+0x50] ;  /* 0x00005004ff087984 */ /* 0x000e2c0008000c00 */
[----:B-1----:R-:W-:-:S08]  /*0cb0*/  DADD R2, R2, R16 ;  /* 0x0000000002027229 */ /* 0x002fd00000000010 */
[----:B------:R-:W-:-:S08]  /*0cc0*/  DADD R2, R2, R18 ;  /* 0x0000000002027229 */ /* 0x000fd00000000012 */
[----:B--2---:R-:W-:-:S08]  /*0cd0*/  DADD R2, R2, R4 ;  /* 0x0000000002027229 */ /* 0x004fd00000000004 */
[----:B------:R-:W-:Y:S01]  /*0ce0*/  DADD R2, R2, R6 ;  /* 0x0000000002027229 */ /* 0x000fe20000000006 */
[----:B------:R-:W1:Y:S07]  /*0cf0*/  LDS.128 R4, [UR4+0x70] ;  /* 0x00007004ff047984 */ /* 0x000e6e0008000c00 */
[----:B0-----:R-:W-:-:S08]  /*0d00*/  DADD R2, R2, R8 ;  /* 0x0000000002027229 */ /* 0x001fd00000000008 */
[----:B------:R-:W-:Y:S01]  /*0d10*/  DADD R2, R2, R10 ;  /* 0x0000000002027229 */ /* 0x000fe2000000000a */
[----:B------:R-:W0:Y:S07]  /*0d20*/  LDS.128 R8, [UR4+0x80] ;  /* 0x00008004ff087984 */ /* 0x000e2e0008000c00 */
[----:B------:R-:W-:-:S08]  /*0d30*/  DADD R2, R2, R12 ;  /* 0x0000000002027229 */ /* 0x000fd0000000000c */
[----:B------:R-:W-:Y:S01]  /*0d40*/  DADD R2, R2, R14 ;  /* 0x0000000002027229 */ /* 0x000fe2000000000e */
[----:B------:R-:W2:Y:S07]  /*0d50*/  LDS.128 R12, [UR4+0x90] ;  /* 0x00009004ff0c7984 */ /* 0x000eae0008000c00 */
[----:B-1----:R-:W-:-:S08]  /*0d60*/  DADD R2, R2, R4 ;  /* 0x0000000002027229 */ /* 0x002fd00000000004 */
[----:B------:R-:W-:Y:S01]  /*0d70*/  DADD R2, R2, R6 ;  /* 0x0000000002027229 */ /* 0x000fe20000000006 */
[----:B------:R-:W1:Y:S07]  /*0d80*/  LDS.128 R4, [UR4+0xa0] ;  /* 0x0000a004ff047984 */ /* 0x000e6e0008000c00 */
[----:B0-----:R-:W-:Y:S01]  /*0d90*/  DADD R2, R2, R8 ;  /* 0x0000000002027229 */ /* 0x001fe20000000008 */
[----:B------:R-:W0:Y:S07]  /*0da0*/  LDS.64 R8, [UR4+0xb0] ;  /* 0x0000b004ff087984 */ /* 0x000e2e0008000a00 */
[----:B------:R-:W-:-:S08]  /*0db0*/  DADD R2, R2, R10 ;  /* 0x0000000002027229 */ /* 0x000fd0000000000a */
[----:B--2---:R-:W-:-:S08]  /*0dc0*/  DADD R2, R2, R12 ;  /* 0x0000000002027229 */ /* 0x004fd0000000000c */
[----:B------:R-:W-:-:S08]  /*0dd0*/  DADD R2, R2, R14 ;  /* 0x0000000002027229 */ /* 0x000fd0000000000e */
[----:B-1----:R-:W-:-:S08]  /*0de0*/  DADD R2, R2, R4 ;  /* 0x0000000002027229 */ /* 0x002fd00000000004 */
[----:B------:R-:W-:-:S08]  /*0df0*/  DADD R2, R2, R6 ;  /* 0x0000000002027229 */ /* 0x000fd00000000006 */
[----:B0-----:R-:W-:Y:S01]  /*0e00*/  DADD R12, R2, R8 ;  /* 0x00000000020c7229 */ /* 0x001fe20000000008 */
[----:B------:R-:W-:Y:S10]  /*0e10*/  BRA `(.L_x_407) ;  /* 0x0000001800487947 */ /* 0x000ff40003800000 */
.L_x_406:
        /* <DEDUP_REMOVED lines=32> */
[----:B------:R-:W-:Y:S01]  /*1020*/  VIADD R0, R2, 0x10 ;  /* 0x0000001002007836 */ /* 0x000fe20000000000 */
[----:B------:R-:W-:Y:S02]  /*1030*/  @!P1 SHF.R.U32.HI R2, RZ, 0x2, R3 ;  /* 0x00000002ff029819 */ /* 0x000fe40000011603 */
[----:B------:R-:W1:Y:S02]  /*1040*/  SHFL.DOWN PT, R7, R11, 0x8, R5 ;  /* 0x090000000b077989 */ /* 0x000e6400000e0005 */
[----:B------:R-:W-:Y:S01]  /*1050*/  @!P1 LOP3.LUT R2, R2, 0xf8, RZ, 0xc0, !PT ;  /* 0x000000f802029812 */ /* 0x000fe200078ec0ff */
[----:B-1----:R-:W-:-:S10]  /*1060*/  DADD R6, R6, R10 ;  /* 0x0000000006067229 */ /* 0x002fd4000000000a */
[----:B------:R-:W-:Y:S02]  /*1070*/  FSEL R8, R10, R6, P0 ;  /* 0x000000060a087208 */ /* 0x000fe40000000000 */
[----:B------:R-:W-:Y:S02]  /*1080*/  FSEL R9, R11, R7, P0 ;  /* 0x000000070b097208 */ /* 0x000fe40000000000 */
[----:B------:R-:W-:Y:S01]  /*1090*/  @!P1 MOV R10, 0x400 ;  /* 0x00000400000a9802 */ /* 0x000fe20000000f00 */
[----:B------:R-:W-:Y:S01]  /*10a0*/  SHFL.DOWN PT, R6, R8, 0x10, R5 ;  /* 0x0a00000008067989 */ /* 0x000fe200000e0005 */
[----:B------:R-:W-:Y:S02]  /*10b0*/  ISETP.GT.AND P0, PT, R0, R5, PT ;  /* 0x000000050000720c */ /* 0x000fe40003f04270 */
[----:B0-----:R-:W-:Y:S01]  /*10c0*/  @!P1 LEA R11, R13, R10, 0x18 ;  /* 0x0000000a0d0b9211 */ /* 0x001fe200078ec0ff */
        /* <DEDUP_REMOVED lines=11> */
[----:B------:R-:W-:Y:S01]  /*1180*/  ISETP.GT.AND P1, PT, R4, 0x20, PT ;  /* 0x000000200400780c */ /* 0x000fe20003f24270 */
[----:B0-----:R-:W-:-:S09]  /*1190*/  ULEA UR4, UR5, UR4, 0x18 ;  /* 0x0000000405047291 */ /* 0x001fd2000f8ec0ff */
[----:B------:R-:W0:Y:S04]  /*11a0*/  LDS.128 R16, [UR4+0x20] ;  /* 0x00002004ff107984 */ /* 0x000e280008000c00 */
[----:B-1----:R-:W1:Y:S01]  /*11b0*/  LDS.128 R8, [UR4+0x30] ;  /* 0x00003004ff087984 */ /* 0x002e620008000c00 */
[----:B0-----:R-:W-:-:S10]  /*11c0*/  DADD R16, R12, R16 ;  /* 0x000000000c107229 */ /* 0x001fd40000000010 */
[----:B------:R-:W-:Y:S02]  /*11d0*/  FSEL R2, R16, R12, P1 ;  /* 0x0000000c10027208 */ /* 0x000fe40000800000 */
[----:B------:R-:W-:Y:S02]  /*11e0*/  FSEL R3, R17, R13, P1 ;  /* 0x0000000d11037208 */ /* 0x000fe40000800000 */
[----:B------:R-:W-:Y:S01]  /*11f0*/  ISETP.GT.AND P1, PT, R4, 0x40, PT ;  /* 0x000000400400780c */ /* 0x000fe20003f24270 */
[----:B------:R-:W0:Y:S03]  /*1200*/  LDS.128 R12, [UR4+0x40] ;  /* 0x00004004ff0c7984 */ /* 0x000e260008000c00 */
        /* <DEDUP_REMOVED lines=65> */
[----:B------:R-:W1:Y:S01]  /*1620*/  LDS.64 R2, [UR4+0xb0] ;  /* 0x0000b004ff027984 */ /* 0x000e620008000a00 */
        /* <DEDUP_REMOVED lines=11> */
[----:B------:R-:W-:Y:S01]  /*16e0*/  FSEL R13, R3, R7, P1 ;  /* 0x00000007030d7208 */ /* 0x000fe20000800000 */
[----:B------:R-:W-:Y:S06]  /*16f0*/  BRA `(.L_x_407) ;  /* 0x0000001000107947 */ /* 0x000fec0003800000 */
.L_x_393:
[----:B------:R-:W0:Y:S01]  /*1700*/  S2R R0, SR_TID.X ;  /* 0x0000000000007919 */ /* 0x000e220000002100 */
[----:B------:R-:W0:Y:S02]  /*1710*/  LDC.64 R6, c[0x0][0x380] ;  /* 0x0000e000ff067b82 */ /* 0x000e240000000a00 */
[----:B0-----:R-:W-:-:S05]  /*1720*/  IMAD.WIDE.U32 R6, R0, 0x8, R6 ;  /* 0x0000000800067825 */ /* 0x001fca00078e0006 */
[----:B------:R-:W2:Y:S04]  /*1730*/  LDG.E.64.CONSTANT R20, desc[UR6][R6.64] ;  /* 0x0000000606147981 */ /* 0x000ea8000c1e9b00 */
[----:B------:R-:W2:Y:S04]  /*1740*/  LDG.E.64.CONSTANT R2, desc[UR6][R6.64+0x1400] ;  /* 0x0014000606027981 */ /* 0x000ea8000c1e9b00 */
[----:B------:R-:W3:Y:S04]  /*1750*/  LDG.E.64.CONSTANT R8, desc[UR6][R6.64+0x2800] ;  /* 0x0028000606087981 */ /* 0x000ee8000c1e9b00 */
[----:B------:R-:W4:Y:S04]  /*1760*/  LDG.E.64.CONSTANT R10, desc[UR6][R6.64+0x3c00] ;  /* 0x003c0006060a7981 */ /* 0x000f28000c1e9b00 */
[----:B------:R-:W5:Y:S04]  /*1770*/  LDG.E.64.CONSTANT R12, desc[UR6][R6.64+0x5000] ;  /* 0x00500006060c7981 */ /* 0x000f68000c1e9b00 */
[----:B------:R-:W5:Y:S04]  /*1780*/  LDG.E.64.CONSTANT R14, desc[UR6][R6.64+0x6400] ;  /* 0x00640006060e7981 */ /* 0x000f68000c1e9b00 */
[----:B------:R-:W5:Y:S04]  /*1790*/  LDG.E.64.CONSTANT R16, desc[UR6][R6.64+0x7800] ;  /* 0x0078000606107981 */ /* 0x000f68000c1e9b00 */
[----:B------:R-:W5:Y:S01]  /*17a0*/  LDG.E.64.CONSTANT R18, desc[UR6][R6.64+0x8c00] ;  /* 0x008c000606127981 */ /* 0x000f62000c1e9b00 */
[----:B------:R-:W-:Y:S01]  /*17b0*/  ISETP.GE.U32.AND P0, PT, R4, 0x2800, PT ;  /* 0x000028000400780c */ /* 0x000fe20003f06070 */
[----:B--2---:R-:W-:-:S08]  /*17c0*/  DADD R2, R20, R2 ;  /* 0x0000000014027229 */ /* 0x004fd00000000002 */
[----:B---3--:R-:W-:Y:S01]  /*17d0*/  DADD R2, R8, R2 ;  /* 0x0000000008027229 */ /* 0x008fe20000000002 */
[----:B------:R-:W-:-:S07]  /*17e0*/  IMAD.MOV.U32 R9, RZ, RZ, 0x1400 ;  /* 0x00001400ff097424 */ /* 0x000fce00078e00ff */
[----:B----4-:R-:W-:-:S08]  /*17f0*/  DADD R2, R10, R2 ;  /* 0x000000000a027229 */ /* 0x010fd00000000002 */
[----:B-----5:R-:W-:-:S08]  /*1800*/  DADD R2, R12, R2 ;  /* 0x000000000c027229 */ /* 0x020fd00000000002 */
[----:B------:R-:W-:-:S08]  /*1810*/  DADD R2, R14, R2 ;  /* 0x000000000e027229 */ /* 0x000fd00000000002 */
[----:B------:R-:W-:-:S08]  /*1820*/  DADD R2, R16, R2 ;  /* 0x0000000010027229 */ /* 0x000fd00000000002 */
[----:B------:R-:W-:Y:S01]  /*1830*/  DADD R2, R18, R2 ;  /* 0x0000000012027229 */ /* 0x000fe20000000002 */
[----:B------:R-:W-:Y:S10]  /*1840*/  @!P0 BRA `(.L_x_408) ;  /* 0x00000000006c8947 */ /* 0x000ff40003800000 */
[----:B------:R-:W0:Y:S01]  /*1850*/  LDC R26, c[0x0][0x390] ;  /* 0x0000e400ff1a7b82 */ /* 0x000e220000000800 */
[----:B------:R-:W-:Y:S02]  /*1860*/  VIADD R8, R4, 0xffffec00 ;  /* 0xffffec0004087836 */ /* 0x000fe40000000000 */
[----:B------:R-:W-:-:S07]  /*1870*/  IMAD.MOV.U32 R9, RZ, RZ, 0x1400 ;  /* 0x00001400ff097424 */ /* 0x000fce00078e00ff */
.L_x_410:
[----:B------:R-:W-:-:S05]  /*1880*/  IMAD.WIDE R12, R9, 0x8, R6 ;  /* 0x00000008090c7825 */ /* 0x000fca00078e0206 */
[----:B------:R-:W2:Y:S04]  /*1890*/  LDG.E.64.CONSTANT R4, desc[UR6][R12.64] ;  /* 0x000000060c047981 */ /* 0x000ea8000c1e9b00 */
[----:B------:R-:W3:Y:S04]  /*18a0*/  LDG.E.64.CONSTANT R14, desc[UR6][R12.64+0x1400] ;  /* 0x001400060c0e7981 */ /* 0x000ee8000c1e9b00 */
[----:B------:R-:W4:Y:S04]  /*18b0*/  LDG.E.64.CONSTANT R16, desc[UR6][R12.64+0x2800] ;  /* 0x002800060c107981 */ /* 0x000f28000c1e9b00 */
[----:B------:R-:W5:Y:S04]  /*18c0*/  LDG.E.64.CONSTANT R18, desc[UR6][R12.64+0x3c00] ;  /* 0x003c00060c127981 */ /* 0x000f68000c1e9b00 */
        /* <DEDUP_REMOVED lines=8> */
[----:B------:R-:W-:-:S08]  /*1950*/  DADD R4, R20, R4 ;  /* 0x0000000014047229 */ /* 0x000fd00000000004 */
[----:B------:R-:W-:Y:S01]  /*1960*/  DADD R22, R22, R4 ;  /* 0x0000000016167229 */ /* 0x000fe20000000004 */
[----:B0-----:R-:W-:-:S04]  /*1970*/  IMAD.MOV.U32 R4, RZ, RZ, R26 ;  /* 0x000000ffff047224 */ /* 0x001fc800078e001a */
[----:B------:R-:W-:-:S03]  /*1980*/  IMAD.IADD R2, R4, 0x1, -R9 ;  /* 0x0000000104027824 */ /* 0x000fc600078e0a09 */
[----:B------:R-:W-:Y:S02]  /*1990*/  DADD R22, R24, R22 ;  /* 0x0000000018167229 */ /* 0x000fe40000000016 */
[----:B------:R-:W-:-:S06]  /*19a0*/  ISETP.GE.AND P0, PT, R2, 0x1400, PT ;  /* 0x000014000200780c */ /* 0x000fcc0003f06270 */
[----:B------:R-:W-:-:S07]  /*19b0*/  DADD R2, R10, R22 ;  /* 0x000000000a027229 */ /* 0x000fce0000000016 */
[----:B------:R-:W-:Y:S05]  /*19c0*/  @!P0 BRA `(.L_x_409) ;  /* 0x0000000800348947 */ /* 0x000fea0003800000 */
[----:B------:R-:W-:-:S05]  /*19d0*/  VIADD R9, R9, 0x1400 ;  /* 0x0000140009097836 */ /* 0x000fca0000000000 */
[----:B------:R-:W-:-:S13]  /*19e0*/  ISETP.GT.AND P0, PT, R9, R8, PT ;  /* 0x000000080900720c */ /* 0x000fda0003f04270 */
[----:B------:R-:W-:Y:S05]  /*19f0*/  @!P0 BRA `(.L_x_410) ;  /* 0xfffffffc00a08947 */ /* 0x000fea000383ffff */
.L_x_408:
[----:B------:R-:W-:-:S13]  /*1a00*/  ISETP.GE.AND P0, PT, R9, R4, PT ;  /* 0x000000040900720c */ /* 0x000fda0003f06270 */
[----:B------:R-:W-:Y:S05]  /*1a10*/  @P0 BRA `(.L_x_409) ;  /* 0x0000000800200947 */ /* 0x000fea0003800000 */
[----:B------:R-:W-:Y:S01]  /*1a20*/  IMAD.IADD R39, R4, 0x1, -R9 ;  /* 0x0000000104277824 */ /* 0x000fe200078e0a09 */
[----:B------:R-:W-:Y:S04]  /*1a30*/  BSSY.RECONVERGENT B1, `(.L_x_409) ;  /* 0x0000086000017945 */ /* 0x000fe80003800200 */
[----:B------:R-:W-:-:S13]  /*1a40*/  ISETP.GE.AND P0, PT, R0, R39, PT ;  /* 0x000000270000720c */ /* 0x000fda0003f06270 */
[----:B------:R-:W-:Y:S05]  /*1a50*/  @P0 BRA `(.L_x_411) ;  /* 0x00000008000c0947 */ /* 0x000fea0003800000 */
[----:B------:R-:W-:Y:S01]  /*1a60*/  LOP3.LUT R5, RZ, R0, RZ, 0x33, !PT ;  /* 0x00000000ff057212 */ /* 0x000fe200078e33ff */
[----:B------:R-:W-:Y:S01]  /*1a70*/  BSSY.RECONVERGENT B2, `(.L_x_412) ;  /* 0x0000017000027945 */ /* 0x000fe20003800200 */
[----:B------:R-:W-:Y:S02]  /*1a80*/  IMAD.MOV.U32 R38, RZ, RZ, R0 ;  /* 0x000000ffff267224 */ /* 0x000fe400078e0000 */
[----:B------:R-:W-:-:S04]  /*1a90*/  IADD3 R5, PT, PT, -R9, R4, R5 ;  /* 0x0000000409057210 */ /* 0x000fc80007ffe105 */
[C---:B------:R-:W-:Y:S01]  /*1aa0*/  ISETP.GE.U32.AND P1, PT, R5.reuse, 0x780, PT ;  /* 0x000007800500780c */ /* 0x040fe20003f26070 */
[----:B------:R-:W-:-:S05]  /*1ab0*/  IMAD.HI.U32 R4, R5, -0x33333333, RZ ;  /* 0xcccccccd05047827 */ /* 0x000fca00078e00ff */
[----:B------:R-:W-:-:S04]  /*1ac0*/  SHF.R.U32.HI R4, RZ, 0x9, R4 ;  /* 0x00000009ff047819 */ /* 0x000fc80000011604 */
[----:B------:R-:W-:-:S04]  /*1ad0*/  LOP3.LUT R6, R4, 0x3, RZ, 0xc0, !PT ;  /* 0x0000000304067812 */ /* 0x000fc800078ec0ff */
[----:B------:R-:W-:-:S13]  /*1ae0*/  ISETP.NE.AND P0, PT, R6, 0x3, PT ;  /* 0x000000030600780c */ /* 0x000fda0003f05270 */
[----:B------:R-:W-:Y:S05]  /*1af0*/  @!P0 BRA `(.L_x_413) ;  /* 0x0000000000388947 */ /* 0x000fea0003800000 */
[----:B------:R-:W0:Y:S01]  /*1b00*/  LDC.64 R6, c[0x0][0x380] ;  /* 0x0000e000ff067b82 */ /* 0x000e220000000a00 */
[----:B------:R-:W-:Y:S02]  /*1b10*/  VIADD R4, R4, 0x1 ;  /* 0x0000000104047836 */ /* 0x000fe40000000000 */
[----:B------:R-:W-:Y:S02]  /*1b20*/  IMAD.IADD R11, R0, 0x1, R9 ;  /* 0x00000001000b7824 */ /* 0x000fe400078e0209 */
[----:B------:R-:W-:Y:S01]  /*1b30*/  IMAD.MOV.U32 R38, RZ, RZ, R0 ;  /* 0x000000ffff267224 */ /* 0x000fe200078e0000 */
[----:B------:R-:W-:-:S05]  /*1b40*/  LOP3.LUT R4, R4, 0x3, RZ, 0xc0, !PT ;  /* 0x0000000304047812 */ /* 0x000fca00078ec0ff */
[----:B------:R-:W-:-:S07]  /*1b50*/  IMAD.MOV R8, RZ, RZ, -R4 ;  /* 0x000000ffff087224 */ /* 0x000fce00078e0a04 */
.L_x_414:
[----:B0-----:R-:W-:-:S06]  /*1b60*/  IMAD.WIDE.U32 R4, R11, 0x8, R6 ;  /* 0x000000080b047825 */ /* 0x001fcc00078e0006 */
[----:B------:R-:W2:Y:S01]  /*1b70*/  LDG.E.64.CONSTANT R4, desc[UR6][R4.64] ;  /* 0x0000000604047981 */ /* 0x000ea2000c1e9b00 */
[----:B------:R-:W-:Y:S02]  /*1b80*/  VIADD R8, R8, 0x1 ;  /* 0x0000000108087836 */ /* 0x000fe40000000000 */
[----:B------:R-:W-:Y:S02]  /*1b90*/  VIADD R38, R38, 0x280 ;  /* 0x0000028026267836 */ /* 0x000fe40000000000 */
[----:B------:R-:W-:Y:S01]  /*1ba0*/  VIADD R11, R11, 0x280 ;  /* 0x000002800b0b7836 */ /* 0x000fe20000000000 */
[----:B------:R-:W-:Y:S01]  /*1bb0*/  ISETP.NE.AND P0, PT, R8, RZ, PT ;  /* 0x000000ff0800720c */ /* 0x000fe20003f05270 */
[----:B--2---:R-:W-:-:S12]  /*1bc0*/  DADD R2, R4, R2 ;  /* 0x0000000004027229 */ /* 0x004fd80000000002 */
[----:B------:R-:W-:Y:S05]  /*1bd0*/  @P0 BRA `(.L_x_414) ;  /* 0xfffffffc00e00947 */ /* 0x000fea000383ffff */
.L_x_413:
[----:B------:R-:W-:Y:S05]  /*1be0*/  BSYNC.RECONVERGENT B2 ;  /* 0x0000000000027941 */ /* 0x000fea0003800200 */
.L_x_412:
[----:B------:R-:W-:Y:S05]  /*1bf0*/  @!P1 BRA `(.L_x_411) ;  /* 0x0000000400a49947 */ /* 0x000fea0003800000 */
[----:B------:R-:W0:Y:S01]  /*1c00*/  LDCU.64 UR4, c[0x0][0x380] ;  /* 0x00007000ff0477ac */ /* 0x000e220008000a00 */
[----:B------:R-:W-:Y:S01]  /*1c10*/  IMAD.IADD R7, R39, 0x1, -R38 ;  /* 0x0000000127077824 */ /* 0x000fe200078e0a26 */
[C---:B------:R-:W-:Y:S01]  /*1c20*/  IADD3 R5, P0, PT, R38.reuse, R9, RZ ;  /* 0x0000000926057210 */ /* 0x040fe20007f1e0ff */
[----:B------:R-:W-:Y:S01]  /*1c30*/  BSSY.RECONVERGENT B2, `(.L_x_415) ;  /* 0x000003a000027945 */ /* 0x000fe20003800200 */
[----:B------:R-:W-:Y:S02]  /*1c40*/  IMAD.IADD R40, R38, 0x1, R9 ;  /* 0x0000000126287824 */ /* 0x000fe400078e0209 */
        /* <DEDUP_REMOVED lines=10> */
.L_x_417:
[----:B------:R-:W0:Y:S01]  /*1cf0*/  LDC.64 R30, c[0x0][0x380] ;  /* 0x0000e000ff1e7b82 */ /* 0x000e220000000a00 */
[----:B------:R-:W2:Y:S04]  /*1d00*/  LDG.E.64.CONSTANT R8, desc[UR6][R4.64+-0x1400] ;  /* 0xffec000604087981 */ /* 0x000ea8000c1e9b00 */
[----:B------:R-:W3:Y:S01]  /*1d10*/  LDG.E.64.CONSTANT R10, desc[UR6][R4.64] ;  /* 0x00000006040a7981 */ /* 0x000ee2000c1e9b00 */
[----:B------:R-:W-:-:S03]  /*1d20*/  VIADD R15, R40, 0xa00 ;  /* 0x00000a00280f7836 */ /* 0x000fc60000000000 */
[----:B------:R-:W4:Y:S04]  /*1d30*/  LDG.E.64.CONSTANT R12, desc[UR6][R4.64+0x1400] ;  /* 0x00140006040c7981 */ /* 0x000f28000c1e9b00 */
[----:B------:R-:W5:Y:S04]  /*1d40*/  LDG.E.64.CONSTANT R16, desc[UR6][R4.64+0x3c00] ;  /* 0x003c000604107981 */ /* 0x000f68000c1e9b00 */
[----:B------:R-:W5:Y:S01]  /*1d50*/  LDG.E.64.CONSTANT R18, desc[UR6][R4.64+0x5000] ;  /* 0x0050000604127981 */ /* 0x000f62000c1e9b00 */
[----:B------:R-:W-:-:S03]  /*1d60*/  VIADD R23, R40, 0x1400 ;  /* 0x0000140028177836 */ /* 0x000fc60000000000 */
[----:B------:R-:W5:Y:S01]  /*1d70*/  LDG.E.64.CONSTANT R20, desc[UR6][R4.64+0x6400] ;  /* 0x0064000604147981 */ /* 0x000f62000c1e9b00 */
[----:B0-----:R-:W-:-:S03]  /*1d80*/  IMAD.WIDE.U32 R6, R40, 0x8, R30 ;  /* 0x0000000828067825 */ /* 0x001fc600078e001e */
[----:B------:R-:W5:Y:S04]  /*1d90*/  LDG.E.64.CONSTANT R24, desc[UR6][R4.64+0x8c00] ;  /* 0x008c000604187981 */ /* 0x000f68000c1e9b00 */
[----:B------:R-:W5:Y:S04]  /*1da0*/  LDG.E.64.CONSTANT R26, desc[UR6][R4.64+0xa000] ;  /* 0x00a00006041a7981 */ /* 0x000f68000c1e9b00 */
[----:B------:R-:W2:Y:S01]  /*1db0*/  LDG.E.64.CONSTANT R6, desc[UR6][R6.64] ;  /* 0x0000000606067981 */ /* 0x000ea2000c1e9b00 */
[----:B------:R-:W-:-:S03]  /*1dc0*/  IMAD.WIDE.U32 R14, R15, 0x8, R30 ;  /* 0x000000080f0e7825 */ /* 0x000fc600078e001e */
[----:B------:R-:W5:Y:S04]  /*1dd0*/  LDG.E.64.CONSTANT R28, desc[UR6][R4.64+0xb400] ;  /* 0x00b40006041c7981 */ /* 0x000f68000c1e9b00 */
[----:B------:R-:W5:Y:S01]  /*1de0*/  LDG.E.64.CONSTANT R14, desc[UR6][R14.64] ;  /* 0x000000060e0e7981 */ /* 0x000f62000c1e9b00 */
[----:B------:R-:W-:-:S03]  /*1df0*/  IMAD.WIDE.U32 R22, R23, 0x8, R30 ;  /* 0x0000000817167825 */ /* 0x000fc600078e001e */
[----:B------:R-:W5:Y:S04]  /*1e00*/  LDG.E.64.CONSTANT R34, desc[UR6][R4.64+0xf000] ;  /* 0x00f0000604227981 */ /* 0x000f68000c1e9b00 */
[----:B------:R-:W5:Y:S01]  /*1e10*/  LDG.E.64.CONSTANT R22, desc[UR6][R22.64] ;  /* 0x0000000616167981 */ /* 0x000f62000c1e9b00 */
[----:B------:R-:W-:-:S03]  /*1e20*/  VIADD R33, R40, 0x1e00 ;  /* 0x00001e0028217836 */ /* 0x000fc60000000000 */
[----:B------:R-:W5:Y:S01]  /*1e30*/  LDG.E.64.CONSTANT R36, desc[UR6][R4.64+0x10400] ;  /* 0x0104000604247981 */ /* 0x000f62000c1e9b00 */
[----:B------:R-:W-:-:S03]  /*1e40*/  IMAD.WIDE.U32 R30, R33, 0x8, R30 ;  /* 0x00000008211e7825 */ /* 0x000fc600078e001e */
[----:B------:R0:W5:Y:S04]  /*1e50*/  LDG.E.64.CONSTANT R32, desc[UR6][R4.64+0xdc00] ;  /* 0x00dc000604207981 */ /* 0x000168000c1e9b00 */
[----:B------:R-:W5:Y:S01]  /*1e60*/  LDG.E.64.CONSTANT R30, desc[UR6][R30.64] ;  /* 0x000000061e1e7981 */ /* 0x000f62000c1e9b00 */
[----:B------:R-:W-:-:S05]  /*1e70*/  VIADD R38, R38, 0x2800 ;  /* 0x0000280026267836 */ /* 0x000fca0000000000 */
[----:B------:R-:W-:Y:S02]  /*1e80*/  ISETP.GE.AND P1, PT, R38, R41, PT ;  /* 0x000000292600720c */ /* 0x000fe40003f26270 */
[----:B0-----:R-:W-:Y:S01]  /*1e90*/  IADD3 R4, P2, PT, R4, 0x14000, RZ ;  /* 0x0001400004047810 */ /* 0x001fe20007f5e0ff */
[----:B------:R-:W-:-:S04]  /*1ea0*/  VIADD R40, R40, 0x2800 ;  /* 0x0000280028287836 */ /* 0x000fc80000000000 */
[----:B------:R-:W-:Y:S01]  /*1eb0*/  IMAD.X R5, RZ, RZ, R5, P2 ;  /* 0x000000ffff057224 */ /* 0x000fe200010e0605 */
[----:B--2---:R-:W-:-:S08]  /*1ec0*/  DADD R6, R6, R2 ;  /* 0x0000000006067229 */ /* 0x004fd00000000002 */
[----:B------:R-:W-:-:S08]  /*1ed0*/  DADD R6, R6, R8 ;  /* 0x0000000006067229 */ /* 0x000fd00000000008 */
[----:B---3--:R-:W-:-:S08]  /*1ee0*/  DADD R6, R6, R10 ;  /* 0x0000000006067229 */ /* 0x008fd0000000000a */
[----:B----4-:R-:W-:-:S08]  /*1ef0*/  DADD R6, R6, R12 ;  /* 0x0000000006067229 */ /* 0x010fd0000000000c */
        /* <DEDUP_REMOVED lines=13> */
.L_x_416:
[----:B------:R-:W-:Y:S05]  /*1fd0*/  BSYNC.RECONVERGENT B2 ;  /* 0x0000000000027941 */ /* 0x000fea0003800200 */
.L_x_415:
[----:B------:R-:W-:Y:S01]  /*1fe0*/  IMAD.IADD R6, R39, 0x1, -R38 ;  /* 0x0000000127067824 */ /* 0x000fe200078e0a26 */
[----:B------:R-:W-:Y:S04]  /*1ff0*/  BSSY.RECONVERGENT B2, `(.L_x_418) ;  /* 0x000001d000027945 */ /* 0x000fe80003800200 */
[----:B------:R-:W-:-:S13]  /*2000*/  ISETP.GT.AND P1, PT, R6, 0xa00, PT ;  /* 0x00000a000600780c */ /* 0x000fda0003f24270 */
[----:B------:R-:W-:Y:S05]  /*2010*/  @!P1 BRA `(.L_x_419) ;  /* 0x0000000000689947 */ /* 0x000fea0003800000 */
[----:B------:R-:W0:Y:S01]  /*2020*/  LDC.64 R14, c[0x0][0x380] ;  /* 0x0000e000ff0e7b82 */ /* 0x000e220000000a00 */
[----:B------:R-:W2:Y:S04]  /*2030*/  LDG.E.64.CONSTANT R8, desc[UR6][R4.64+-0x1400] ;  /* 0xffec000604087981 */ /* 0x000ea8000c1e9b00 */
[----:B------:R-:W3:Y:S01]  /*2040*/  LDG.E.64.CONSTANT R10, desc[UR6][R4.64] ;  /* 0x00000006040a7981 */ /* 0x000ee2000c1e9b00 */
[----:B------:R-:W-:-:S03]  /*2050*/  VIADD R17, R40, 0xa00 ;  /* 0x00000a0028117836 */ /* 0x000fc60000000000 */
[----:B------:R-:W4:Y:S04]  /*2060*/  LDG.E.64.CONSTANT R12, desc[UR6][R4.64+0x1400] ;  /* 0x00140006040c7981 */ /* 0x000f28000c1e9b00 */
[----:B------:R-:W5:Y:S04]  /*2070*/  LDG.E.64.CONSTANT R18, desc[UR6][R4.64+0x5000] ;  /* 0x0050000604127981 */ /* 0x000f68000c1e9b00 */
[----:B------:R1:W5:Y:S01]  /*2080*/  LDG.E.64.CONSTANT R20, desc[UR6][R4.64+0x6400] ;  /* 0x0064000604147981 */ /* 0x000362000c1e9b00 */
[----:B0-----:R-:W-:-:S06]  /*2090*/  IMAD.WIDE.U32 R6, R40, 0x8, R14 ;  /* 0x0000000828067825 */ /* 0x001fcc00078e000e */
[----:B------:R-:W2:Y:S01]  /*20a0*/  LDG.E.64.CONSTANT R6, desc[UR6][R6.64] ;  /* 0x0000000606067981 */ /* 0x000ea2000c1e9b00 */
[----:B------:R-:W-:-:S03]  /*20b0*/  IMAD.WIDE.U32 R14, R17, 0x8, R14 ;  /* 0x00000008110e7825 */ /* 0x000fc600078e000e */
[----:B------:R-:W5:Y:S04]  /*20c0*/  LDG.E.64.CONSTANT R16, desc[UR6][R4.64+0x3c00] ;  /* 0x003c000604107981 */ /* 0x000f68000c1e9b00 */
[----:B------:R-:W5:Y:S01]  /*20d0*/  LDG.E.64.CONSTANT R14, desc[UR6][R14.64] ;  /* 0x000000060e0e7981 */ /* 0x000f62000c1e9b00 */
[----:B------:R-:W-:Y:S01]  /*20e0*/  PLOP3.LUT P0, PT, PT, PT, PT, 0x8, 0x80 ;  /* 0x000000000080781c */ /* 0x000fe20003f0e170 */
[----:B------:R-:W-:Y:S02]  /*20f0*/  VIADD R38, R38, 0x1400 ;  /* 0x0000140026267836 */ /* 0x000fe40000000000 */
[----:B------:R-:W-:Y:S01]  /*2100*/  VIADD R40, R40, 0x1400 ;  /* 0x0000140028287836 */ /* 0x000fe20000000000 */
[----:B--2---:R-:W-:-:S08]  /*2110*/  DADD R2, R2, R6 ;  /* 0x0000000002027229 */ /* 0x004fd00000000006 */
[----:B------:R-:W-:-:S08]  /*2120*/  DADD R2, R2, R8 ;  /* 0x0000000002027229 */ /* 0x000fd00000000008 */
[----:B---3--:R-:W-:-:S08]  /*2130*/  DADD R2, R2, R10 ;  /* 0x0000000002027229 */ /* 0x008fd0000000000a */
[----:B----4-:R-:W-:-:S08]  /*2140*/  DADD R2, R2, R12 ;  /* 0x0000000002027229 */ /* 0x010fd0000000000c */
[----:B-----5:R-:W-:-:S08]  /*2150*/  DADD R2, R2, R14 ;  /* 0x0000000002027229 */ /* 0x020fd0000000000e */
[----:B------:R-:W-:Y:S01]  /*2160*/  DADD R2, R2, R16 ;  /* 0x0000000002027229 */ /* 0x000fe20000000010 */
[----:B------:R-:W-:-:S07]  /*2170*/  IADD3 R6, P1, PT, R4, 0xa000, RZ ;  /* 0x0000a00004067810 */ /* 0x000fce0007f3e0ff */
[----:B------:R-:W-:Y:S01]  /*2180*/  DADD R2, R2, R18 ;  /* 0x0000000002027229 */ /* 0x000fe20000000012 */
[----:B-1----:R-:W-:Y:S02]  /*2190*/  IMAD.X R5, RZ, RZ, R5, P1 ;  /* 0x000000ffff057224 */ /* 0x002fe400008e0605 */
[----:B------:R-:W-:-:S05]  /*21a0*/  IMAD.MOV.U32 R4, RZ, RZ, R6 ;  /* 0x000000ffff047224 */ /* 0x000fca00078e0006 */
[----:B------:R-:W-:-:S11]  /*21b0*/  DADD R2, R2, R20 ;  /* 0x0000000002027229 */ /* 0x000fd60000000014 */
.L_x_419:
[----:B------:R-:W-:Y:S05]  /*21c0*/  BSYNC.RECONVERGENT B2 ;  /* 0x0000000000027941 */ /* 0x000fea0003800200 */
.L_x_418:
[----:B------:R-:W-:-:S13]  /*21d0*/  ISETP.LT.OR P0, PT, R38, R39, P0 ;  /* 0x000000272600720c */ /* 0x000fda0000701670 */
[----:B------:R-:W-:Y:S05]  /*21e0*/  @!P0 BRA `(.L_x_411) ;  /* 0x0000000000288947 */ /* 0x000fea0003800000 */
[----:B------:R-:W0:Y:S01]  /*21f0*/  LDC.64 R6, c[0x0][0x380] ;  /* 0x0000e000ff067b82 */ /* 0x000e220000000a00 */
[----:B------:R-:W2:Y:S04]  /*2200*/  LDG.E.64.CONSTANT R8, desc[UR6][R4.64] ;  /* 0x0000000604087981 */ /* 0x000ea8000c1e9b00 */
[----:B------:R-:W3:Y:S01]  /*2210*/  LDG.E.64.CONSTANT R10, desc[UR6][R4.64+0x1400] ;  /* 0x00140006040a7981 */ /* 0x000ee2000c1e9b00 */
[----:B0-----:R-:W-:-:S03]  /*2220*/  IMAD.WIDE.U32 R40, R40, 0x8, R6 ;  /* 0x0000000828287825 */ /* 0x001fc600078e0006 */
[----:B------:R-:W4:Y:S04]  /*2230*/  LDG.E.64.CONSTANT R6, desc[UR6][R4.64+-0x1400] ;  /* 0xffec000604067981 */ /* 0x000f28000c1e9b00 */
[----:B------:R-:W5:Y:S02]  /*2240*/  LDG.E.64.CONSTANT R40, desc[UR6][R40.64] ;  /* 0x0000000628287981 */ /* 0x000f64000c1e9b00 */
[----:B-----5:R-:W-:-:S08]  /*2250*/  DADD R2, R2, R40 ;  /* 0x0000000002027229 */ /* 0x020fd00000000028 */
[----:B----4-:R-:W-:-:S08]  /*2260*/  DADD R2, R2, R6 ;  /* 0x0000000002027229 */ /* 0x010fd00000000006 */
[----:B--2---:R-:W-:-:S08]  /*2270*/  DADD R2, R2, R8 ;  /* 0x0000000002027229 */ /* 0x004fd00000000008 */
[----:B---3--:R-:W-:-:S11]  /*2280*/  DADD R2, R2, R10 ;  /* 0x0000000002027229 */ /* 0x008fd6000000000a */
.L_x_411:
[----:B------:R-:W-:Y:S05]  /*2290*/  BSYNC.RECONVERGENT B1 ;  /* 0x0000000000017941 */ /* 0x000fea0003800200 */
.L_x_409:
        /* <DEDUP_REMOVED lines=32> */
[----:B------:R-:W-:Y:S01]  /*24a0*/  ISETP.NE.AND P0, PT, R0, RZ, PT ;  /* 0x000000ff0000720c */ /* 0x000fe20003f05270 */
[----:B------:R-:W-:Y:S04]  /*24b0*/  SHFL.DOWN PT, R2, R4, 0x10, 0x1f ;  /* 0x0a001f0004027f89 */ /* 0x000fe800000e0000 */
[----:B------:R-:W0:Y:S02]  /*24c0*/  SHFL.DOWN PT, R3, R5, 0x10, 0x1f ;  /* 0x0a001f0005037f89 */ /* 0x000e2400000e0000 */
[----:B0-----:R-:W-:-:S07]  /*24d0*/  DADD R2, R2, R4 ;  /* 0x0000000002027229 */ /* 0x001fce0000000004 */
[----:B------:R0:W-:Y:S01]  /*24e0*/  @!P1 STS.64 [R7+0x18], R2 ;  /* 0x0000180207009388 */ /* 0x0001e20000000a00 */
[----:B------:R-:W-:Y:S01]  /*24f0*/  BAR.SYNC.DEFER_BLOCKING 0x0 ;  /* 0x0000000000007b1d */ /* 0x000fe20000010000 */
[----:B------:R-:W-:-:S04]  /*2500*/  ISETP.GT.AND P1, PT, R10, 0xf, PT ;  /* 0x0000000f0a00780c */ /* 0x000fc80003f24270 */
[----:B------:R-:W-:Y:S02]  /*2510*/  FSEL R12, R4, R2, P1 ;  /* 0x00000002040c7208 */ /* 0x000fe40000800000 */
[----:B------:R-:W-:Y:S01]  /*2520*/  FSEL R13, R5, R3, P1 ;  /* 0x00000003050d7208 */ /* 0x000fe20000800000 */
[----:B------:R-:W-:Y:S06]  /*2530*/  @P0 BRA `(.L_x_407) ;  /* 0x0000000000800947 */ /* 0x000fec0003800000 */
[----:B------:R-:W1:Y:S01]  /*2540*/  S2UR UR5, SR_CgaCtaId ;  /* 0x00000000000579c3 */ /* 0x000e620000008800 */
[----:B------:R-:W-:Y:S02]  /*2550*/  UMOV UR4, 0x400 ;  /* 0x0000040000047882 */ /* 0x000fe40000000000 */
[----:B-1----:R-:W-:-:S09]  /*2560*/  ULEA UR4, UR5, UR4, 0x18 ;  /* 0x0000000405047291 */ /* 0x002fd2000f8ec0ff */
[----:B------:R-:W1:Y:S04]  /*2570*/  LDS.128 R8, [UR4+0x20] ;  /* 0x00002004ff087984 */ /* 0x000e680008000c00 */
[----:B------:R-:W2:Y:S04]  /*2580*/  LDS.128 R16, [UR4+0x30] ;  /* 0x00003004ff107984 */ /* 0x000ea80008000c00 */
[----:B0-----:R-:W0:Y:S01]  /*2590*/  LDS.128 R4, [UR4+0x40] ;  /* 0x00004004ff047984 */ /* 0x001e220008000c00 */
[----:B-1----:R-:W-:-:S03]  /*25a0*/  DADD R8, R12, R8 ;  /* 0x000000000c087229 */ /* 0x002fc60000000008 */
[----:B------:R-:W-:Y:S05]  /*25b0*/  LDS.128 R12, [UR4+0x60] ;  /* 0x00006004ff0c7984 */ /* 0x000fea0008000c00 */
[----:B------:R-:W-:Y:S02]  /*25c0*/  DADD R2, R8, R10 ;  /* 0x0000000008027229 */ /* 0x000fe4000000000a */
[----:B------:R-:W1:Y:S06]  /*25d0*/  LDS.128 R8, [UR4+0x50] ;  /* 0x00005004ff087984 */ /* 0x000e6c0008000c00 */
[----:B--2---:R-:W-:-:S08]  /*25e0*/  DADD R2, R2, R16 ;  /* 0x0000000002027229 */ /* 0x004fd00000000010 */
[----:B------:R-:W-:-:S08]  /*25f0*/  DADD R2, R2, R18 ;  /* 0x0000000002027229 */ /* 0x000fd00000000012 */
[----:B0-----:R-:W-:-:S08]  /*2600*/  DADD R2, R2, R4 ;  /* 0x0000000002027229 */ /* 0x001fd00000000004 */
[----:B------:R-:W-:Y:S01]  /*2610*/  DADD R2, R2, R6 ;  /* 0x0000000002027229 */ /* 0x000fe20000000006 */
[----:B------:R-:W0:Y:S07]  /*2620*/  LDS.128 R4, [UR4+0x70] ;  /* 0x00007004ff047984 */ /* 0x000e2e0008000c00 */
[----:B-1----:R-:W-:-:S08]  /*2630*/  DADD R2, R2, R8 ;  /* 0x0000000002027229 */ /* 0x002fd00000000008 */
[----:B------:R-:W-:Y:S01]  /*2640*/  DADD R2, R2, R10 ;  /* 0x0000000002027229 */ /* 0x000fe2000000000a */
[----:B------:R-:W1:Y:S07]  /*2650*/  LDS.128 R8, [UR4+0x80] ;  /* 0x00008004ff087984 */ /* 0x000e6e0008000c00 */
[----:B------:R-:W-:-:S08]  /*2660*/  DADD R2, R2, R12 ;  /* 0x0000000002027229 */ /* 0x000fd0000000000c */
[----:B------:R-:W-:Y:S01]  /*2670*/  DADD R2, R2, R14 ;  /* 0x0000000002027229 */ /* 0x000fe2000000000e */
[----:B------:R-:W2:Y:S07]  /*2680*/  LDS.128 R12, [UR4+0x90] ;  /* 0x00009004ff0c7984 */ /* 0x000eae0008000c00 */
[----:B0-----:R-:W-:-:S08]  /*2690*/  DADD R2, R2, R4 ;  /* 0x0000000002027229 */ /* 0x001fd00000000004 */
[----:B------:R-:W-:Y:S01]  /*26a0*/  DADD R2, R2, R6 ;  /* 0x0000000002027229 */ /* 0x000fe20000000006 */
[----:B------:R-:W0:Y:S07]  /*26b0*/  LDS.128 R4, [UR4+0xa0] ;  /* 0x0000a004ff047984 */ /* 0x000e2e0008000c00 */
[----:B-1----:R-:W-:Y:S01]  /*26c0*/  DADD R2, R2, R8 ;  /* 0x0000000002027229 */ /* 0x002fe20000000008 */
[----:B------:R-:W1:Y:S07]  /*26d0*/  LDS.64 R8, [UR4+0xb0] ;  /* 0x0000b004ff087984 */ /* 0x000e6e0008000a00 */
[----:B------:R-:W-:-:S08]  /*26e0*/  DADD R2, R2, R10 ;  /* 0x0000000002027229 */ /* 0x000fd0000000000a */
[----:B--2---:R-:W-:-:S08]  /*26f0*/  DADD R2, R2, R12 ;  /* 0x0000000002027229 */ /* 0x004fd0000000000c */
[----:B------:R-:W-:-:S08]  /*2700*/  DADD R2, R2, R14 ;  /* 0x0000000002027229 */ /* 0x000fd0000000000e */
[----:B0-----:R-:W-:-:S08]  /*2710*/  DADD R2, R2, R4 ;  /* 0x0000000002027229 */ /* 0x001fd00000000004 */
[----:B------:R-:W-:-:S08]  /*2720*/  DADD R2, R2, R6 ;  /* 0x0000000002027229 */ /* 0x000fd00000000006 */
[----:B-1----:R-:W-:-:S11]  /*2730*/  DADD R12, R2, R8 ;  /* 0x00000000020c7229 */ /* 0x002fd60000000008 */
.L_x_407:
[----:B------:R-:W-:Y:S05]  /*2740*/  BSYNC.RECONVERGENT B0 ;  /* 0x0000000000007941 */ /* 0x000fea0003800200 */
.L_x_392:
[----:B------:R-:W-:Y:S05]  /*2750*/  @P0 EXIT ;  /* 0x000000000000094d */ /* 0x000fea0003800000 */
[----:B------:R-:W1:Y:S01]  /*2760*/  LDCU.64 UR4, c[0x0][0x398] ;  /* 0x00007300ff0477ac */ /* 0x000e620008000a00 */
[----:B0-----:R-:W0:Y:S01]  /*2770*/  LDC.64 R2, c[0x0][0x388] ;  /* 0x0000e200ff027b82 */ /* 0x001e220000000a00 */
[----:B-1----:R-:W-:-:S07]  /*2780*/  DADD R12, R12, UR4 ;  /* 0x000000040c0c7e29 */ /* 0x002fce0008000000 */
[----:B0-----:R-:W-:Y:S01]  /*2790*/  STG.E.64 desc[UR6][R2.64], R12 ;  /* 0x0000000c02007986 */ /* 0x001fe2000c101b06 */
[----:B------:R-:W-:Y:S05]  /*27a0*/  EXIT ;  /* 0x000000000000794d */ /* 0x000fea0003800000 */
.L_x_420:
        /* <DEDUP_REMOVED lines=13> */
.L_x_828:


//--------------------- .text._ZN3cub18CUB_300001_SM_10006detail6reduce18DeviceReduceKernelINS2_10policy_hubIdjN4cuda3std3__44plusIdEEE10Policy1000EN6thrust24THRUST_300001_SM_1000_NS6detail15normal_iteratorINSD_10device_ptrIiEEEEjS9_d6squareIdEEEvT0_PT3_T1_NS0_13GridEvenShareISO_EET2_T4_ --------------------------
	.section	.text._ZN3cub18CUB_300001_SM_10006detail6reduce18DeviceReduceKernelINS2_10policy_hubIdjN4cuda3std3__44plusIdEEE10Policy1000EN6thrust24THRUST_300001_SM_1000_NS6detail15normal_iteratorINSD_10device_ptrIiEEEEjS9_d6squareIdEEEvT0_PT3_T1_NS0_13GridEvenShareISO_EET2_T4_,"ax",@progbits
	.align	128
        .global         _ZN3cub18CUB_300001_SM_10006detail6reduce18DeviceReduceKernelINS2_10policy_hubIdjN4cuda3std3__44plusIdEEE10Policy1000EN6thrust24THRUST_300001_SM_1000_NS6detail15normal_iteratorINSD_10device_ptrIiEEEEjS9_d6squareIdEEEvT0_PT3_T1_NS0_13GridEvenShareISO_EET2_T4_
        .type           _ZN3cub18CUB_300001_SM_10006detail6reduce18DeviceReduceKernelINS2_10policy_hubIdjN4cuda3std3__44plusIdEEE10Policy1000EN6thrust24THRUST_300001_SM_1000_NS6detail15normal_iteratorINSD_10device_ptrIiEEEEjS9_d6squareIdEEEvT0_PT3_T1_NS0_13GridEvenShareISO_EET2_T4_,@function
        .size           _ZN3cub18CUB_300001_SM_10006detail6reduce18DeviceReduceKernelINS2_10policy_hubIdjN4cuda3std3__44plusIdEEE10Policy1000EN6thrust24THRUST_300001_SM_1000_NS6detail15normal_iteratorINSD_10device_ptrIiEEEEjS9_d6squareIdEEEvT0_PT3_T1_NS0_13GridEvenShareISO_EET2_T4_,(.L_x_821 - _ZN3cub18CUB_300001_SM_10006detail6reduce18DeviceReduceKernelINS2_10policy_hubIdjN4cuda3std3__44plusIdEEE10Policy1000EN6thrust24THRUST_300001_SM_1000_NS6detail15normal_iteratorINSD_10device_ptrIiEEEEjS9_d6squareIdEEEvT0_PT3_T1_NS0_13GridEvenShareISO_EET2_T4_)
        .other          _ZN3cub18CUB_300001_SM_10006detail6reduce18DeviceReduceKernelINS2_10policy_hubIdjN4cuda3std3__44plusIdEEE10Policy1000EN6thrust24THRUST_300001_SM_1000_NS6detail15normal_iteratorINSD_10device_ptrIiEEEEjS9_d6squareIdEEEvT0_PT3_T1_NS0_13GridEvenShareISO_EET2_T4_,@"STO_CUDA_ENTRY STV_DEFAULT"
_ZN3cub18CUB_300001_SM_10006detail6reduce18DeviceReduceKernelINS2_10policy_hubIdjN4cuda3std3__44plusIdEEE10Policy1000EN6thrust24THRUST_300001_SM_1000_NS6detail15normal_iteratorINSD_10device_ptrIiEEEEjS9_d6squareIdEEEvT0_PT3_T1_NS0_13GridEvenShareISO_EET2_T4_:
.text._ZN3cub18CUB_300001_SM_10006detail6reduce18DeviceReduceKernelINS2_10policy_hubIdjN4cuda3std3__44plusIdEEE10Policy1000EN6thrust24THRUST_300001_SM_1000_NS6detail15normal_iteratorINSD_10device_ptrIiEEEEjS9_d6squareIdEEEvT0_PT3_T1_NS0_13GridEvenShareISO_EET2_T4_:
[----:B------:R-:W-:Y:S08]  /*0000*/  LDC R1, c[0x0][0x37c] ;  /* 0x0000df00ff017b82 */ /* 0x000ff00000000800 */
[----:B------:R-:W0:Y:S01]  /*0010*/  S2UR UR4, SR_CTAID.X ;  /* 0x00000000000479c3 */ /* 0x000e220000002500 */
[----:B------:R-:W1:Y:S01]  /*0020*/  LDCU.64 UR6, c[0x0][0x358] ;  /* 0x00006b00ff0677ac */ /* 0x000e620008000a00 */
[----:B------:R-:W-:Y:S01]  /*0030*/  BSSY.RECONVERGENT B0, `(.L_x_421) ;  /* 0x00007b2000007945 */ /* 0x000fe20003800200 */
[----:B------:R-:W-:Y:S01]  /*0040*/  UMOV UR5, URZ ;  /* 0x000000ff00057c82 */ /* 0x000fe20008000000 */
[----:B------:R-:W-:-:S04]  /*0050*/  UMOV UR8, 0x40100000 ;  /* 0x4010000000087882 */ /* 0x000fc80000000000 */
[----:B------:R-:W2:Y:S01]  /*0060*/  LDC R2, c[0x0][0x3a8] ;  /* 0x0000ea00ff027b82 */ /* 0x000ea20000000800 */
[----:B0-----:R-:W-:-:S06]  /*0070*/  UIMAD UR4, UR4, 0x1400, URZ ;  /* 0x00001400040478a4 */ /* 0x001fcc000f8e02ff */
[----:B--2---:R-:W-:-:S05]  /*0080*/  VIADD R2, R2, -UR4 ;  /* 0x8000000402027c36 */ /* 0x004fca0008000000 */
[----:B------:R-:W-:-:S13]  /*0090*/  ISETP.GT.U32.AND P0, PT, R2, 0x13ff, PT ;  /* 0x000013ff0200780c */ /* 0x000fda0003f04070 */
[----:B-1----:R-:W-:Y:S05]  /*00a0*/  @P0 BRA `(.L_x_422) ;  /* 0x0000002400a80947 */ /* 0x002fea0003800000 */
[----:B------:R-:W0:Y:S01]  /*00b0*/  S2R R3, SR_TID.X ;  /* 0x0000000000037919 */ /* 0x000e220000002100 */
[----:B------:R-:W-:Y:S01]  /*00c0*/  BSSY.RECONVERGENT B1, `(.L_x_423) ;  /* 0x000004d000017945 */ /* 0x000fe20003800200 */
[----:B------:R-:W-:Y:S02]  /*00d0*/  CS2R R12, SRZ ;  /* 0x00000000000c7805 */ /* 0x000fe4000001ff00 */
[----:B0-----:R-:W-:Y:S01]  /*00e0*/  ISETP.GE.U32.AND P0, PT, R3, R2, PT ;  /* 0x000000020300720c */ /* 0x001fe20003f06070 */
        /* <DEDUP_REMOVED lines=18> */
[----:B------:R-:W-:Y:S01]  /*0210*/  LOP3.LUT R0, R9, 0x7fffffff, RZ, 0xc0, !PT ;  /* 0x7fffffff09007812 */ /* 0x000fe200078ec0ff */
[----:B0-----:R-:W-:Y:S02]  /*0220*/  IMAD.MOV.U32 R6, RZ, RZ, R8 ;  /* 0x000000ffff067224 */ /* 0x001fe400078e0008 */
[----:B------:R-:W-:Y:S02]  /*0230*/  IMAD.MOV.U32 R7, RZ, RZ, R9 ;  /* 0x000000ffff077224 */ /* 0x000fe400078e0009 */
[----:B------:R-:W-:Y:S01]  /*0240*/  VIADD R11, R0, 0xfff00000 ;  /* 0xfff00000000b7836 */ /* 0x000fe20000000000 */
[----:B------:R-:W-:-:S07]  /*0250*/  MOV R0, 0x270 ;  /* 0x0000027000007802 */ /* 0x000fce0000000f00 */
[----:B-1----:R-:W-:Y:S05]  /*0260*/  CALL.REL.NOINC `($__internal_4_$__cuda_sm20_dblrcp_rn_slowpath_v3) ;  /* 0x0000007800547944 */ /* 0x002fea0003c00000 */
[----:B------:R-:W-:Y:S02]  /*0270*/  IMAD.MOV.U32 R12, RZ, RZ, R8 ;  /* 0x000000ffff0c7224 */ /* 0x000fe400078e0008 */
[----:B------:R-:W-:-:S07]  /*0280*/  IMAD.MOV.U32 R13, RZ, RZ, R9 ;  /* 0x000000ffff0d7224 */ /* 0x000fce00078e0009 */
.L_x_425:
[----:B-1----:R-:W-:Y:S01]  /*0290*/  DADD R4, R4, 0.5 ;  /* 0x3fe0000004047429 */ /* 0x002fe20000000000 */
[----:B------:R-:W-:Y:S01]  /*02a0*/  BSSY.RECONVERGENT B2, `(.L_x_426) ;  /* 0x0000006000027945 */ /* 0x000fe20003800200 */
[----:B------:R-:W-:-:S06]  /*02b0*/  MOV R0, 0x300 ;  /* 0x0000030000007802 */ /* 0x000fcc0000000f00 */
[----:B------:R-:W-:-:S08]  /*02c0*/  DMUL R4, R4, R12 ;  /* 0x0000000c04047228 */ /* 0x000fd00000000000 */
[----:B------:R-:W-:-:S10]  /*02d0*/  DADD R22, -RZ, |R4| ;  /* 0x00000000ff167229 */ /* 0x000fd40000000504 */
[----:B0-----:R-:W-:-:S07]  /*02e0*/  IMAD.MOV.U32 R6, RZ, RZ, R23 ;  /* 0x000000ffff067224 */ /* 0x001fce00078e0017 */
[----:B------:R-:W-:Y:S05]  /*02f0*/  CALL.REL.NOINC `($_ZN3cub18CUB_300001_SM_10006detail6reduce18DeviceReduceKernelINS2_10policy_hubIdjN4cuda3std3__44plusIdEEE10Policy1000EN6thrust24THRUST_300001_SM_1000_NS6detail15normal_iteratorINSD_10device_ptrIiEEEEjS9_d6squareIdEEEvT0_PT3_T1_NS0_13GridEvenShareISO_EET2_T4_$__internal_accurate_pow) ;  /* 0x0000008000807944 */ /* 0x000fea0003c00000 */
[----:B------:R-:W-:Y:S05]  /*0300*/  BSYNC.RECONVERGENT B2 ;  /* 0x0000000000027941 */ /* 0x000fea0003800200 */
.L_x_426:
        /* <DEDUP_REMOVED lines=14> */
.L_x_428:
[----:B------:R-:W-:Y:S05]  /*03f0*/  BSYNC.RECONVERGENT B2 ;  /* 0x0000000000027941 */ /* 0x000fea0003800200 */
.L_x_427:
        /* <DEDUP_REMOVED lines=19> */
[----:B------:R-:W-:Y:S05]  /*0530*/  CALL.REL.NOINC `($__internal_5_$__cuda_sm20_div_rn_f64_full) ;  /* 0x0000007800547944 */ /* 0x000fea0003c00000 */
[----:B------:R-:W-:-:S07]  /*0540*/  IMAD.MOV.U32 R23, RZ, RZ, R0 ;  /* 0x000000ffff177224 */ /* 0x000fce00078e0000 */
.L_x_430:
[----:B------:R-:W-:Y:S05]  /*0550*/  BSYNC.RECONVERGENT B3 ;  /* 0x0000000000037941 */ /* 0x000fea0003800200 */
.L_x_429:
[----:B------:R-:W-:Y:S01]  /*0560*/  FSEL R12, R22, RZ, P0 ;  /* 0x000000ff160c7208 */ /* 0x000fe20000000000 */
[----:B------:R-:W-:Y:S01]  /*0570*/  VIADD R4, R3, 0x280 ;  /* 0x0000028003047836 */ /* 0x000fe20000000000 */
[----:B------:R-:W-:-:S07]  /*0580*/  FSEL R13, R23, 2, P0 ;  /* 0x40000000170d7808 */ /* 0x000fce0000000000 */
.L_x_424:
[----:B------:R-:W-:Y:S05]  /*0590*/  BSYNC.RECONVERGENT B1 ;  /* 0x0000000000017941 */ /* 0x000fea0003800200 */
.L_x_423:
[----:B------:R-:W-:Y:S01]  /*05a0*/  ISETP.GE.U32.AND P0, PT, R4, R2, PT ;  /* 0x000000020400720c */ /* 0x000fe20003f06070 */
        /* <DEDUP_REMOVED lines=13> */
[----:B------:R-:W-:Y:S02]  /*0680*/  LOP3.LUT R11, R7, 0x7fffffff, RZ, 0xc0, !PT ;  /* 0x7fffffff070b7812 */ /* 0x000fe400078ec0ff */
[----:B------:R-:W-:-:S03]  /*0690*/  MOV R0, 0x6c0 ;  /* 0x000006c000007802 */ /* 0x000fc60000000f00 */
[----:B------:R-:W-:-:S07]  /*06a0*/  VIADD R11, R11, 0xfff00000 ;  /* 0xfff000000b0b7836 */ /* 0x000fce0000000000 */
[----:B------:R-:W-:Y:S05]  /*06b0*/  CALL.REL.NOINC `($__internal_4_$__cuda_sm20_dblrcp_rn_slowpath_v3) ;  /* 0x0000007400407944 */ /* 0x000fea0003c00000 */
[----:B------:R-:W-:Y:S02]  /*06c0*/  IMAD.MOV.U32 R10, RZ, RZ, R8 ;  /* 0x000000ffff0a7224 */ /* 0x000fe400078e0008 */
[----:B------:R-:W-:-:S07]  /*06d0*/  IMAD.MOV.U32 R11, RZ, RZ, R9 ;  /* 0x000000ffff0b7224 */ /* 0x000fce00078e0009 */
.L_x_433:
[----:B------:R-:W0:Y:S01]  /*06e0*/  LDC R0, c[0x0][0x3a8] ;  /* 0x0000ea00ff007b82 */ /* 0x000e220000000800 */
[----:B------:R-:W-:Y:S01]  /*06f0*/  LOP3.LUT R5, RZ, R4, RZ, 0x33, !PT ;  /* 0x00000004ff057212 */ /* 0x000fe200078e33ff */
[----:B------:R-:W-:Y:S03]  /*0700*/  BSSY.RECONVERGENT B3, `(.L_x_434) ;  /* 0x0000046000037945 */ /* 0x000fe60003800200 */
[----:B0-----:R-:W-:-:S05]  /*0710*/  IADD3 R5, PT, PT, R0, -UR4, R5 ;  /* 0x8000000400057c10 */ /* 0x001fca000fffe005 */
[----:B------:R-:W-:-:S05]  /*0720*/  IMAD.HI.U32 R0, R5, -0x33333333, RZ ;  /* 0xcccccccd05007827 */ /* 0x000fca00078e00ff */
[----:B------:R-:W-:-:S04]  /*0730*/  SHF.R.U32.HI R0, RZ, 0x9, R0 ;  /* 0x00000009ff007819 */ /* 0x000fc80000011600 */
[----:B------:R-:W-:-:S04]  /*0740*/  LOP3.LUT R6, R0, 0x3, RZ, 0xc0, !PT ;  /* 0x0000000300067812 */ /* 0x000fc800078ec0ff */
[----:B------:R-:W-:-:S13]  /*0750*/  ISETP.NE.AND P0, PT, R6, 0x3, PT ;  /* 0x000000030600780c */ /* 0x000fda0003f05270 */
[----:B------:R-:W-:Y:S05]  /*0760*/  @!P0 BRA `(.L_x_435) ;  /* 0x0000000000fc8947 */ /* 0x000fea0003800000 */
[----:B------:R-:W0:Y:S01]  /*0770*/  LDC.64 R14, c[0x0][0x380] ;  /* 0x0000e000ff0e7b82 */ /* 0x000e220000000a00 */
[----:B------:R-:W-:Y:S02]  /*0780*/  VIADD R8, R0, 0x1 ;  /* 0x0000000100087836 */ /* 0x000fe40000000000 */
[----:B------:R-:W-:-:S03]  /*0790*/  VIADD R7, R4, UR4 ;  /* 0x0000000404077c36 */ /* 0x000fc60008000000 */
[----:B------:R-:W-:-:S05]  /*07a0*/  LOP3.LUT R8, R8, 0x3, RZ, 0xc0, !PT ;  /* 0x0000000308087812 */ /* 0x000fca00078ec0ff */
[----:B------:R-:W-:-:S07]  /*07b0*/  IMAD.MOV R8, RZ, RZ, -R8 ;  /* 0x000000ffff087224 */ /* 0x000fce00078e0a08 */
.L_x_442:
[----:B0-----:R-:W-:-:S06]  /*07c0*/  IMAD.WIDE.U32 R18, R7, 0x4, R14 ;  /* 0x0000000407127825 */ /* 0x001fcc00078e000e */
        /* <DEDUP_REMOVED lines=10> */
[----:B------:R-:W-:Y:S05]  /*0870*/  CALL.REL.NOINC `($_ZN3cub18CUB_300001_SM_10006detail6reduce18DeviceReduceKernelINS2_10policy_hubIdjN4cuda3std3__44plusIdEEE10Policy1000EN6thrust24THRUST_300001_SM_1000_NS6detail15normal_iteratorINSD_10device_ptrIiEEEEjS9_d6squareIdEEEvT0_PT3_T1_NS0_13GridEvenShareISO_EET2_T4_$__internal_accurate_pow) ;  /* 0x0000007c00207944 */ /* 0x000fea0003c00000 */
[----:B------:R-:W-:Y:S05]  /*0880*/  BSYNC.RECONVERGENT B2 ;  /* 0x0000000000027941 */ /* 0x000fea0003800200 */
.L_x_436:
        /* <DEDUP_REMOVED lines=15> */
.L_x_439:
[----:B------:R-:W-:-:S11]  /*0980*/  DADD R22, R16, 2 ;  /* 0x4000000010167429 */ /* 0x000fd60000000000 */
.L_x_438:
[----:B------:R-:W-:Y:S05]  /*0990*/  BSYNC.RECONVERGENT B2 ;  /* 0x0000000000027941 */ /* 0x000fea0003800200 */
.L_x_437:
        /* <DEDUP_REMOVED lines=21> */
.L_x_441:
[----:B------:R-:W-:Y:S05]  /*0af0*/  BSYNC.RECONVERGENT B4 ;  /* 0x0000000000047941 */ /* 0x000fea0003800200 */
.L_x_440:
[----:B------:R-:W-:Y:S01]  /*0b00*/  FSEL R16, R22, RZ, P0 ;  /* 0x000000ff16107208 */ /* 0x000fe20000000000 */
[----:B------:R-:W-:Y:S01]  /*0b10*/  VIADD R4, R4, 0x280 ;  /* 0x0000028004047836 */ /* 0x000fe20000000000 */
[----:B------:R-:W-:Y:S01]  /*0b20*/  FSEL R17, R23, 2, P0 ;  /* 0x4000000017117808 */ /* 0x000fe20000000000 */
[----:B------:R-:W-:-:S05]  /*0b30*/  VIADD R7, R7, 0x280 ;  /* 0x0000028007077836 */ /* 0x000fca0000000000 */
[----:B------:R-:W-:Y:S01]  /*0b40*/  DADD R12, R12, R16 ;  /* 0x000000000c0c7229 */ /* 0x000fe20000000010 */
[----:B------:R-:W-:Y:S10]  /*0b50*/  @P3 BRA `(.L_x_442) ;  /* 0xfffffffc00183947 */ /* 0x000ff4000383ffff */
.L_x_435:
[----:B------:R-:W-:Y:S05]  /*0b60*/  BSYNC.RECONVERGENT B3 ;  /* 0x0000000000037941 */ /* 0x000fea0003800200 */
.L_x_434:
[----:B------:R-:W-:-:S13]  /*0b70*/  ISETP.GE.U32.AND P0, PT, R5, 0x780, PT ;  /* 0x000007800500780c */ /* 0x000fda0003f06070 */
[----:B------:R-:W-:Y:S05]  /*0b80*/  @!P0 BRA `(.L_x_432) ;  /* 0x0000000c00808947 */ /* 0x000fea0003800000 */
[----:B------:R-:W0:Y:S01]  /*0b90*/  LDC.64 R8, c[0x0][0x380] ;  /* 0x0000e000ff087b82 */ /* 0x000e220000000a00 */
[C---:B------:R-:W-:Y:S02]  /*0ba0*/  VIADD R5, R4.reuse, 0x500 ;  /* 0x0000050004057836 */ /* 0x040fe40000000000 */
[----:B------:R-:W-:-:S07]  /*0bb0*/  VIADD R4, R4, UR4 ;  /* 0x0000000404047c36 */ /* 0x000fce0008000000 */
.L_x_466:
[----:B0-----:R-:W-:-:S06]  /*0bc0*/  IMAD.WIDE.U32 R16, R4, 0x4, R8 ;  /* 0x0000000404107825 */ /* 0x001fcc00078e0008 */
        /* <DEDUP_REMOVED lines=8> */
[----:B------:R-:W-:Y:S05]  /*0c50*/  CALL.REL.NOINC `($_ZN3cub18CUB_300001_SM_10006detail6reduce18DeviceReduceKernelINS2_10policy_hubIdjN4cuda3std3__44plusIdEEE10Policy1000EN6thrust24THRUST_300001_SM_1000_NS6detail15normal_iteratorINSD_10device_ptrIiEEEEjS9_d6squareIdEEEvT0_PT3_T1_NS0_13GridEvenShareISO_EET2_T4_$__internal_accurate_pow) ;  /* 0x0000007800287944 */ /* 0x000fea0003c00000 */
[----:B------:R-:W-:Y:S05]  /*0c60*/  BSYNC.RECONVERGENT B2 ;  /* 0x0000000000027941 */ /* 0x000fea0003800200 */
.L_x_443:
        /* <DEDUP_REMOVED lines=14> */
.L_x_445:
[----:B------:R-:W-:Y:S05]  /*0d50*/  BSYNC.RECONVERGENT B2 ;  /* 0x0000000000027941 */ /* 0x000fea0003800200 */
.L_x_444:
        /* <DEDUP_REMOVED lines=21> */
.L_x_447:
[----:B------:R-:W-:Y:S05]  /*0eb0*/  BSYNC.RECONVERGENT B3 ;  /* 0x0000000000037941 */ /* 0x000fea0003800200 */
.L_x_446:
[----:B------:R-:W-:-:S04]  /*0ec0*/  VIADD R17, R4, 0x280 ;  /* 0x0000028004117836 */ /* 0x000fc80000000000 */
[----:B------:R-:W-:-:S06]  /*0ed0*/  IMAD.WIDE.U32 R16, R17, 0x4, R8 ;  /* 0x0000000411107825 */ /* 0x000fcc00078e0008 */
[----:B------:R-:W2:Y:S01]  /*0ee0*/  LDG.E R16, desc[UR6][R16.64] ;  /* 0x0000000610107981 */ /* 0x000ea2000c1e1900 */
[----:B------:R-:W-:Y:S01]  /*0ef0*/  BSSY.RECONVERGENT B2, `(.L_x_448) ;  /* 0x000000c000027945 */ /* 0x000fe20003800200 */
[----:B------:R-:W-:Y:S01]  /*0f00*/  MOV R0, 0xfb0 ;  /* 0x00000fb000007802 */ /* 0x000fe20000000f00 */
[----:B--2---:R-:W0:Y:S02]  /*0f10*/  I2F.F64 R6, R16 ;  /* 0x0000001000067312 */ /* 0x004e240000201c00 */
[----:B0-----:R-:W-:-:S08]  /*0f20*/  DADD R6, R6, 0.5 ;  /* 0x3fe0000006067429 */ /* 0x001fd00000000000 */
[----:B------:R-:W-:Y:S01]  /*0f30*/  DMUL R14, R6, R10 ;  /* 0x0000000a060e7228 */ /* 0x000fe20000000000 */
[----:B------:R-:W-:Y:S02]  /*0f40*/  FSEL R6, R22, RZ, P0 ;  /* 0x000000ff16067208 */ /* 0x000fe40000000000 */
[----:B------:R-:W-:-:S05]  /*0f50*/  FSEL R7, R23, 2, P0 ;  /* 0x4000000017077808 */ /* 0x000fca0000000000 */
[----:B------:R-:W-:Y:S02]  /*0f60*/  DADD R18, -RZ, |R14| ;  /* 0x00000000ff127229 */ /* 0x000fe4000000050e */
[----:B------:R-:W-:-:S08]  /*0f70*/  DADD R12, R12, R6 ;  /* 0x000000000c0c7229 */ /* 0x000fd00000000006 */
[----:B------:R-:W-:Y:S02]  /*0f80*/  IMAD.MOV.U32 R22, RZ, RZ, R18 ;  /* 0x000000ffff167224 */ /* 0x000fe400078e0012 */
[----:B------:R-:W-:-:S07]  /*0f90*/  IMAD.MOV.U32 R6, RZ, RZ, R19 ;  /* 0x000000ffff067224 */ /* 0x000fce00078e0013 */
[----:B------:R-:W-:Y:S05]  /*0fa0*/  CALL.REL.NOINC `($_ZN3cub18CUB_300001_SM_10006detail6reduce18DeviceReduceKernelINS2_10policy_hubIdjN4cuda3std3__44plusIdEEE10Policy1000EN6thrust24THRUST_300001_SM_1000_NS6detail15normal_iteratorINSD_10device_ptrIiEEEEjS9_d6squareIdEEEvT0_PT3_T1_NS0_13GridEvenShareISO_EET2_T4_$__internal_accurate_pow) ;  /* 0x0000007400547944 */ /* 0x000fea0003c00000 */
[----:B------:R-:W-:Y:S05]  /*0fb0*/  BSYNC.RECONVERGENT B2 ;  /* 0x0000000000027941 */ /* 0x000fea0003800200 */
.L_x_448:
        /* <DEDUP_REMOVED lines=15> */
.L_x_451:
[----:B------:R-:W-:-:S11]  /*10b0*/  DADD R22, R14, 2 ;  /* 0x400000000e167429 */ /* 0x000fd60000000000 */
.L_x_450:
[----:B------:R-:W-:Y:S05]  /*10c0*/  BSYNC.RECONVERGENT B2 ;  /* 0x0000000000027941 */ /* 0x000fea0003800200 */
.L_x_449:
        /* <DEDUP_REMOVED lines=21> */
.L_x_453:
[----:B------:R-:W-:Y:S05]  /*1220*/  BSYNC.RECONVERGENT B3 ;  /* 0x0000000000037941 */ /* 0x000fea0003800200 */
.L_x_452:
        /* <DEDUP_REMOVED lines=16> */
.L_x_454:
        /* <DEDUP_REMOVED lines=15> */
.L_x_457:
[----:B------:R-:W-:-:S11]  /*1420*/  DADD R22, R14, 2 ;  /* 0x400000000e167429 */ /* 0x000fd60000000000 */
.L_x_456:
[----:B------:R-:W-:Y:S05]  /*1430*/  BSYNC.RECONVERGENT B2 ;  /* 0x0000000000027941 */ /* 0x000fea0003800200 */
.L_x_455:
        /* <DEDUP_REMOVED lines=21> */
.L_x_459:
[----:B------:R-:W-:Y:S05]  /*1590*/  BSYNC.RECONVERGENT B3 ;  /* 0x0000000000037941 */ /* 0x000fea0003800200 */
.L_x_458:
        /* <DEDUP_REMOVED lines=16> */
.L_x_460:
        /* <DEDUP_REMOVED lines=15> */
.L_x_463:
[----:B------:R-:W-:-:S11]  /*1790*/  DADD R22, R14, 2 ;  /* 0x400000000e167429 */ /* 0x000fd60000000000 */
.L_x_462:
[----:B------:R-:W-:Y:S05]  /*17a0*/  BSYNC.RECONVERGENT B2 ;  /* 0x0000000000027941 */ /* 0x000fea0003800200 */
.L_x_461:
        /* <DEDUP_REMOVED lines=21> */
.L_x_465:
[----:B------:R-:W-:Y:S05]  /*1900*/  BSYNC.RECONVERGENT B3 ;  /* 0x0000000000037941 */ /* 0x000fea0003800200 */
.L_x_464:
[C---:B------:R-:W-:Y:S01]  /*1910*/  VIADD R15, R5.reuse, 0x500 ;  /* 0x00000500050f7836 */ /* 0x040fe20000000000 */
[----:B------:R-:W-:Y:S01]  /*1920*/  FSEL R6, R22, RZ, P0 ;  /* 0x000000ff16067208 */ /* 0x000fe20000000000 */
[----:B------:R-:W-:Y:S01]  /*1930*/  VIADD R5, R5, 0xa00 ;  /* 0x00000a0005057836 */ /* 0x000fe20000000000 */
[----:B------:R-:W-:Y:S01]  /*1940*/  FSEL R7, R23, 2, P0 ;  /* 0x4000000017077808 */ /* 0x000fe20000000000 */
[----:B------:R-:W-:Y:S01]  /*1950*/  VIADD R4, R4, 0xa00 ;  /* 0x00000a0004047836 */ /* 0x000fe20000000000 */
[----:B------:R-:W-:-:S04]  /*1960*/  ISETP.GE.AND P0, PT, R15, R2, PT ;  /* 0x000000020f00720c */ /* 0x000fc80003f06270 */
[----:B------:R-:W-:-:S09]  /*1970*/  DADD R12, R12, R6 ;  /* 0x000000000c0c7229 */ /* 0x000fd20000000006 */
[----:B------:R-:W-:Y:S05]  /*1980*/  @!P0 BRA `(.L_x_466) ;  /* 0xfffffff0008c8947 */ /* 0x000fea000383ffff */
.L_x_432:
[----:B------:R-:W-:Y:S05]  /*1990*/  BSYNC.RECONVERGENT B1 ;  /* 0x0000000000017941 */ /* 0x000fea0003800200 */
.L_x_431:
[----:B------:R-:W-:-:S13]  /*19a0*/  ISETP.GE.AND P0, PT, R2, 0x280, PT ;  /* 0x000002800200780c */ /* 0x000fda0003f06270 */
        /* <DEDUP_REMOVED lines=27> */
[----:B-1----:R-:W-:-:S03]  /*1b60*/  @!P1 LEA R9, R13, R2, 0x18 ;  /* 0x000000020d099211 */ /* 0x002fc600078ec0ff */
[----:B------:R-:W0:Y:S02]  /*1b70*/  SHFL.DOWN PT, R5, R11, 0x8, 0x1f ;  /* 0x09001f000b057f89 */ /* 0x000e2400000e0000 */
[----:B0-----:R-:W-:-:S10]  /*1b80*/  DADD R4, R4, R10 ;  /* 0x0000000004047229 */ /* 0x001fd4000000000a */
[----:B------:R-:W-:Y:S02]  /*1b90*/  FSEL R6, R10, R4, P0 ;  /* 0x000000040a067208 */ /* 0x000fe40000000000 */
[----:B------:R-:W-:Y:S01]  /*1ba0*/  FSEL R7, R11, R5, P0 ;  /* 0x000000050b077208 */ /* 0x000fe20000000000 */
[----:B------:R-:W-:Y:S01]  /*1bb0*/  @!P1 IMAD.IADD R11, R0, 0x1, R9 ;  /* 0x00000001000b9824 */ /* 0x000fe200078e0209 */
        /* <DEDUP_REMOVED lines=17> */
[----:B------:R-:W0:Y:S05]  /*1cd0*/  LDS.128 R8, [UR4+0x50] ;  /* 0x00005004ff087984 */ /* 0x000e2a0008000c00 */
[----:B------:R-:W-:-:S08]  /*1ce0*/  DADD R12, R12, R14 ;  /* 0x000000000c0c7229 */ /* 0x000fd0000000000e */
[----:B-1----:R-:W-:-:S08]  /*1cf0*/  DADD R12, R12, R16 ;  /* 0x000000000c0c7229 */ /* 0x002fd00000000010 */
[----:B------:R-:W-:Y:S02]  /*1d00*/  DADD R18, R12, R18 ;  /* 0x000000000c127229 */ /* 0x000fe40000000012 */
[----:B------:R-:W1:Y:S06]  /*1d10*/  LDS.128 R12, [UR4+0x60] ;  /* 0x00006004ff0c7984 */ /* 0x000e6c0008000c00 */
[----:B--2---:R-:W-:-:S08]  /*1d20*/  DADD R4, R18, R4 ;  /* 0x0000000012047229 */ /* 0x004fd00000000004 */
[----:B------:R-:W-:Y:S02]  /*1d30*/  DADD R2, R4, R6 ;  /* 0x0000000004027229 */ /* 0x000fe40000000006 */
[----:B------:R-:W2:Y:S06]  /*1d40*/  LDS.128 R4, [UR4+0x70] ;  /* 0x00007004ff047984 */ /* 0x000eac0008000c00 */
[----:B0-----:R-:W-:-:S08]  /*1d50*/  DADD R2, R2, R8 ;  /* 0x0000000002027229 */ /* 0x001fd00000000008 */
[----:B------:R-:W-:Y:S01]  /*1d60*/  DADD R2, R2, R10 ;  /* 0x0000000002027229 */ /* 0x000fe2000000000a */
[----:B------:R-:W0:Y:S07]  /*1d70*/  LDS.128 R8, [UR4+0x80] ;  /* 0x00008004ff087984 */ /* 0x000e2e0008000c00 */
[----:B-1----:R-:W-:-:S08]  /*1d80*/  DADD R2, R2, R12 ;  /* 0x0000000002027229 */ /* 0x002fd0000000000c */
[----:B------:R-:W-:Y:S01]  /*1d90*/  DADD R2, R2, R14 ;  /* 0x0000000002027229 */ /* 0x000fe2000000000e */
[----:B------:R-:W1:Y:S07]  /*1da0*/  LDS.128 R12, [UR4+0x90] ;  /* 0x00009004ff0c7984 */ /* 0x000e6e0008000c00 */
[----:B--2---:R-:W-:-:S08]  /*1db0*/  DADD R2, R2, R4 ;  /* 0x0000000002027229 */ /* 0x004fd00000000004 */
[----:B------:R-:W-:Y:S01]  /*1dc0*/  DADD R2, R2, R6 ;  /* 0x0000000002027229 */ /* 0x000fe20000000006 */
[----:B------:R-:W2:Y:S07]  /*1dd0*/  LDS.128 R4, [UR4+0xa0] ;  /* 0x0000a004ff047984 */ /* 0x000eae0008000c00 */
[----:B0-----:R-:W-:Y:S01]  /*1de0*/  DADD R2, R2, R8 ;  /* 0x0000000002027229 */ /* 0x001fe20000000008 */
[----:B------:R-:W0:Y:S07]  /*1df0*/  LDS.64 R8, [UR4+0xb0] ;  /* 0x0000b004ff087984 */ /* 0x000e2e0008000a00 */
[----:B------:R-:W-:-:S08]  /*1e00*/  DADD R2, R2, R10 ;  /* 0x0000000002027229 */ /* 0x000fd0000000000a */
[----:B-1----:R-:W-:-:S08]  /*1e10*/  DADD R2, R2, R12 ;  /* 0x0000000002027229 */ /* 0x002fd0000000000c */
[----:B------:R-:W-:-:S08]  /*1e20*/  DADD R2, R2, R14 ;  /* 0x0000000002027229 */ /* 0x000fd0000000000e */
[----:B--2---:R-:W-:-:S08]  /*1e30*/  DADD R2, R2, R4 ;  /* 0x0000000002027229 */ /* 0x004fd00000000004 */
[----:B------:R-:W-:-:S08]  /*1e40*/  DADD R2, R2, R6 ;  /* 0x0000000002027229 */ /* 0x000fd00000000006 */
[----:B0-----:R-:W-:Y:S01]  /*1e50*/  DADD R8, R2, R8 ;  /* 0x0000000002087229 */ /* 0x001fe20000000008 */
[----:B------:R-:W-:Y:S10]  /*1e60*/  BRA `(.L_x_468) ;  /* 0x0000005c00387947 */ /* 0x000ff40003800000 */
.L_x_467:
        /* <DEDUP_REMOVED lines=13> */
[----:B------:R-:W-:Y:S02]  /*1f40*/  FSEL R6, R4, R12, !P0 ;  /* 0x0000000c04067208 */ /* 0x000fe40004000000 */
[----:B------:R-:W-:Y:S02]  /*1f50*/  FSEL R7, R5, R13, !P0 ;  /* 0x0000000d05077208 */ /* 0x000fe40004000000 */
[----:B------:R-:W-:Y:S01]  /*1f60*/  ISETP.GT.AND P0, PT, R0, R15, PT ;  /* 0x0000000f0000720c */ /* 0x000fe20003f04270 */
[----:B------:R-:W-:Y:S01]  /*1f70*/  SHFL.DOWN PT, R4, R6, 0x2, R15 ;  /* 0x0840000006047989 */ /* 0x000fe200000e000f */
[----:B------:R-:W-:-:S03]  /*1f80*/  VIADD R0, R14, 0x4 ;  /* 0x000000040e007836 */ /* 0x000fc60000000000 */
[----:B------:R-:W0:Y:S02]  /*1f90*/  SHFL.DOWN PT, R5, R7, 0x2, R15 ;  /* 0x0840000007057989 */ /* 0x000e2400000e000f */
[----:B0-----:R-:W-:-:S10]  /*1fa0*/  DADD R4, R4, R6 ;  /* 0x0000000004047229 */ /* 0x001fd40000000006 */
[----:B------:R-:W-:Y:S02]  /*1fb0*/  FSEL R8, R6, R4, P0 ;  /* 0x0000000406087208 */ /* 0x000fe40000000000 */
[----:B------:R-:W-:Y:S02]  /*1fc0*/  FSEL R9, R7, R5, P0 ;  /* 0x0000000507097208 */ /* 0x000fe40000000000 */
[----:B------:R-:W-:Y:S01]  /*1fd0*/  ISETP.GT.AND P0, PT, R0, R15, PT ;  /* 0x0000000f0000720c */ /* 0x000fe20003f04270 */
[----:B------:R-:W-:Y:S01]  /*1fe0*/  SHFL.DOWN PT, R4, R8, 0x4, R15 ;  /* 0x0880000008047989 */ /* 0x000fe200000e000f */
[----:B------:R-:W-:-:S03]  /*1ff0*/  VIADD R0, R14, 0x8 ;  /* 0x000000080e007836 */ /* 0x000fc60000000000 */
[----:B------:R-:W0:Y:S02]  /*2000*/  SHFL.DOWN PT, R5, R9, 0x4, R15 ;  /* 0x0880000009057989 */ /* 0x000e2400000e000f */
[----:B0-----:R-:W-:-:S10]  /*2010*/  DADD R4, R4, R8 ;  /* 0x0000000004047229 */ /* 0x001fd40000000008 */
[----:B------:R-:W-:Y:S02]  /*2020*/  FSEL R6, R8, R4, P0 ;  /* 0x0000000408067208 */ /* 0x000fe40000000000 */
[----:B------:R-:W-:Y:S01]  /*2030*/  FSEL R7, R9, R5, P0 ;  /* 0x0000000509077208 */ /* 0x000fe20000000000 */
[----:B------:R-:W0:Y:S01]  /*2040*/  @!P1 S2R R8, SR_CgaCtaId ;  /* 0x0000000000089919 */ /* 0x000e220000008800 */
[----:B------:R-:W-:Y:S01]  /*2050*/  ISETP.GT.AND P0, PT, R0, R15, PT ;  /* 0x0000000f0000720c */ /* 0x000fe20003f04270 */
[----:B------:R-:W-:Y:S01]  /*2060*/  VIADD R0, R14, 0x10 ;  /* 0x000000100e007836 */ /* 0x000fe20000000000 */
[----:B------:R-:W-:Y:S04]  /*2070*/  SHFL.DOWN PT, R4, R6, 0x8, R15 ;  /* 0x0900000006047989 */ /* 0x000fe800000e000f */
[----:B------:R-:W1:Y:S02]  /*2080*/  SHFL.DOWN PT, R5, R7, 0x8, R15 ;  /* 0x0900000007057989 */ /* 0x000e6400000e000f */
[----:B-1----:R-:W-:-:S10]  /*2090*/  DADD R4, R4, R6 ;  /* 0x0000000004047229 */ /* 0x002fd40000000006 */
[----:B------:R-:W-:Y:S02]  /*20a0*/  FSEL R10, R6, R4, P0 ;  /* 0x00000004060a7208 */ /* 0x000fe40000000000 */
[----:B------:R-:W-:Y:S02]  /*20b0*/  FSEL R11, R7, R5, P0 ;  /* 0x00000005070b7208 */ /* 0x000fe40000000000 */
[----:B------:R-:W-:Y:S01]  /*20c0*/  @!P1 MOV R7, 0x400 ;  /* 0x0000040000079802 */ /* 0x000fe20000000f00 */
[----:B------:R-:W-:Y:S01]  /*20d0*/  SHFL.DOWN PT, R4, R10, 0x10, R15 ;  /* 0x0a0000000a047989 */ /* 0x000fe200000e000f */
[----:B------:R-:W-:Y:S02]  /*20e0*/  ISETP.GT.AND P0, PT, R0, R15, PT ;  /* 0x0000000f0000720c */ /* 0x000fe40003f04270 */
        /* <DEDUP_REMOVED lines=102> */
.L_x_422:
[----:B------:R-:W0:Y:S01]  /*2750*/  LDCU UR9, c[0x0][0x3c0] ;  /* 0x00007800ff0977ac */ /* 0x000e220008000800 */
[----:B------:R-:W1:Y:S01]  /*2760*/  S2R R2, SR_TID.X ;  /* 0x0000000000027919 */ /* 0x000e620000002100 */
[----:B0-----:R-:W0:Y:S08]  /*2770*/  I2F.F64 R6, UR9 ;  /* 0x0000000900067d12 */ /* 0x001e300008201c00 */
[----:B0-----:R-:W0:Y:S01]  /*2780*/  MUFU.RCP64H R5, R7 ;  /* 0x0000000700057308 */ /* 0x001e220000001800 */
[----:B------:R-:W-:-:S05]  /*2790*/  VIADD R4, R7, 0x300402 ;  /* 0x0030040207047836 */ /* 0x000fca0000000000 */
[----:B------:R-:W-:Y:S01]  /*27a0*/  FSETP.GEU.AND P0, PT, |R4|, 5.8789094863358348022e-39, PT ;  /* 0x004004020400780b */ /* 0x000fe20003f0e200 */
[----:B0-----:R-:W-:-:S08]  /*27b0*/  DFMA R8, -R6, R4, 1 ;  /* 0x3ff000000608742b */ /* 0x001fd00000000104 */
[----:B------:R-:W-:-:S08]  /*27c0*/  DFMA R8, R8, R8, R8 ;  /* 0x000000080808722b */ /* 0x000fd00000000008 */
[----:B------:R-:W-:Y:S01]  /*27d0*/  DFMA R8, R4, R8, R4 ;  /* 0x000000080408722b */ /* 0x000fe20000000004 */
[----:B-1----:R-:W-:-:S07]  /*27e0*/  VIADD R4, R2, UR4 ;  /* 0x0000000402047c36 */ /* 0x002fce0008000000 */
[----:B------:R-:W-:-:S08]  /*27f0*/  DFMA R10, -R6, R8, 1 ;  /* 0x3ff00000060a742b */ /* 0x000fd00000000108 */
[----:B------:R-:W-:Y:S01]  /*2800*/  DFMA R8, R8, R10, R8 ;  /* 0x0000000a0808722b */ /* 0x000fe20000000008 */
[----:B------:R-:W-:Y:S10]  /*2810*/  @P0 BRA `(.L_x_469) ;  /* 0x0000000000100947 */ /* 0x000ff40003800000 */
[----:B------:R-:W-:Y:S02]  /*2820*/  LOP3.LUT R11, R7, 0x7fffffff, RZ, 0xc0, !PT ;  /* 0x7fffffff070b7812 */ /* 0x000fe400078ec0ff */
[----:B------:R-:W-:-:S03]  /*2830*/  MOV R0, 0x2860 ;  /* 0x0000286000007802 */ /* 0x000fc60000000f00 */
[----:B------:R-:W-:-:S07]  /*2840*/  VIADD R11, R11, 0xfff00000 ;  /* 0xfff000000b0b7836 */ /* 0x000fce0000000000 */
[----:B------:R-:W-:Y:S05]  /*2850*/  CALL.REL.NOINC `($__internal_4_$__cuda_sm20_dblrcp_rn_slowpath_v3) ;  /* 0x0000005000d87944 */ /* 0x000fea0003c00000 */
.L_x_469:
        /* <DEDUP_REMOVED lines=12> */
.L_x_470:
        /* <DEDUP_REMOVED lines=14> */
.L_x_472:
[----:B------:R-:W-:Y:S05]  /*2a00*/  BSYNC.RECONVERGENT B1 ;  /* 0x0000000000017941 */ /* 0x000fea0003800200 */
.L_x_471:
        /* <DEDUP_REMOVED lines=21> */
.L_x_474:
[----:B------:R-:W-:Y:S05]  /*2b60*/  BSYNC.RECONVERGENT B1 ;  /* 0x0000000000017941 */ /* 0x000fea0003800200 */
.L_x_473:
[----:B------:R-:W2:Y:S01]  /*2b70*/  LDG.E R3, desc[UR6][R4.64+0xa00] ;  /* 0x000a000604037981 */ /* 0x000ea2000c1e1900 */
[----:B------:R-:W-:Y:S01]  /*2b80*/  FSEL R16, R22, RZ, P0 ;  /* 0x000000ff16107208 */ /* 0x000fe20000000000 */
[----:B------:R-:W-:Y:S01]  /*2b90*/  BSSY.RECONVERGENT B1, `(.L_x_475) ;  /* 0x000000a000017945 */ /* 0x000fe20003800200 */
[----:B------:R-:W-:Y:S02]  /*2ba0*/  FSEL R17, R23, 2, P0 ;  /* 0x4000000017117808 */ /* 0x000fe40000000000 */
[----:B------:R-:W-:Y:S01]  /*2bb0*/  MOV R0, 0x2c30 ;  /* 0x00002c3000007802 */ /* 0x000fe20000000f00 */
[----:B--2---:R-:W0:Y:S02]  /*2bc0*/  I2F.F64 R6, R3 ;  /* 0x0000000300067312 */ /* 0x004e240000201c00 */
[----:B0-----:R-:W-:-:S08]  /*2bd0*/  DADD R6, R6, 0.5 ;  /* 0x3fe0000006067429 */ /* 0x001fd00000000000 */
[----:B------:R-:W-:-:S08]  /*2be0*/  DMUL R10, R6, R8 ;  /* 0x00000008060a7228 */ /* 0x000fd00000000000 */
[----:B------:R-:W-:-:S10]  /*2bf0*/  DADD R6, -RZ, |R10| ;  /* 0x00000000ff067229 */ /* 0x000fd4000000050a */
[----:B------:R-:W-:Y:S02]  /*2c00*/  IMAD.MOV.U32 R22, RZ, RZ, R6 ;  /* 0x000000ffff167224 */ /* 0x000fe400078e0006 */
[----:B------:R-:W-:-:S07]  /*2c10*/  IMAD.MOV.U32 R6, RZ, RZ, R7 ;  /* 0x000000ffff067224 */ /* 0x000fce00078e0007 */
[----:B------:R-:W-:Y:S05]  /*2c20*/  CALL.REL.NOINC `($_ZN3cub18CUB_300001_SM_10006detail6reduce18DeviceReduceKernelINS2_10policy_hubIdjN4cuda3std3__44plusIdEEE10Policy1000EN6thrust24THRUST_300001_SM_1000_NS6detail15normal_iteratorINSD_10device_ptrIiEEEEjS9_d6squareIdEEEvT0_PT3_T1_NS0_13GridEvenShareISO_EET2_T4_$__internal_accurate_pow) ;  /* 0x0000005800347944 */ /* 0x000fea0003c00000 */
[----:B------:R-:W-:Y:S05]  /*2c30*/  BSYNC.RECONVERGENT B1 ;  /* 0x0000000000017941 */ /* 0x000fea0003800200 */
.L_x_475:
        /* <DEDUP_REMOVED lines=15> */
.L_x_478:
[----:B------:R-:W-:-:S11]  /*2d30*/  DADD R22, R10, 2 ;  /* 0x400000000a167429 */ /* 0x000fd60000000000 */
.L_x_477:
[----:B------:R-:W-:Y:S05]  /*2d40*/  BSYNC.RECONVERGENT B1 ;  /* 0x0000000000017941 */ /* 0x000fea0003800200 */
.L_x_476:
        /* <DEDUP_REMOVED lines=21> */
.L_x_480:
[----:B------:R-:W-:Y:S05]  /*2ea0*/  BSYNC.RECONVERGENT B1 ;  /* 0x0000000000017941 */ /* 0x000fea0003800200 */
.L_x_479:
        /* <DEDUP_REMOVED lines=13> */
.L_x_481:
        /* <DEDUP_REMOVED lines=15> */
.L_x_484:
[----:B------:R-:W-:-:S11]  /*3070*/  DADD R22, R10, 2 ;  /* 0x400000000a167429 */ /* 0x000fd60000000000 */
.L_x_483:
[----:B------:R-:W-:Y:S05]  /*3080*/  BSYNC.RECONVERGENT B1 ;  /* 0x0000000000017941 */ /* 0x000fea0003800200 */
.L_x_482:
        /* <DEDUP_REMOVED lines=21> */
.L_x_486:
[----:B------:R-:W-:Y:S05]  /*31e0*/  BSYNC.RECONVERGENT B1 ;  /* 0x0000000000017941 */ /* 0x000fea0003800200 */
.L_x_485:
        /* <DEDUP_REMOVED lines=13> */
.L_x_487:
        /* <DEDUP_REMOVED lines=15> */
.L_x_490:
[----:B------:R-:W-:-:S11]  /*33b0*/  DADD R22, R10, 2 ;  /* 0x400000000a167429 */ /* 0x000fd60000000000 */
.L_x_489:
[----:B------:R-:W-:Y:S05]  /*33c0*/  BSYNC.RECONVERGENT B1 ;  /* 0x0000000000017941 */ /* 0x000fea0003800200 */
.L_x_488:
        /* <DEDUP_REMOVED lines=21> */
.L_x_492:
[----:B------:R-:W-:Y:S05]  /*3520*/  BSYNC.RECONVERGENT B1 ;  /* 0x0000000000017941 */ /* 0x000fea0003800200 */
.L_x_491:
        /* <DEDUP_REMOVED lines=13> */
.L_x_493:
        /* <DEDUP_REMOVED lines=15> */
.L_x_496:
[----:B------:R-:W-:-:S11]  /*36f0*/  DADD R22, R4, 2 ;  /* 0x4000000004167429 */ /* 0x000fd60000000000 */
.L_x_495:
[----:B------:R-:W-:Y:S05]  /*3700*/  BSYNC.RECONVERGENT B1 ;  /* 0x0000000000017941 */ /* 0x000fea0003800200 */
.L_x_494:
        /* <DEDUP_REMOVED lines=21> */
.L_x_498:
[----:B------:R-:W-:Y:S05]  /*3860*/  BSYNC.RECONVERGENT B1 ;  /* 0x0000000000017941 */ /* 0x000fea0003800200 */
.L_x_497:
[----:B------:R-:W0:Y:S01]  /*3870*/  LDC.64 R4, c[0x0][0x380] ;  /* 0x0000e000ff047b82 */ /* 0x000e220000000a00 */
[----:B------:R-:W-:-:S05]  /*3880*/  LOP3.LUT R3, R2, UR4, RZ, 0xfc, !PT ;  /* 0x0000000402037c12 */ /* 0x000fca000f8efcff */
[----:B0-----:R-:W-:-:S06]  /*3890*/  IMAD.WIDE.U32 R4, R3, 0x4, R4 ;  /* 0x0000000403047825 */ /* 0x001fcc00078e0004 */
        /* <DEDUP_REMOVED lines=13> */
.L_x_499:
        /* <DEDUP_REMOVED lines=15> */
.L_x_502:
[----:B------:R-:W-:-:S11]  /*3a60*/  DADD R22, R2, 2 ;  /* 0x4000000002167429 */ /* 0x000fd60000000000 */
.L_x_501:
[----:B------:R-:W-:Y:S05]  /*3a70*/  BSYNC.RECONVERGENT B1 ;  /* 0x0000000000017941 */ /* 0x000fea0003800200 */
.L_x_500:
        /* <DEDUP_REMOVED lines=21> */
.L_x_504:
[----:B------:R-:W-:Y:S05]  /*3bd0*/  BSYNC.RECONVERGENT B1 ;  /* 0x0000000000017941 */ /* 0x000fea0003800200 */
.L_x_503:
[----:B------:R-:W0:Y:S01]  /*3be0*/  S2R R0, SR_TID.X ;  /* 0x0000000000007919 */ /* 0x000e220000002100 */
[----:B------:R-:W1:Y:S08]  /*3bf0*/  S2UR UR4, SR_CTAID.X ;  /* 0x00000000000479c3 */ /* 0x000e700000002500 */
[----:B------:R-:W2:Y:S01]  /*3c00*/  LDC.64 R2, c[0x0][0x380] ;  /* 0x0000e000ff027b82 */ /* 0x000ea20000000a00 */
[----:B-1----:R-:W-:-:S06]  /*3c10*/  UIMAD UR4, UR4, 0x1400, URZ ;  /* 0x00001400040478a4 */ /* 0x002fcc000f8e02ff */
[----:B0-----:R-:W-:-:S05]  /*3c20*/  LOP3.LUT R19, R0, UR4, RZ, 0xfc, !PT ;  /* 0x0000000400137c12 */ /* 0x001fca000f8efcff */
[----:B--2---:R-:W-:-:S06]  /*3c30*/  IMAD.WIDE.U32 R18, R19, 0x4, R2 ;  /* 0x0000000413127825 */ /* 0x004fcc00078e0002 */
        /* <DEDUP_REMOVED lines=13> */
.L_x_505:
        /* <DEDUP_REMOVED lines=15> */
.L_x_508:
[----:B------:R-:W-:-:S11]  /*3e00*/  DADD R22, R2, 2 ;  /* 0x4000000002167429 */ /* 0x000fd60000000000 */
.L_x_507:
[----:B------:R-:W-:Y:S05]  /*3e10*/  BSYNC.RECONVERGENT B1 ;  /* 0x0000000000017941 */ /* 0x000fea0003800200 */
.L_x_506:
        /* <DEDUP_REMOVED lines=21> */
.L_x_510:
[----:B------:R-:W-:Y:S05]  /*3f70*/  BSYNC.RECONVERGENT B1 ;  /* 0x0000000000017941 */ /* 0x000fea0003800200 */
.L_x_509:
[----:B------:R-:W0:Y:S01]  /*3f80*/  S2R R3, SR_CTAID.X ;  /* 0x0000000000037919 */ /* 0x000e220000002500 */
[----:B------:R-:W1:Y:S01]  /*3f90*/  LDC.64 R6, c[0x0][0x380] ;  /* 0x0000e000ff067b82 */ /* 0x000e620000000a00 */
[----:B------:R-:W2:Y:S01]  /*3fa0*/  S2R R4, SR_TID.X ;  /* 0x0000000000047919 */ /* 0x000ea20000002100 */
[----:B0-----:R-:W-:-:S05]  /*3fb0*/  IMAD R5, R3, 0x1400, RZ ;  /* 0x0000140003057824 */ /* 0x001fca00078e02ff */
[----:B--2---:R-:W-:-:S05]  /*3fc0*/  LOP3.LUT R25, R5, R4, RZ, 0xfc, !PT ;  /* 0x0000000405197212 */ /* 0x004fca00078efcff */
[----:B-1----:R-:W-:-:S06]  /*3fd0*/  IMAD.WIDE.U32 R24, R25, 0x4, R6 ;  /* 0x0000000419187825 */ /* 0x002fcc00078e0006 */
        /* <DEDUP_REMOVED lines=13> */
.L_x_511:
        /* <DEDUP_REMOVED lines=15> */
.L_x_514:
[----:B------:R-:W-:-:S11]  /*41a0*/  DADD R22, R18, 2 ;  /* 0x4000000012167429 */ /* 0x000fd60000000000 */
.L_x_513:
[----:B------:R-:W-:Y:S05]  /*41b0*/  BSYNC.RECONVERGENT B1 ;  /* 0x0000000000017941 */ /* 0x000fea0003800200 */
.L_x_512:
        /* <DEDUP_REMOVED lines=21> */
.L_x_516:
[----:B------:R-:W-:Y:S05]  /*4310*/  BSYNC.RECONVERGENT B1 ;  /* 0x0000000000017941 */ /* 0x000fea0003800200 */
.L_x_515:
[----:B------:R-:W-:Y:S01]  /*4320*/  DADD R14, R16, R14 ;  /* 0x00000000100e7229 */ /* 0x000fe2000000000e */
[----:B------:R-:W-:Y:S02]  /*4330*/  FSEL R6, R22, RZ, P0 ;  /* 0x000000ff16067208 */ /* 0x000fe40000000000 */
[----:B------:R-:W-:-:S05]  /*4340*/  FSEL R7, R23, 2, P0 ;  /* 0x4000000017077808 */ /* 0x000fca0000000000 */
[----:B------:R-:W-:-:S08]  /*4350*/  DADD R12, R14, R12 ;  /* 0x000000000e0c7229 */ /* 0x000fd0000000000c */
[----:B------:R-:W-:Y:S02]  /*4360*/  DADD R10, R12, R10 ;  /* 0x000000000c0a7229 */ /* 0x000fe4000000000a */
[----:B------:R-:W0:Y:S06]  /*4370*/  LDC.64 R12, c[0x0][0x3a8] ;  /* 0x0000ea00ff0c7b82 */ /* 0x000e2c0000000a00 */
[----:B------:R-:W-:-:S08]  /*4380*/  DADD R10, R10, R40 ;  /* 0x000000000a0a7229 */ /* 0x000fd00000000028 */
[----:B------:R-:W-:-:S08]  /*4390*/  DADD R10, R10, R38 ;  /* 0x000000000a0a7229 */ /* 0x000fd00000000026 */
[----:B------:R-:W-:Y:S01]  /*43a0*/  DADD R10, R10, R20 ;  /* 0x000000000a0a7229 */ /* 0x000fe20000000014 */
[----:B0-----:R-:W-:Y:S02]  /*43b0*/  IMAD R15, R13, 0x1400, RZ ;  /* 0x000014000d0f7824 */ /* 0x001fe400078e02ff */
[----:B------:R-:W-:-:S05]  /*43c0*/  IMAD.IADD R0, R12, 0x1, -R5 ;  /* 0x000000010c007824 */ /* 0x000fca00078e0a05 */
[----:B------:R-:W-:Y:S01]  /*43d0*/  DADD R10, R10, R6 ;  /* 0x000000000a0a7229 */ /* 0x000fe20000000006 */
[----:B------:R-:W-:-:S13]  /*43e0*/  ISETP.GE.U32.AND P0, PT, R0, R15, PT ;  /* 0x0000000f0000720c */ /* 0x000fda0003f06070 */
[----:B------:R-:W-:Y:S05]  /*43f0*/  @!P0 BRA `(.L_x_517) ;  /* 0x0000003000a88947 */ /* 0x000fea0003800000 */
[----:B------:R-:W0:Y:S01]  /*4400*/  S2R R7, SR_TID.X ;  /* 0x0000000000077919 */ /* 0x000e220000002100 */
[----:B------:R-:W-:Y:S01]  /*4410*/  IMAD R2, R13, 0x1400, R5 ;  /* 0x000014000d027824 */ /* 0x000fe200078e0205 */
[----:B------:R-:W-:Y:S01]  /*4420*/  LOP3.LUT R0, RZ, R4, RZ, 0x33, !PT ;  /* 0x00000004ff007212 */ /* 0x000fe200078e33ff */
[----:B------:R-:W-:Y:S01]  /*4430*/  VIADD R17, R12, 0xffffec00 ;  /* 0xffffec000c117836 */ /* 0x000fe20000000000 */
[----:B------:R-:W-:Y:S01]  /*4440*/  UMOV UR4, URZ ;  /* 0x000000ff00047c82 */ /* 0x000fe20008000000 */
[----:B------:R-:W-:Y:S01]  /*4450*/  IMAD.IADD R19, R3, 0x1, R13 ;  /* 0x0000000103137824 */ /* 0x000fe200078e020d */
[----:B------:R-:W-:Y:S01]  /*4460*/  IADD3 R0, PT, PT, -R15, R12, R0 ;  /* 0x0000000c0f007210 */ /* 0x000fe20007ffe100 */
[----:B------:R-:W-:Y:S01]  /*4470*/  IMAD.MOV.U32 R6, RZ, RZ, 0x1400 ;  /* 0x00001400ff067424 */ /* 0x000fe200078e00ff */
[----:B------:R-:W-:Y:S01]  /*4480*/  ISETP.GT.U32.AND P0, PT, R2, R17, PT ;  /* 0x000000110200720c */ /* 0x000fe20003f04070 */
[C---:B------:R-:W-:Y:S02]  /*4490*/  IMAD R4, R19.reuse, 0x1400, R4 ;  /* 0x0000140013047824 */ /* 0x040fe400078e0204 */
[----:B------:R-:W-:-:S02]  /*44a0*/  IMAD R3, R19, R6, 0x280 ;  /* 0x0000028013037424 */ /* 0x000fc400078e0206 */
[----:B------:R-:W-:-:S08]  /*44b0*/  IMAD.IADD R5, R0, 0x1, -R5 ;  /* 0x0000000100057824 */ /* 0x000fd000078e0a05 */
[----:B------:R-:W-:Y:S05]  /*44c0*/  @P0 BRA `(.L_x_518) ;  /* 0x0000001c00980947 */ /* 0x000fea0003800000 */
.L_x_566:
[----:B-1----:R-:W1:Y:S01]  /*44d0*/  LDC.64 R18, c[0x0][0x380] ;  /* 0x0000e000ff127b82 */ /* 0x002e620000000a00 */
[----:B0-----:R-:W-:-:S04]  /*44e0*/  IMAD.IADD R15, R2, 0x1, R7 ;  /* 0x00000001020f7824 */ /* 0x001fc800078e0207 */
[----:B-1----:R-:W-:-:S05]  /*44f0*/  IMAD.WIDE.U32 R14, R15, 0x4, R18 ;  /* 0x000000040f0e7825 */ /* 0x002fca00078e0012 */
        /* <DEDUP_REMOVED lines=10> */
.L_x_519:
        /* <DEDUP_REMOVED lines=14> */
.L_x_521:
[----:B------:R-:W-:Y:S05]  /*4680*/  BSYNC.RECONVERGENT B1 ;  /* 0x0000000000017941 */ /* 0x000fea0003800200 */
.L_x_520:
        /* <DEDUP_REMOVED lines=21> */
.L_x_523:
[----:B------:R-:W-:Y:S05]  /*47e0*/  BSYNC.RECONVERGENT B1 ;  /* 0x0000000000017941 */ /* 0x000fea0003800200 */
.L_x_522:
        /* <DEDUP_REMOVED lines=13> */
.L_x_524:
        /* <DEDUP_REMOVED lines=15> */
.L_x_527:
[----:B------:R-:W-:-:S11]  /*49b0*/  DADD R22, R14, 2 ;  /* 0x400000000e167429 */ /* 0x000fd60000000000 */
.L_x_526:
[----:B------:R-:W-:Y:S05]  /*49c0*/  BSYNC.RECONVERGENT B1 ;  /* 0x0000000000017941 */ /* 0x000fea0003800200 */
.L_x_525:
        /* <DEDUP_REMOVED lines=21> */
.L_x_529:
[----:B------:R-:W-:Y:S05]  /*4b20*/  BSYNC.RECONVERGENT B1 ;  /* 0x0000000000017941 */ /* 0x000fea0003800200 */
.L_x_528:
[----:B------:R-:W0:Y:S02]  /*4b30*/  S2R R21, SR_TID.X ;  /* 0x0000000000157919 */ /* 0x000e240000002100 */
[----:B0-----:R-:W-:-:S04]  /*4b40*/  IMAD.IADD R21, R21, 0x1, R2 ;  /* 0x0000000115157824 */ /* 0x001fc800078e0202 */
[----:B------:R-:W-:-:S05]  /*4b50*/  IMAD.WIDE.U32 R20, R21, 0x4, R18 ;  /* 0x0000000415147825 */ /* 0x000fca00078e0012 */
        /* <DEDUP_REMOVED lines=8> */
[----:B------:R-:W-:-:S10]  /*4be0*/  DADD R24, -RZ, |R16| ;  /* 0x00000000ff187229 */ /* 0x000fd40000000510 */
[----:B------:R-:W-:Y:S02]  /*4bf0*/  IMAD.MOV.U32 R22, RZ, RZ, R24 ;  /* 0x000000ffff167224 */ /* 0x000fe400078e0018 */
[----:B------:R-:W-:-:S07]  /*4c00*/  IMAD.MOV.U32 R6, RZ, RZ, R25 ;  /* 0x000000ffff067224 */ /* 0x000fce00078e0019 */
[----:B------:R-:W-:Y:S05]  /*4c10*/  CALL.REL.NOINC `($_ZN3cub18CUB_300001_SM_10006detail6reduce18DeviceReduceKernelINS2_10policy_hubIdjN4cuda3std3__44plusIdEEE10Policy1000EN6thrust24THRUST_300001_SM_1000_NS6detail15normal_iteratorINSD_10device_ptrIiEEEEjS9_d6squareIdEEEvT0_PT3_T1_NS0_13GridEvenShareISO_EET2_T4_$__internal_accurate_pow) ;  /* 0x0000003800387944 */ /* 0x000fea0003c00000 */
[----:B------:R-:W-:Y:S05]  /*4c20*/  BSYNC.RECONVERGENT B1 ;  /* 0x0000000000017941 */ /* 0x000fea0003800200 */
.L_x_530:
        /* <DEDUP_REMOVED lines=15> */
.L_x_533:
[----:B------:R-:W-:-:S11]  /*4d20*/  DADD R22, R16, 2 ;  /* 0x4000000010167429 */ /* 0x000fd60000000000 */
.L_x_532:
[----:B------:R-:W-:Y:S05]  /*4d30*/  BSYNC.RECONVERGENT B1 ;  /* 0x0000000000017941 */ /* 0x000fea0003800200 */
.L_x_531:
[----:B------:R-:W-:Y:S01]  /*4d40*/  DADD R16, R22, 1 ;  /* 0x3ff0000016107429 */ /* 0x000fe20000000000 */
[----:B------:R-:W-:Y:S01]  /*4d50*/  IMAD.MOV.U32 R20, RZ, RZ, 0x1 ;  /* 0x00000001ff147424 */ /* 0x000fe200078e00ff */
[----:B------:R-:W0:Y:S01]  /*4d60*/  I2F.F64 R6, R7 ;  /* 0x0000000700067312 */ /* 0x000e220000201c00 */
[----:B------:R-:W-:Y:S07]  /*4d70*/  BSSY.RECONVERGENT B1, `(.L_x_534) ;  /* 0x0000015000017945 */ /* 0x000fee0003800200 */
[----:B------:R-:W1:Y:S01]  /*4d80*/  MUFU.RCP64H R21, R17 ;  /* 0x0000001100157308 */ /* 0x000e620000001800 */
[----:B0-----:R-:W-:-:S08]  /*4d90*/  DADD R26, R6, 0.5 ;  /* 0x3fe00000061a7429 */ /* 0x001fd00000000000 */
[----:B------:R-:W-:Y:S02]  /*4da0*/  DMUL R26, R26, R8 ;  /* 0x000000081a1a7228 */ /* 0x000fe40000000000 */
[----:B-1----:R-:W-:-:S06]  /*4db0*/  DFMA R22, -R16, R20, 1 ;  /* 0x3ff000001016742b */ /* 0x002fcc0000000114 */
[----:B------:R-:W-:Y:S02]  /*4dc0*/  DSETP.NEU.AND P0, PT, R26, 1, PT ;  /* 0x3ff000001a00742a */ /* 0x000fe40003f0d000 */
        /* <DEDUP_REMOVED lines=15> */
.L_x_535:
[----:B------:R-:W-:Y:S05]  /*4ec0*/  BSYNC.RECONVERGENT B1 ;  /* 0x0000000000017941 */ /* 0x000fea0003800200 */
.L_x_534:
        /* <DEDUP_REMOVED lines=16> */
.L_x_536:
        /* <DEDUP_REMOVED lines=15> */
.L_x_539:
[----:B------:R-:W-:-:S11]  /*50c0*/  DADD R22, R20, 2 ;  /* 0x4000000014167429 */ /* 0x000fd60000000000 */
.L_x_538:
[----:B------:R-:W-:Y:S05]  /*50d0*/  BSYNC.RECONVERGENT B1 ;  /* 0x0000000000017941 */ /* 0x000fea0003800200 */
.L_x_537:
[----:B------:R-:W-:Y:S01]  /*50e0*/  DADD R20, R22, 1 ;  /* 0x3ff0000016147429 */ /* 0x000fe20000000000 */
[----:B------:R-:W0:Y:S01]  /*50f0*/  I2F.F64 R6, R7 ;  /* 0x0000000700067312 */ /* 0x000e220000201c00 */
[----:B------:R-:W-:Y:S01]  /*5100*/  IMAD.MOV.U32 R22, RZ, RZ, 0x1 ;  /* 0x00000001ff167424 */ /* 0x000fe200078e00ff */
[----:B------:R-:W-:Y:S06]  /*5110*/  BSSY.RECONVERGENT B1, `(.L_x_540) ;  /* 0x0000015000017945 */ /* 0x000fec0003800200 */
        /* <DEDUP_REMOVED lines=20> */
.L_x_541:
[----:B------:R-:W-:Y:S05]  /*5260*/  BSYNC.RECONVERGENT B1 ;  /* 0x0000000000017941 */ /* 0x000fea0003800200 */
.L_x_540:
        /* <DEDUP_REMOVED lines=16> */
.L_x_542:
        /* <DEDUP_REMOVED lines=15> */
.L_x_545:
[----:B------:R-:W-:-:S11]  /*5460*/  DADD R22, R20, 2 ;  /* 0x4000000014167429 */ /* 0x000fd60000000000 */
.L_x_544:
[----:B------:R-:W-:Y:S05]  /*5470*/  BSYNC.RECONVERGENT B1 ;  /* 0x0000000000017941 */ /* 0x000fea0003800200 */
.L_x_543:
        /* <DEDUP_REMOVED lines=24> */
.L_x_547:
[----:B------:R-:W-:Y:S05]  /*5600*/  BSYNC.RECONVERGENT B1 ;  /* 0x0000000000017941 */ /* 0x000fea0003800200 */
.L_x_546:
[----:B------:R-:W0:Y:S01]  /*5610*/  S2R R21, SR_TID.X ;  /* 0x0000000000157919 */ /* 0x000e220000002100 */
[----:B------:R-:W1:Y:S01]  /*5620*/  LDC.64 R6, c[0x0][0x380] ;  /* 0x0000e000ff067b82 */ /* 0x000e620000000a00 */
[----:B0-----:R-:W-:-:S04]  /*5630*/  IMAD.IADD R21, R21, 0x1, R2 ;  /* 0x0000000115157824 */ /* 0x001fc800078e0202 */
[----:B-1----:R-:W-:-:S05]  /*5640*/  IMAD.WIDE.U32 R26, R21, 0x4, R6 ;  /* 0x00000004151a7825 */ /* 0x002fca00078e0006 */
        /* <DEDUP_REMOVED lines=13> */
.L_x_548:
[C---:B------:R-:W-:Y:S01]  /*5720*/  DADD R24, R38.reuse, 2 ;  /* 0x4000000026187429 */ /* 0x040fe20000000000 */
[----:B------:R-:W-:Y:S01]  /*5730*/  BSSY.RECONVERGENT B1, `(.L_x_549) ;  /* 0x0000012000017945 */ /* 0x000fe20003800200 */
[----:B------:R-:W-:-:S08]  /*5740*/  DSETP.NEU.AND P0, PT, R38, RZ, PT ;  /* 0x000000ff2600722a */ /* 0x000fd00003f0d000 */
[----:B------:R-:W-:Y:S02]  /*5750*/  LOP3.LUT R24, R25, 0x7ff00000, RZ, 0xc0, !PT ;  /* 0x7ff0000019187812 */ /* 0x000fe400078ec0ff */
[----:B------:R-:W-:Y:S02]  /*5760*/  FSEL R25, R6, RZ, P0 ;  /* 0x000000ff06197208 */ /* 0x000fe40000000000 */
[----:B------:R-:W-:Y:S02]  /*5770*/  ISETP.NE.AND P1, PT, R24, 0x7ff00000, PT ;  /* 0x7ff000001800780c */ /* 0x000fe40003f25270 */
[----:B------:R-:W-:-:S11]  /*5780*/  FSEL R24, R22, RZ, P0 ;  /* 0x000000ff16187208 */ /* 0x000fd60000000000 */
[----:B------:R-:W-:Y:S05]  /*5790*/  @P1 BRA `(.L_x_550) ;  /* 0x00000000002c1947 */ /* 0x000fea0003800000 */
[----:B------:R-:W0:Y:S02]  /*57a0*/  I2F.F64 R22, R7 ;  /* 0x0000000700167312 */ /* 0x000e240000201c00 */
[----:B0-----:R-:W-:-:S08]  /*57b0*/  DADD R22, R22, 0.5 ;  /* 0x3fe0000016167429 */ /* 0x001fd00000000000 */
[----:B------:R-:W-:-:S08]  /*57c0*/  DMUL R22, R22, R8 ;  /* 0x0000000816167228 */ /* 0x000fd00000000000 */
[----:B------:R-:W-:-:S14]  /*57d0*/  DSETP.NAN.AND P0, PT, R22, R22, PT ;  /* 0x000000161600722a */ /* 0x000fdc0003f08000 */
[----:B------:R-:W-:Y:S05]  /*57e0*/  @P0 BRA `(.L_x_551) ;  /* 0x0000000000140947 */ /* 0x000fea0003800000 */
[----:B------:R-:W-:-:S14]  /*57f0*/  DSETP.NEU.AND P0, PT, |R38|, +INF , PT ;  /* 0x7ff000002600742a */ /* 0x000fdc0003f0d200 */
[----:B------:R-:W-:Y:S05]  /*5800*/  @P0 BRA `(.L_x_550) ;  /* 0x0000000000100947 */ /* 0x000fea0003800000 */
[----:B------:R-:W-:Y:S02]  /*5810*/  IMAD.MOV.U32 R24, RZ, RZ, 0x0 ;  /* 0x00000000ff187424 */ /* 0x000fe400078e00ff */
[----:B------:R-:W-:Y:S01]  /*5820*/  IMAD.MOV.U32 R25, RZ, RZ, 0x7ff00000 ;  /* 0x7ff00000ff197424 */ /* 0x000fe200078e00ff */
[----:B------:R-:W-:Y:S06]  /*5830*/  BRA `(.L_x_550) ;  /* 0x0000000000047947 */ /* 0x000fec0003800000 */
.L_x_551:
[----:B------:R-:W-:-:S11]  /*5840*/  DADD R24, R22, 2 ;  /* 0x4000000016187429 */ /* 0x000fd60000000000 */
.L_x_550:
[----:B------:R-:W-:Y:S05]  /*5850*/  BSYNC.RECONVERGENT B1 ;  /* 0x0000000000017941 */ /* 0x000fea0003800200 */
.L_x_549:
        /* <DEDUP_REMOVED lines=24> */
.L_x_553:
[----:B------:R-:W-:Y:S05]  /*59e0*/  BSYNC.RECONVERGENT B1 ;  /* 0x0000000000017941 */ /* 0x000fea0003800200 */
.L_x_552:
[----:B------:R-:W0:Y:S01]  /*59f0*/  S2R R25, SR_TID.X ;  /* 0x0000000000197919 */ /* 0x000e220000002100 */
[----:B------:R-:W1:Y:S01]  /*5a00*/  LDC.64 R6, c[0x0][0x380] ;  /* 0x0000e000ff067b82 */ /* 0x000e620000000a00 */
[----:B0-----:R-:W-:-:S04]  /*5a10*/  IMAD.IADD R25, R25, 0x1, R2 ;  /* 0x0000000119197824 */ /* 0x001fc800078e0202 */
[----:B-1----:R-:W-:-:S05]  /*5a20*/  IMAD.WIDE.U32 R26, R25, 0x4, R6 ;  /* 0x00000004191a7825 */ /* 0x002fca00078e0006 */
        /* <DEDUP_REMOVED lines=13> */
.L_x_554:
        /* <DEDUP_REMOVED lines=18> */
.L_x_557:
[----:B------:R-:W-:-:S11]  /*5c20*/  DADD R24, R22, 2 ;  /* 0x4000000016187429 */ /* 0x000fd60000000000 */
.L_x_556:
[----:B------:R-:W-:Y:S05]  /*5c30*/  BSYNC.RECONVERGENT B1 ;  /* 0x0000000000017941 */ /* 0x000fea0003800200 */
.L_x_555:
        /* <DEDUP_REMOVED lines=24> */
.L_x_559:
[----:B------:R-:W-:Y:S05]  /*5dc0*/  BSYNC.RECONVERGENT B1 ;  /* 0x0000000000017941 */ /* 0x000fea0003800200 */
.L_x_558:
        /* <DEDUP_REMOVED lines=17> */
.L_x_560:
        /* <DEDUP_REMOVED lines=18> */
.L_x_563:
[----:B------:R-:W-:-:S11]  /*6000*/  DADD R24, R22, 2 ;  /* 0x4000000016187429 */ /* 0x000fd60000000000 */
.L_x_562:
[----:B------:R-:W-:Y:S05]  /*6010*/  BSYNC.RECONVERGENT B1 ;  /* 0x0000000000017941 */ /* 0x000fea0003800200 */
.L_x_561:
        /* <DEDUP_REMOVED lines=24> */
.L_x_565:
[----:B------:R-:W-:Y:S05]  /*61a0*/  BSYNC.RECONVERGENT B1 ;  /* 0x0000000000017941 */ /* 0x000fea0003800200 */
.L_x_564:
[----:B------:R-:W-:Y:S01]  /*61b0*/  DADD R12, R10, R12 ;  /* 0x000000000a0c7229 */ /* 0x000fe2000000000c */
[----:B------:R-:W-:Y:S02]  /*61c0*/  FSEL R10, R22, RZ, P0 ;  /* 0x000000ff160a7208 */ /* 0x000fe40000000000 */
[----:B------:R-:W-:-:S05]  /*61d0*/  FSEL R11, R23, 2, P0 ;  /* 0x40000000170b7808 */ /* 0x000fca0000000000 */
[----:B------:R-:W-:-:S08]  /*61e0*/  DADD R12, R12, R14 ;  /* 0x000000000c0c7229 */ /* 0x000fd0000000000e */
[----:B------:R-:W-:-:S08]  /*61f0*/  DADD R12, R12, R16 ;  /* 0x000000000c0c7229 */ /* 0x000fd00000000010 */
[----:B------:R-:W-:Y:S02]  /*6200*/  DADD R18, R12, R18 ;  /* 0x000000000c127229 */ /* 0x000fe40000000012 */
[----:B------:R-:W0:Y:S06]  /*6210*/  LDC.64 R12, c[0x0][0x3a8] ;  /* 0x0000ea00ff0c7b82 */ /* 0x000e2c0000000a00 */
[----:B------:R-:W-:-:S08]  /*6220*/  DADD R18, R18, R20 ;  /* 0x0000000012127229 */ /* 0x000fd00000000014 */
[----:B------:R-:W-:-:S08]  /*6230*/  DADD R18, R18, R38 ;  /* 0x0000000012127229 */ /* 0x000fd00000000026 */
[----:B------:R-:W-:Y:S01]  /*6240*/  DADD R18, R18, R42 ;  /* 0x0000000012127229 */ /* 0x000fe2000000002a */
[----:B0-----:R-:W-:Y:S02]  /*6250*/  IMAD R6, R13, 0x1400, RZ ;  /* 0x000014000d067824 */ /* 0x001fe400078e02ff */
[----:B------:R-:W-:Y:S02]  /*6260*/  IMAD.IADD R0, R12, 0x1, -R2 ;  /* 0x000000010c007824 */ /* 0x000fe400078e0a02 */
[----:B------:R-:W-:-:S03]  /*6270*/  IMAD.IADD R3, R6, 0x1, R3 ;  /* 0x0000000106037824 */ /* 0x000fc600078e0203 */
[----:B------:R-:W-:Y:S01]  /*6280*/  DADD R10, R18, R10 ;  /* 0x00000000120a7229 */ /* 0x000fe2000000000a */
[----:B------:R-:W-:Y:S01]  /*6290*/  ISETP.GE.U32.AND P0, PT, R0, R6, PT ;  /* 0x000000060000720c */ /* 0x000fe20003f06070 */
[----:B------:R-:W-:Y:S02]  /*62a0*/  IMAD.IADD R4, R6, 0x1, R4 ;  /* 0x0000000106047824 */ /* 0x000fe400078e0204 */
[----:B------:R-:W-:-:S10]  /*62b0*/  IMAD.IADD R5, R5, 0x1, -R6 ;  /* 0x0000000105057824 */ /* 0x000fd400078e0a06 */
[----:B------:R-:W-:Y:S05]  /*62c0*/  @!P0 BRA `(.L_x_517) ;  /* 0x0000001000f48947 */ /* 0x000fea0003800000 */
[----:B------:R-:W1:Y:S01]  /*62d0*/  S2R R7, SR_TID.X ;  /* 0x0000000000077919 */ /* 0x000e620000002100 */
[----:B------:R-:W-:Y:S01]  /*62e0*/  IMAD R2, R13, 0x1400, R2 ;  /* 0x000014000d027824 */ /* 0x000fe200078e0202 */
[----:B------:R-:W-:Y:S01]  /*62f0*/  UIADD3 UR4, UPT, UPT, UR4, 0x1, URZ ;  /* 0x0000000104047890 */ /* 0x000fe2000fffe0ff */
[----:B------:R-:W-:-:S05]  /*6300*/  VIADD R15, R12, 0xffffec00 ;  /* 0xffffec000c0f7836 */ /* 0x000fca0000000000 */
[----:B------:R-:W-:-:S13]  /*6310*/  ISETP.GT.U32.AND P0, PT, R2, R15, PT ;  /* 0x0000000f0200720c */ /* 0x000fda0003f04070 */
[----:B------:R-:W-:Y:S05]  /*6320*/  @!P0 BRA `(.L_x_566) ;  /* 0xffffffe000688947 */ /* 0x000fea000383ffff */
.L_x_518:
[----:B------:R-:W-:-:S13]  /*6330*/  ISETP.GE.U32.AND P0, PT, R2, R12, PT ;  /* 0x0000000c0200720c */ /* 0x000fda0003f06070 */
[----:B------:R-:W-:Y:S05]  /*6340*/  @P0 BRA `(.L_x_517) ;  /* 0x0000001000d40947 */ /* 0x000fea0003800000 */
[----:B------:R-:W-:Y:S01]  /*6350*/  IMAD.IADD R2, R12, 0x1, -R2 ;  /* 0x000000010c027824 */ /* 0x000fe200078e0a02 */
[----:B------:R-:W-:Y:S04]  /*6360*/  BSSY.RECONVERGENT B1, `(.L_x_517) ;  /* 0x0000133000017945 */ /* 0x000fe80003800200 */
[----:B01----:R-:W-:-:S13]  /*6370*/  ISETP.GE.AND P0, PT, R7, R2, PT ;  /* 0x000000020700720c */ /* 0x003fda0003f06270 */
[----:B------:R-:W-:Y:S05]  /*6380*/  @P0 BRA `(.L_x_567) ;  /* 0x0000001000c00947 */ /* 0x000fea0003800000 */
[----:B------:R-:W0:Y:S01]  /*6390*/  S2UR UR9, SR_CTAID.X ;  /* 0x00000000000979c3 */ /* 0x000e220000002500 */
[----:B------:R-:W-:Y:S01]  /*63a0*/  LOP3.LUT R15, RZ, R7, RZ, 0x33, !PT ;  /* 0x00000007ff0f7212 */ /* 0x000fe200078e33ff */
[----:B------:R-:W-:Y:S01]  /*63b0*/  BSSY.RECONVERGENT B3, `(.L_x_568) ;  /* 0x000004b000037945 */ /* 0x000fe20003800200 */
[C---:B0-----:R-:W-:Y:S02]  /*63c0*/  VIADD R0, R13.reuse, UR9 ;  /* 0x000000090d007c36 */ /* 0x041fe40008000000 */
[----:B------:R-:W-:Y:S02]  /*63d0*/  IMAD R13, R13, UR4, RZ ;  /* 0x000000040d0d7c24 */ /* 0x000fe4000f8e02ff */
[----:B------:R-:W-:-:S05]  /*63e0*/  IMAD R0, R0, 0x1400, RZ ;  /* 0x0000140000007824 */ /* 0x000fca00078e02ff */
[----:B------:R-:W-:-:S05]  /*63f0*/  IADD3 R12, PT, PT, -R0, R12, R15 ;  /* 0x0000000c000c7210 */ /* 0x000fca0007ffe10f */
[----:B------:R-:W-:-:S04]  /*6400*/  IMAD R12, R13, -0x1400, R12 ;  /* 0xffffec000d0c7824 */ /* 0x000fc800078e020c */
[----:B------:R-:W-:-:S05]  /*6410*/  IMAD.HI.U32 R0, R12, -0x33333333, RZ ;  /* 0xcccccccd0c007827 */ /* 0x000fca00078e00ff */
[----:B------:R-:W-:-:S04]  /*6420*/  SHF.R.U32.HI R0, RZ, 0x9, R0 ;  /* 0x00000009ff007819 */ /* 0x000fc80000011600 */
[----:B------:R-:W-:-:S04]  /*6430*/  LOP3.LUT R0, R0, 0x3, RZ, 0xc0, !PT ;  /* 0x0000000300007812 */ /* 0x000fc800078ec0ff */
[----:B------:R-:W-:-:S13]  /*6440*/  ISETP.NE.AND P0, PT, R0, 0x3, PT ;  /* 0x000000030000780c */ /* 0x000fda0003f05270 */
[----:B------:R-:W-:Y:S05]  /*6450*/  @!P0 BRA `(.L_x_569) ;  /* 0x0000000400008947 */ /* 0x000fea0003800000 */
[----:B------:R-:W0:Y:S01]  /*6460*/  LDC.64 R14, c[0x0][0x380] ;  /* 0x0000e000ff0e7b82 */ /* 0x000e220000000a00 */
[----:B------:R-:W-:-:S05]  /*6470*/  IMAD.HI.U32 R5, R5, -0x33333333, RZ ;  /* 0xcccccccd05057827 */ /* 0x000fca00078e00ff */
[----:B------:R-:W-:-:S04]  /*6480*/  LOP3.LUT R0, R5, 0xffff, RZ, 0xc0, !PT ;  /* 0x0000ffff05007812 */ /* 0x000fc800078ec0ff */
[----:B------:R-:W-:-:S04]  /*6490*/  LEA.HI R0, R0, 0x1, RZ, 0x17 ;  /* 0x0000000100007811 */ /* 0x000fc800078fb8ff */
[----:B------:R-:W-:-:S05]  /*64a0*/  LOP3.LUT R0, R0, 0x3, RZ, 0xc0, !PT ;  /* 0x0000000300007812 */ /* 0x000fca00078ec0ff */
[----:B------:R-:W-:-:S07]  /*64b0*/  IMAD.MOV R5, RZ, RZ, -R0 ;  /* 0x000000ffff057224 */ /* 0x000fce00078e0a00 */
.L_x_576:
        /* <DEDUP_REMOVED lines=13> */
.L_x_570:
        /* <DEDUP_REMOVED lines=15> */
.L_x_573:
[----:B------:R-:W-:-:S11]  /*6680*/  DADD R22, R16, 2 ;  /* 0x4000000010167429 */ /* 0x000fd60000000000 */
.L_x_572:
[----:B------:R-:W-:Y:S05]  /*6690*/  BSYNC.RECONVERGENT B2 ;  /* 0x0000000000027941 */ /* 0x000fea0003800200 */
.L_x_571:
        /* <DEDUP_REMOVED lines=21> */
.L_x_575:
[----:B------:R-:W-:Y:S05]  /*67f0*/  BSYNC.RECONVERGENT B4 ;  /* 0x0000000000047941 */ /* 0x000fea0003800200 */
.L_x_574:
[----:B------:R-:W-:Y:S01]  /*6800*/  FSEL R16, R22, RZ, P0 ;  /* 0x000000ff16107208 */ /* 0x000fe20000000000 */
[----:B------:R-:W-:Y:S01]  /*6810*/  VIADD R7, R7, 0x280 ;  /* 0x0000028007077836 */ /* 0x000fe20000000000 */
[----:B------:R-:W-:Y:S01]  /*6820*/  FSEL R17, R23, 2, P0 ;  /* 0x4000000017117808 */ /* 0x000fe20000000000 */
[----:B------:R-:W-:-:S05]  /*6830*/  VIADD R4, R4, 0x280 ;  /* 0x0000028004047836 */ /* 0x000fca0000000000 */
[----:B------:R-:W-:Y:S01]  /*6840*/  DADD R10, R10, R16 ;  /* 0x000000000a0a7229 */ /* 0x000fe20000000010 */
[----:B------:R-:W-:Y:S10]  /*6850*/  @P3 BRA `(.L_x_576) ;  /* 0xfffffffc00183947 */ /* 0x000ff4000383ffff */
.L_x_569:
[----:B------:R-:W-:Y:S05]  /*6860*/  BSYNC.RECONVERGENT B3 ;  /* 0x0000000000037941 */ /* 0x000fea0003800200 */
.L_x_568:
[----:B------:R-:W-:-:S13]  /*6870*/  ISETP.GE.U32.AND P0, PT, R12, 0x780, PT ;  /* 0x000007800c00780c */ /* 0x000fda0003f06070 */
[----:B------:R-:W-:Y:S05]  /*6880*/  @!P0 BRA `(.L_x_567) ;  /* 0x0000000c00808947 */ /* 0x000fea0003800000 */
[----:B------:R-:W0:Y:S01]  /*6890*/  LDC.64 R4, c[0x0][0x380] ;  /* 0x0000e000ff047b82 */ /* 0x000e220000000a00 */
[C---:B------:R-:W-:Y:S02]  /*68a0*/  IMAD.IADD R3, R7.reuse, 0x1, R3 ;  /* 0x0000000107037824 */ /* 0x040fe400078e0203 */
[----:B------:R-:W-:-:S07]  /*68b0*/  VIADD R7, R7, 0x500 ;  /* 0x0000050007077836 */ /* 0x000fce0000000000 */
.L_x_600:
[----:B------:R-:W-:-:S04]  /*68c0*/  VIADD R15, R3, 0xfffffd80 ;  /* 0xfffffd80030f7836 */ /* 0x000fc80000000000 */
        /* <DEDUP_REMOVED lines=11> */
.L_x_577:
        /* <DEDUP_REMOVED lines=14> */
.L_x_579:
[----:B------:R-:W-:Y:S05]  /*6a60*/  BSYNC.RECONVERGENT B2 ;  /* 0x0000000000027941 */ /* 0x000fea0003800200 */
.L_x_578:
        /* <DEDUP_REMOVED lines=21> */
.L_x_581:
[----:B------:R-:W-:Y:S05]  /*6bc0*/  BSYNC.RECONVERGENT B3 ;  /* 0x0000000000037941 */ /* 0x000fea0003800200 */
.L_x_580:
[----:B------:R-:W-:-:S06]  /*6bd0*/  IMAD.WIDE.U32 R14, R3, 0x4, R4 ;  /* 0x00000004030e7825 */ /* 0x000fcc00078e0004 */
[----:B------:R-:W2:Y:S01]  /*6be0*/  LDG.E R14, desc[UR6][R14.64] ;  /* 0x000000060e0e7981 */ /* 0x000ea2000c1e1900 */
[----:B------:R-:W-:Y:S01]  /*6bf0*/  FSEL R16, R22, RZ, P0 ;  /* 0x000000ff16107208 */ /* 0x000fe20000000000 */
[----:B------:R-:W-:Y:S01]  /*6c00*/  BSSY.RECONVERGENT B2, `(.L_x_582) ;  /* 0x000000b000027945 */ /* 0x000fe20003800200 */
[----:B------:R-:W-:Y:S02]  /*6c10*/  FSEL R17, R23, 2, P0 ;  /* 0x4000000017117808 */ /* 0x000fe40000000000 */
[----:B------:R-:W-:-:S04]  /*6c20*/  MOV R0, 0x6cb0 ;  /* 0x00006cb000007802 */ /* 0x000fc80000000f00 */
[----:B------:R-:W-:Y:S01]  /*6c30*/  DADD R10, R10, R16 ;  /* 0x000000000a0a7229 */ /* 0x000fe20000000010 */
        /* <DEDUP_REMOVED lines=8> */
.L_x_582:
        /* <DEDUP_REMOVED lines=15> */
.L_x_585:
[----:B------:R-:W-:-:S11]  /*6db0*/  DADD R22, R12, 2 ;  /* 0x400000000c167429 */ /* 0x000fd60000000000 */
.L_x_584:
[----:B------:R-:W-:Y:S05]  /*6dc0*/  BSYNC.RECONVERGENT B2 ;  /* 0x0000000000027941 */ /* 0x000fea0003800200 */
.L_x_583:
        /* <DEDUP_REMOVED lines=21> */
.L_x_587:
[----:B------:R-:W-:Y:S05]  /*6f20*/  BSYNC.RECONVERGENT B3 ;  /* 0x0000000000037941 */ /* 0x000fea0003800200 */
.L_x_586:
[----:B------:R-:W-:-:S04]  /*6f30*/  VIADD R15, R3, 0x280 ;  /* 0x00000280030f7836 */ /* 0x000fc80000000000 */
        /* <DEDUP_REMOVED lines=15> */
.L_x_588:
        /* <DEDUP_REMOVED lines=15> */
.L_x_591:
[----:B------:R-:W-:-:S11]  /*7120*/  DADD R22, R12, 2 ;  /* 0x400000000c167429 */ /* 0x000fd60000000000 */
.L_x_590:
[----:B------:R-:W-:Y:S05]  /*7130*/  BSYNC.RECONVERGENT B2 ;  /* 0x0000000000027941 */ /* 0x000fea0003800200 */
.L_x_589:
        /* <DEDUP_REMOVED lines=21> */
.L_x_593:
[----:B------:R-:W-:Y:S05]  /*7290*/  BSYNC.RECONVERGENT B3 ;  /* 0x0000000000037941 */ /* 0x000fea0003800200 */
.L_x_592:
        /* <DEDUP_REMOVED lines=16> */
.L_x_594:
        /* <DEDUP_REMOVED lines=15> */
.L_x_597:
[----:B------:R-:W-:-:S11]  /*7490*/  DADD R22, R12, 2 ;  /* 0x400000000c167429 */ /* 0x000fd60000000000 */
.L_x_596:
[----:B------:R-:W-:Y:S05]  /*74a0*/  BSYNC.RECONVERGENT B2 ;  /* 0x0000000000027941 */ /* 0x000fea0003800200 */
.L_x_595:
        /* <DEDUP_REMOVED lines=21> */
.L_x_599:
[----:B------:R-:W-:Y:S05]  /*7600*/  BSYNC.RECONVERGENT B3 ;  /* 0x0000000000037941 */ /* 0x000fea0003800200 */
.L_x_598:
        /* <DEDUP_REMOVED lines=8> */
.L_x_567:
[----:B------:R-:W-:Y:S05]  /*7690*/  BSYNC.RECONVERGENT B1 ;  /* 0x0000000000017941 */ /* 0x000fea0003800200 */
.L_x_517:
[----:B------:R-:W2:Y:S01]  /*76a0*/  S2R R12, SR_LANEID ;  /* 0x00000000000c7919 */ /* 0x000ea20000000000 */
[----:B------:R-:W-:Y:S04]  /*76b0*/  SHFL.DOWN PT, R2, R10, 0x1, 0x1f ;  /* 0x08201f000a027f89 */ /* 0x000fe800000e0000 */
[----:B------:R-:W3:Y:S01]  /*76c0*/  SHFL.DOWN PT, R3, R11, 0x1, 0x1f ;  /* 0x08201f000b037f89 */ /* 0x000ee200000e0000 */
[----:B------:R-:W4:Y:S01]  /*76d0*/  S2R R0, SR_TID.X ;  /* 0x0000000000007919 */ /* 0x000f220000002100 */
[----:B---3--:R-:W-:Y:S01]  /*76e0*/  DADD R2, R2, R10 ;  /* 0x0000000002027229 */ /* 0x008fe2000000000a */
[C---:B--2---:R-:W-:Y:S02]  /*76f0*/  ISETP.GT.AND P0, PT, R12.reuse, 0x1e, PT ;  /* 0x0000001e0c00780c */ /* 0x044fe40003f04270 */
[----:B------:R-:W-:-:S07]  /*7700*/  ISETP.NE.AND P1, PT, R12, RZ, PT ;  /* 0x000000ff0c00720c */ /* 0x000fce0003f25270 */
[----:B------:R-:W-:Y:S02]  /*7710*/  FSEL R4, R10, R2, P0 ;  /* 0x000000020a047208 */ /* 0x000fe40000000000 */
[----:B------:R-:W-:Y:S02]  /*7720*/  FSEL R5, R11, R3, P0 ;  /* 0x000000030b057208 */ /* 0x000fe40000000000 */
[----:B------:R-:W-:Y:S01]  /*7730*/  ISETP.GT.AND P0, PT, R12, 0x1d, PT ;  /* 0x0000001d0c00780c */ /* 0x000fe20003f04270 */
[----:B------:R-:W-:Y:S04]  /*7740*/  SHFL.DOWN PT, R2, R4, 0x2, 0x1f ;  /* 0x08401f0004027f89 */ /* 0x000fe800000e0000 */
[----:B------:R-:W2:Y:S01]  /*7750*/  SHFL.DOWN PT, R3, R5, 0x2, 0x1f ;  /* 0x08401f0005037f89 */ /* 0x000ea200000e0000 */
[----:B------:R-:W3:Y:S01]  /*7760*/  @!P1 S2R R10, SR_CgaCtaId ;  /* 0x00000000000a9919 */ /* 0x000ee20000008800 */
[----:B--2---:R-:W-:-:S10]  /*7770*/  DADD R2, R2, R4 ;  /* 0x0000000002027229 */ /* 0x004fd40000000004 */
[----:B------:R-:W-:Y:S02]  /*7780*/  FSEL R6, R4, R2, P0 ;  /* 0x0000000204067208 */ /* 0x000fe40000000000 */
[----:B01----:R-:W-:Y:S02]  /*7790*/  FSEL R7, R5, R3, P0 ;  /* 0x0000000305077208 */ /* 0x003fe40000000000 */
        /* <DEDUP_REMOVED lines=9> */
[----:B----4-:R-:W-:Y:S01]  /*7830*/  @!P1 SHF.R.U32.HI R6, RZ, 0x2, R0 ;  /* 0x00000002ff069819 */ /* 0x010fe20000011600 */
[----:B------:R-:W0:Y:S01]  /*7840*/  SHFL.DOWN PT, R3, R9, 0x8, 0x1f ;  /* 0x09001f0009037f89 */ /* 0x000e2200000e0000 */
[----:B---3--:R-:W-:-:S02]  /*7850*/  @!P1 LEA R7, R10, R7, 0x18 ;  /* 0x000000070a079211 */ /* 0x008fc400078ec0ff */
[----:B------:R-:W-:-:S05]  /*7860*/  @!P1 LOP3.LUT R6, R6, 0xf8, RZ, 0xc0, !PT ;  /* 0x000000f806069812 */ /* 0x000fca00078ec0ff */
[----:B------:R-:W-:Y:S01]  /*7870*/  @!P1 IMAD.IADD R7, R6, 0x1, R7 ;  /* 0x0000000106079824 */ /* 0x000fe200078e0207 */
        /* <DEDUP_REMOVED lines=20> */
[----:B------:R-:W1:Y:S05]  /*79c0*/  LDS.128 R8, [UR4+0x50] ;  /* 0x00005004ff087984 */ /* 0x000e6a0008000c00 */
[----:B------:R-:W-:-:S08]  /*79d0*/  DADD R12, R12, R14 ;  /* 0x000000000c0c7229 */ /* 0x000fd0000000000e */
[----:B--2---:R-:W-:-:S08]  /*79e0*/  DADD R12, R12, R16 ;  /* 0x000000000c0c7229 */ /* 0x004fd00000000010 */
[----:B------:R-:W-:Y:S02]  /*79f0*/  DADD R18, R12, R18 ;  /* 0x000000000c127229 */ /* 0x000fe40000000012 */
[----:B------:R-:W2:Y:S06]  /*7a00*/  LDS.128 R12, [UR4+0x60] ;  /* 0x00006004ff0c7984 */ /* 0x000eac0008000c00 */
[----:B0-----:R-:W-:-:S08]  /*7a10*/  DADD R4, R18, R4 ;  /* 0x0000000012047229 */ /* 0x001fd00000000004 */
[----:B------:R-:W-:Y:S02]  /*7a20*/  DADD R2, R4, R6 ;  /* 0x0000000004027229 */ /* 0x000fe40000000006 */
[----:B------:R-:W0:Y:S06]  /*7a30*/  LDS.128 R4, [UR4+0x70] ;  /* 0x00007004ff047984 */ /* 0x000e2c0008000c00 */
        /* <DEDUP_REMOVED lines=17> */
.L_x_468:
[----:B------:R-:W-:Y:S05]  /*7b50*/  BSYNC.RECONVERGENT B0 ;  /* 0x0000000000007941 */ /* 0x000fea0003800200 */
.L_x_421:
[----:B------:R-:W-:Y:S05]  /*7b60*/  @P0 EXIT ;  /* 0x000000000000094d */ /* 0x000fea0003800000 */
[----:B--2---:R-:W2:Y:S01]  /*7b70*/  S2R R5, SR_CTAID.X ;  /* 0x0000000000057919 */ /* 0x004ea20000002500 */
[----:B0-----:R-:W2:Y:S02]  /*7b80*/  LDC.64 R2, c[0x0][0x388] ;  /* 0x0000e200ff027b82 */ /* 0x001ea40000000a00 */
[----:B--2---:R-:W-:-:S05]  /*7b90*/  IMAD.WIDE.U32 R2, R5, 0x8, R2 ;  /* 0x0000000805027825 */ /* 0x004fca00078e0002 */
[----:B------:R-:W-:Y:S01]  /*7ba0*/  STG.E.64 desc[UR6][R2.64], R8 ;  /* 0x0000000802007986 */ /* 0x000fe2000c101b06 */
[----:B------:R-:W-:Y:S05]  /*7bb0*/  EXIT ;  /* 0x000000000000794d */ /* 0x000fea0003800000 */
        .weak           $__internal_4_$__cuda_sm20_dblrcp_rn_slowpath_v3
        .type           $__internal_4_$__cuda_sm20_dblrcp_rn_slowpath_v3,@function
        .size           $__internal_4_$__cuda_sm20_dblrcp_rn_slowpath_v3,($__internal_5_$__cuda_sm20_div_rn_f64_full - $__internal_4_$__cuda_sm20_dblrcp_rn_slowpath_v3)
$__internal_4_$__cuda_sm20_dblrcp_rn_slowpath_v3:
        /* <DEDUP_REMOVED lines=27> */
.L_x_604:
        /* <DEDUP_REMOVED lines=10> */
.L_x_602:
[----:B------:R-:W-:Y:S01]  /*7e10*/  LOP3.LUT R7, R15, 0x80000, RZ, 0xfc, !PT ;  /* 0x000800000f077812 */ /* 0x000fe200078efcff */
[----:B------:R-:W-:-:S07]  /*7e20*/  IMAD.MOV.U32 R6, RZ, RZ, R14 ;  /* 0x000000ffff067224 */ /* 0x000fce00078e000e */
.L_x_603:
[----:B------:R-:W-:Y:S05]  /*7e30*/  BSYNC.RECONVERGENT B2 ;  /* 0x0000000000027941 */ /* 0x000fea0003800200 */
.L_x_601:
[----:B------:R-:W-:Y:S02]  /*7e40*/  IMAD.MOV.U32 R8, RZ, RZ, R6 ;  /* 0x000000ffff087224 */ /* 0x000fe400078e0006 */
[----:B------:R-:W-:Y:S02]  /*7e50*/  IMAD.MOV.U32 R9, RZ, RZ, R7 ;  /* 0x000000ffff097224 */ /* 0x000fe400078e0007 */
[----:B------:R-:W-:Y:S02]  /*7e60*/  IMAD.MOV.U32 R6, RZ, RZ, R0 ;  /* 0x000000ffff067224 */ /* 0x000fe400078e0000 */
[----:B------:R-:W-:-:S04]  /*7e70*/  IMAD.MOV.U32 R7, RZ, RZ, 0x0 ;  /* 0x00000000ff077424 */ /* 0x000fc800078e00ff */
[----:B------:R-:W-:Y:S05]  /*7e80*/  RET.REL.NODEC R6 `(_ZN3cub18CUB_300001_SM_10006detail6reduce18DeviceReduceKernelINS2_10policy_hubIdjN4cuda3std3__44plusIdEEE10Policy1000EN6thrust24THRUST_300001_SM_1000_NS6detail15normal_iteratorINSD_10device_ptrIiEEEEjS9_d6squareIdEEEvT0_PT3_T1_NS0_13GridEvenShareISO_EET2_T4_) ;  /* 0xffffff80065c7950 */ /* 0x000fea0003c3ffff */
        .weak           $__internal_5_$__cuda_sm20_div_rn_f64_full
        .type           $__internal_5_$__cuda_sm20_div_rn_f64_full,@function
        .size           $__internal_5_$__cuda_sm20_div_rn_f64_full,($_ZN3cub18CUB_300001_SM_10006detail6reduce18DeviceReduceKernelINS2_10policy_hubIdjN4cuda3std3__44plusIdEEE10Policy1000EN6thrust24THRUST_300001_SM_1000_NS6detail15normal_iteratorINSD_10device_ptrIiEEEEjS9_d6squareIdEEEvT0_PT3_T1_NS0_13GridEvenShareISO_EET2_T4_$__internal_accurate_pow - $__internal_5_$__cuda_sm20_div_rn_f64_full)
$__internal_5_$__cuda_sm20_div_rn_f64_full:
[C---:B------:R-:W-:Y:S01]  /*7e90*/  FSETP.GEU.AND P2, PT, |R0|.reuse, 1.469367938527859385e-39, PT ;  /* 0x001000000000780b */ /* 0x040fe20003f4e200 */
[----:B------:R-:W-:Y:S01]  /*7ea0*/  IMAD.MOV.U32 R26, RZ, RZ, R22 ;  /* 0x000000ffff1a7224 */ /* 0x000fe200078e0016 */
[C---:B------:R-:W-:Y:S01]  /*7eb0*/  LOP3.LUT R23, R0.reuse, 0x800fffff, RZ, 0xc0, !PT ;  /* 0x800fffff00177812 */ /* 0x040fe200078ec0ff */
[----:B------:R-:W-:Y:S01]  /*7ec0*/  IMAD.MOV.U32 R27, RZ, RZ, R0 ;  /* 0x000000ffff1b7224 */ /* 0x000fe200078e0000 */
[----:B------:R-:W-:Y:S01]  /*7ed0*/  LOP3.LUT R25, R0, 0x7ff00000, RZ, 0xc0, !PT ;  /* 0x7ff0000000197812 */ /* 0x000fe200078ec0ff */
[----:B------:R-:W-:Y:S01]  /*7ee0*/  IMAD.MOV.U32 R28, RZ, RZ, R22 ;  /* 0x000000ffff1c7224 */ /* 0x000fe200078e0016 */
[----:B------:R-:W-:Y:S01]  /*7ef0*/  LOP3.LUT R29, R23, 0x3ff00000, RZ, 0xfc, !PT ;  /* 0x3ff00000171d7812 */ /* 0x000fe200078efcff */
[----:B------:R-:W-:Y:S02]  /*7f00*/  IMAD.MOV.U32 R22, RZ, RZ, 0x1 ;  /* 0x00000001ff167424 */ /* 0x000fe400078e00ff */
[----:B------:R-:W-:Y:S02]  /*7f10*/  IMAD.U32 R33, RZ, RZ, UR8 ;  /* 0x00000008ff217e24 */ /* 0x000fe4000f8e00ff */
[----:B------:R-:W-:-:S02]  /*7f20*/  IMAD.MOV.U32 R0, RZ, RZ, 0x1ca00000 ;  /* 0x1ca00000ff007424 */ /* 0x000fc400078e00ff */
[----:B------:R-:W-:Y:S01]  /*7f30*/  @!P2 DMUL R28, R26, 8.98846567431157953865e+307 ;  /* 0x7fe000001a1ca828 */ /* 0x000fe20000000000 */
[----:B------:R-:W-:Y:S01]  /*7f40*/  LOP3.LUT R24, R33, 0x7ff00000, RZ, 0xc0, !PT ;  /* 0x7ff0000021187812 */ /* 0x000fe200078ec0ff */
[----:B------:R-:W-:-:S03]  /*7f50*/  IMAD.U32 R32, RZ, RZ, UR5 ;  /* 0x00000005ff207e24 */ /* 0x000fc6000f8e00ff */
[----:B------:R-:W-:Y:S01]  /*7f60*/  ISETP.GE.U32.AND P1, PT, R24, R25, PT ;  /* 0x000000191800720c */ /* 0x000fe20003f26070 */
[----:B------:R-:W0:Y:S01]  /*7f70*/  MUFU.RCP64H R23, R29 ;  /* 0x0000001d00177308 */ /* 0x000e220000001800 */
[----:B------:R-:W-:Y:S01]  /*7f80*/  IMAD.MOV.U32 R30, RZ, RZ, R32 ;  /* 0x000000ffff1e7224 */ /* 0x000fe200078e0020 */
[----:B0-----:R-:W-:-:S08]  /*7f90*/  DFMA R34, R22, -R28, 1 ;  /* 0x3ff000001622742b */ /* 0x001fd0000000081c */
[----:B------:R-:W-:-:S08]  /*7fa0*/  DFMA R34, R34, R34, R34 ;  /* 0x000000222222722b */ /* 0x000fd00000000022 */
[----:B------:R-:W-:Y:S01]  /*7fb0*/  DFMA R34, R22, R34, R22 ;  /* 0x000000221622722b */ /* 0x000fe20000000016 */
[----:B------:R-:W-:Y:S01]  /*7fc0*/  SEL R22, R0, 0x63400000, !P1 ;  /* 0x6340000000167807 */ /* 0x000fe20004800000 */
[----:B------:R-:W-:Y:S01]  /*7fd0*/  IMAD.MOV.U32 R23, RZ, RZ, R24 ;  /* 0x000000ffff177224 */ /* 0x000fe200078e0018 */
[----:B------:R-:W-:Y:S02]  /*7fe0*/  FSETP.GEU.AND P1, PT, |R33|, 1.469367938527859385e-39, PT ;  /* 0x001000002100780b */ /* 0x000fe40003f2e200 */
[----:B------:R-:W-:-:S03]  /*7ff0*/  LOP3.LUT R31, R22, 0x800fffff, R33, 0xf8, !PT ;  /* 0x800fffff161f7812 */ /* 0x000fc600078ef821 */
[----:B------:R-:W-:-:S08]  /*8000*/  DFMA R36, R34, -R28, 1 ;  /* 0x3ff000002224742b */ /* 0x000fd0000000081c */
[----:B------:R-:W-:Y:S01]  /*8010*/  DFMA R34, R34, R36, R34 ;  /* 0x000000242222722b */ /* 0x000fe20000000022 */
[----:B------:R-:W-:Y:S10]  /*8020*/  @P1 BRA `(.L_x_605) ;  /* 0x0000000000201947 */ /* 0x000ff40003800000 */
[----:B------:R-:W-:-:S04]  /*8030*/  LOP3.LUT R22, R27, 0x7ff00000, RZ, 0xc0, !PT ;  /* 0x7ff000001b167812 */ /* 0x000fc800078ec0ff */
[----:B------:R-:W-:-:S04]  /*8040*/  ISETP.GE.U32.AND P1, PT, R24, R22, PT ;  /* 0x000000161800720c */ /* 0x000fc80003f26070 */
[----:B------:R-:W-:-:S04]  /*8050*/  SEL R22, R0, 0x63400000, !P1 ;  /* 0x6340000000167807 */ /* 0x000fc80004800000 */
[----:B------:R-:W-:-:S04]  /*8060*/  LOP3.LUT R22, R22, 0x80000000, R33, 0xf8, !PT ;  /* 0x8000000016167812 */ /* 0x000fc800078ef821 */
[----:B------:R-:W-:Y:S01]  /*8070*/  LOP3.LUT R23, R22, 0x100000, RZ, 0xfc, !PT ;  /* 0x0010000016177812 */ /* 0x000fe200078efcff */
[----:B------:R-:W-:-:S06]  /*8080*/  IMAD.MOV.U32 R22, RZ, RZ, RZ ;  /* 0x000000ffff167224 */ /* 0x000fcc00078e00ff */
[----:B------:R-:W-:-:S10]  /*8090*/  DFMA R30, R30, 2, -R22 ;  /* 0x400000001e1e782b */ /* 0x000fd40000000816 */
[----:B------:R-:W-:-:S07]  /*80a0*/  LOP3.LUT R23, R31, 0x7ff00000, RZ, 0xc0, !PT ;  /* 0x7ff000001f177812 */ /* 0x000fce00078ec0ff */
.L_x_605:
        /* <DEDUP_REMOVED lines=39> */
.L_x_607:
        /* <DEDUP_REMOVED lines=17> */
.L_x_610:
[----:B------:R-:W-:Y:S01]  /*8430*/  LOP3.LUT R0, R27, 0x80000, RZ, 0xfc, !PT ;  /* 0x000800001b007812 */ /* 0x000fe200078efcff */
[----:B------:R-:W-:-:S04]  /*8440*/  IMAD.MOV.U32 R36, RZ, RZ, R26 ;  /* 0x000000ffff247224 */ /* 0x000fc800078e001a */
[----:B------:R-:W-:Y:S01]  /*8450*/  IMAD.MOV.U32 R37, RZ, RZ, R0 ;  /* 0x000000ffff257224 */ /* 0x000fe200078e0000 */
[----:B------:R-:W-:Y:S06]  /*8460*/  BRA `(.L_x_608) ;  /* 0x00000000000c7947 */ /* 0x000fec0003800000 */
.L_x_609:
[----:B------:R-:W-:Y:S01]  /*8470*/  LOP3.LUT R0, R33, 0x80000, RZ, 0xfc, !PT ;  /* 0x0008000021007812 */ /* 0x000fe200078efcff */
[----:B------:R-:W-:-:S04]  /*8480*/  IMAD.MOV.U32 R36, RZ, RZ, R32 ;  /* 0x000000ffff247224 */ /* 0x000fc800078e0020 */
[----:B------:R-:W-:-:S07]  /*8490*/  IMAD.MOV.U32 R37, RZ, RZ, R0 ;  /* 0x000000ffff257224 */ /* 0x000fce00078e0000 */
.L_x_608:
[----:B------:R-:W-:Y:S05]  /*84a0*/  BSYNC.RECONVERGENT B2 ;  /* 0x0000000000027941 */ /* 0x000fea0003800200 */
.L_x_606:
[----:B------:R-:W-:Y:S02]  /*84b0*/  IMAD.MOV.U32 R24, RZ, RZ, R6 ;  /* 0x000000ffff187224 */ /* 0x000fe400078e0006 */
[----:B------:R-:W-:Y:S02]  /*84c0*/  IMAD.MOV.U32 R25, RZ, RZ, 0x0 ;  /* 0x00000000ff197424 */ /* 0x000fe400078e00ff */
[----:B------:R-:W-:Y:S02]  /*84d0*/  IMAD.MOV.U32 R22, RZ, RZ, R36 ;  /* 0x000000ffff167224 */ /* 0x000fe400078e0024 */
[----:B------:R-:W-:Y:S01]  /*84e0*/  IMAD.MOV.U32 R0, RZ, RZ, R37 ;  /* 0x000000ffff007224 */ /* 0x000fe200078e0025 */
[----:B------:R-:W-:Y:S06]  /*84f0*/  RET.REL.NODEC R24 `(_ZN3cub18CUB_300001_SM_10006detail6reduce18DeviceReduceKernelINS2_10policy_hubIdjN4cuda3std3__44plusIdEEE10Policy1000EN6thrust24THRUST_300001_SM_1000_NS6detail15normal_iteratorINSD_10device_ptrIiEEEEjS9_d6squareIdEEEvT0_PT3_T1_NS0_13GridEvenShareISO_EET2_T4_) ;  /* 0xffffff7818c07950 */ /* 0x000fec0003c3ffff */
        .type           $_ZN3cub18CUB_300001_SM_10006detail6reduce18DeviceReduceKernelINS2_10policy_hubIdjN4cuda3std3__44plusIdEEE10Policy1000EN6thrust24THRUST_300001_SM_1000_NS6detail15normal_iteratorINSD_10device_ptrIiEEEEjS9_d6squareIdEEEvT0_PT3_T1_NS0_13GridEvenShareISO_EET2_T4_$__internal_accurate_pow,@function
        .size           $_ZN3cub18CUB_300001_SM_10006detail6reduce18DeviceReduceKernelINS2_10policy_hubIdjN4cuda3std3__44plusIdEEE10Policy1000EN6thrust24THRUST_300001_SM_1000_NS6detail15normal_iteratorINSD_10device_ptrIiEEEEjS9_d6squareIdEEEvT0_PT3_T1_NS0_13GridEvenShareISO_EET2_T4_$__internal_accurate_pow,(.L_x_821 - $_ZN3cub18CUB_300001_SM_10006detail6reduce18DeviceReduceKernelINS2_10policy_hubIdjN4cuda3std3__44plusIdEEE10Policy1000EN6thrust24THRUST_300001_SM_1000_NS6detail15normal_iteratorINSD_10device_ptrIiEEEEjS9_d6squareIdEEEvT0_PT3_T1_NS0_13GridEvenShareISO_EET2_T4_$__internal_accurate_pow)
$_ZN3cub18CUB_300001_SM_10006detail6reduce18DeviceReduceKernelINS2_10policy_hubIdjN4cuda3std3__44plusIdEEE10Policy1000EN6thrust24THRUST_300001_SM_1000_NS6detail15normal_iteratorINSD_10device_ptrIiEEEEjS9_d6squareIdEEEvT0_PT3_T1_NS0_13GridEvenShareISO_EET2_T4_$__internal_accurate_pow:
[----:B------:R-:W-:Y:S01]  /*8500*/  ISETP.GT.U32.AND P0, PT, R6, 0xfffff, PT ;  /* 0x000fffff0600780c */ /* 0x000fe20003f04070 */
[--C-:B------:R-:W-:Y:S01]  /*8510*/  IMAD.MOV.U32 R23, RZ, RZ, R6.reuse ;  /* 0x000000ffff177224 */ /* 0x100fe200078e0006 */
[----:B------:R-:W-:Y:S01]  /*8520*/  UMOV UR10, 0x7d2cafe2 ;  /* 0x7d2cafe2000a7882 */ /* 0x000fe20000000000 */
[----:B------:R-:W-:Y:S01]  /*8530*/  IMAD.MOV.U32 R24, RZ, RZ, RZ ;  /* 0x000000ffff187224 */ /* 0x000fe200078e00ff */
        /* <DEDUP_REMOVED lines=9> */
[----:B------:R-:W-:-:S03]  /*85d0*/  IMAD.MOV.U32 R28, RZ, RZ, R22 ;  /* 0x000000ffff1c7224 */ /* 0x000fc600078e0016 */
[----:B------:R-:W-:-:S04]  /*85e0*/  LOP3.LUT R23, R23, 0x3ff00000, RZ, 0xfc, !PT ;  /* 0x3ff0000017177812 */ /* 0x000fc800078efcff */
[----:B------:R-:W-:Y:S01]  /*85f0*/  ISETP.GE.U32.AND P1, PT, R23, 0x3ff6a09f, PT ;  /* 0x3ff6a09f1700780c */ /* 0x000fe20003f26070 */
[----:B------:R-:W-:-:S12]  /*8600*/  IMAD.MOV.U32 R29, RZ, RZ, R23 ;  /* 0x000000ffff1d7224 */ /* 0x000fd800078e0017 */
[----:B------:R-:W-:-:S04]  /*8610*/  @P1 VIADD R22, R29, 0xfff00000 ;  /* 0xfff000001d161836 */ /* 0x000fc80000000000 */
[----:B------:R-:W-:-:S06]  /*8620*/  @P1 IMAD.MOV.U32 R29, RZ, RZ, R22 ;  /* 0x000000ffff1d1224 */ /* 0x000fcc00078e0016 */
        /* <DEDUP_REMOVED lines=10> */
[CC--:B------:R-:W-:Y:S02]  /*86d0*/  DMUL R36, R26.reuse, R26.reuse ;  /* 0x0000001a1a247228 */ /* 0x0c0fe40000000000 */
[----:B------:R-:W-:-:S06]  /*86e0*/  DMUL R34, R26, R26 ;  /* 0x0000001a1a227228 */ /* 0x000fcc0000000000 */
[----:B------:R-:W-:Y:S01]  /*86f0*/  DFMA R24, R36, UR10, R24 ;  /* 0x0000000a24187c2b */ /* 0x000fe20008000018 */
[----:B------:R-:W-:Y:S01]  /*8700*/  UMOV UR10, 0x75488a3f ;  /* 0x75488a3f000a7882 */ /* 0x000fe20000000000 */
[----:B------:R-:W-:Y:S01]  /*8710*/  UMOV UR11, 0x3ef3b20a ;  /* 0x3ef3b20a000b7882 */ /* 0x000fe20000000000 */
[----:B------:R-:W-:-:S05]  /*8720*/  DMUL R30, R26, R34 ;  /* 0x000000221a1e7228 */ /* 0x000fca0000000000 */
        /* <DEDUP_REMOVED lines=24> */
[----:B------:R-:W-:Y:S01]  /*88b0*/  DFMA R36, R26, R26, -R34 ;  /* 0x0000001a1a24722b */ /* 0x000fe20000000822 */
[----:B------:R-:W-:Y:S02]  /*88c0*/  VIADD R33, R25, 0x100000 ;  /* 0x0010000019217836 */ /* 0x000fe40000000000 */
[----:B------:R-:W-:-:S03]  /*88d0*/  IMAD.MOV.U32 R32, RZ, RZ, R24 ;  /* 0x000000ffff207224 */ /* 0x000fc600078e0018 */
[----:B------:R-:W-:Y:S01]  /*88e0*/  DADD R22, R22, -UR10 ;  /* 0x8000000a16167e29 */ /* 0x000fe20008000000 */
[----:B------:R-:W-:Y:S01]  /*88f0*/  UMOV UR10, 0x80000000 ;  /* 0x80000000000a7882 */ /* 0x000fe20000000000 */
[----:B------:R-:W-:Y:S01]  /*8900*/  UMOV UR11, 0x43300000 ;  /* 0x43300000000b7882 */ /* 0x000fe20000000000 */
[C---:B------:R-:W-:Y:S02]  /*8910*/  DFMA R32, R26.reuse, R32, R36 ;  /* 0x000000201a20722b */ /* 0x040fe40000000024 */
        /* <DEDUP_REMOVED lines=15> */
[----:B------:R-:W-:Y:S01]  /*8a10*/  DADD R26, R22, R26 ;  /* 0x00000000161a7229 */ /* 0x000fe2000000001a */
[C---:B------:R-:W-:Y:S02]  /*8a20*/  VIADD R22, R6.reuse, 0xfffffc01 ;  /* 0xfffffc0106167836 */ /* 0x040fe40000000000 */
[----:B------:R-:W-:Y:S02]  /*8a30*/  @P1 VIADD R22, R6, 0xfffffc02 ;  /* 0xfffffc0206161836 */ /* 0x000fe40000000000 */
[----:B------:R-:W-:-:S03]  /*8a40*/  IMAD.MOV.U32 R23, RZ, RZ, 0x43300000 ;  /* 0x43300000ff177424 */ /* 0x000fc600078e00ff */
[----:B------:R-:W-:Y:S01]  /*8a50*/  DADD R28, R28, R26 ;  /* 0x000000001c1c7229 */ /* 0x000fe2000000001a */
[----:B------:R-:W-:-:S06]  /*8a60*/  LOP3.LUT R22, R22, 0x80000000, RZ, 0x3c, !PT ;  /* 0x8000000016167812 */ /* 0x000fcc00078e3cff */
[----:B------:R-:W-:Y:S01]  /*8a70*/  DADD R26, R22, -UR10 ;  /* 0x8000000a161a7e29 */ /* 0x000fe20008000000 */
[----:B------:R-:W-:Y:S01]  /*8a80*/  UMOV UR10, 0xfefa39ef ;  /* 0xfefa39ef000a7882 */ /* 0x000fe20000000000 */
[----:B------:R-:W-:Y:S01]  /*8a90*/  DADD R24, R24, R28 ;  /* 0x0000000018187229 */ /* 0x000fe2000000001c */
[----:B------:R-:W-:-:S07]  /*8aa0*/  UMOV UR11, 0x3fe62e42 ;  /* 0x3fe62e42000b7882 */ /* 0x000fce0000000000 */
[----:B------:R-:W-:-:S08]  /*8ab0*/  DADD R28, R30, R24 ;  /* 0x000000001e1c7229 */ /* 0x000fd00000000018 */
[--C-:B------:R-:W-:Y:S02]  /*8ac0*/  DFMA R22, R26, UR10, R28.reuse ;  /* 0x0000000a1a167c2b */ /* 0x100fe4000800001c */
[----:B------:R-:W-:-:S06]  /*8ad0*/  DADD R32, R30, -R28 ;  /* 0x000000001e207229 */ /* 0x000fcc000000081c */
[----:B------:R-:W-:Y:S02]  /*8ae0*/  DFMA R30, R26, -UR10, R22 ;  /* 0x8000000a1a1e7c2b */ /* 0x000fe40008000016 */
[----:B------:R-:W-:-:S06]  /*8af0*/  DADD R32, R24, R32 ;  /* 0x0000000018207229 */ /* 0x000fcc0000000020 */
        /* <DEDUP_REMOVED lines=63> */
[----:B------:R-:W-:-:S03]  /*8ef0*/  @!P1 IMAD R25, R6, 0x100000, R25 ;  /* 0x0010000006199824 */ /* 0x000fc600078e0219 */
[----:B------:R-:W-:Y:S01]  /*8f00*/  @!P1 LEA R23, R22, 0x3ff00000, 0x14 ;  /* 0x3ff0000016179811 */ /* 0x000fe200078ea0ff */
[----:B------:R-:W-:-:S06]  /*8f10*/  @!P1 IMAD.MOV.U32 R22, RZ, RZ, RZ ;  /* 0x000000ffff169224 */ /* 0x000fcc00078e00ff */
[----:B------:R-:W-:-:S11]  /*8f20*/  @!P1 DMUL R28, R24, R22 ;  /* 0x00000016181c9228 */ /* 0x000fd60000000000 */
.L_x_611:
[----:B------:R-:W-:Y:S01]  /*8f30*/  DFMA R26, R26, R28, R28 ;  /* 0x0000001c1a1a722b */ /* 0x000fe2000000001c */
[----:B------:R-:W-:Y:S01]  /*8f40*/  IMAD.MOV.U32 R24, RZ, RZ, R0 ;  /* 0x000000ffff187224 */ /* 0x000fe200078e0000 */
[----:B------:R-:W-:Y:S01]  /*8f50*/  DSETP.NEU.AND P0, PT, |R28|, +INF , PT ;  /* 0x7ff000001c00742a */ /* 0x000fe20003f0d200 */
[----:B------:R-:W-:-:S07]  /*8f60*/  IMAD.MOV.U32 R25, RZ, RZ, 0x0 ;  /* 0x00000000ff197424 */ /* 0x000fce00078e00ff */
[----:B------:R-:W-:Y:S02]  /*8f70*/  FSEL R22, R28, R26, !P0 ;  /* 0x0000001a1c167208 */ /* 0x000fe40004000000 */
[----:B------:R-:W-:Y:S01]  /*8f80*/  FSEL R6, R29, R27, !P0 ;  /* 0x0000001b1d067208 */ /* 0x000fe20004000000 */
[----:B------:R-:W-:Y:S06]  /*8f90*/  RET.REL.NODEC R24 `(_ZN3cub18CUB_300001_SM_10006detail6reduce18DeviceReduceKernelINS2_10policy_hubIdjN4cuda3std3__44plusIdEEE10Policy1000EN6thrust24THRUST_300001_SM_1000_NS6detail15normal_iteratorINSD_10device_ptrIiEEEEjS9_d6squareIdEEEvT0_PT3_T1_NS0_13GridEvenShareISO_EET2_T4_) ;  /* 0xffffff7018187950 */ /* 0x000fec0003c3ffff */
.L_x_612:
        /* <DEDUP_REMOVED lines=14> */
.L_x_821:


//--------------------- .text._ZN3cub18CUB_300001_SM_10006detail6reduce28DeviceReduceSingleTileKernelINS2_10policy_hubIdjN4cuda3std3__44plusIdEEE10Policy1000EN6thrust24THRUST_300001_SM_1000_NS6detail15normal_iteratorINSD_10device_ptrIiEEEEPdjS9_dd6squareIdEEEvT0_T1_T2_T3_T4_T6_ --------------------------
	.section	.text._ZN3cub18CUB_300001_SM_10006detail6reduce28DeviceReduceSingleTileKernelINS2_10policy_hubIdjN4cuda3std3__44plusIdEEE10Policy1000EN6thrust24THRUST_300001_SM_1000_NS6detail15normal_iteratorINSD_10device_ptrIiEEEEPdjS9_dd6squareIdEEEvT0_T1_T2_T3_T4_T6_,"ax",@progbits
	.align	128
        .global         _ZN3cub18CUB_300001_SM_10006detail6reduce28DeviceReduceSingleTileKernelINS2_10policy_hubIdjN4cuda3std3__44plusIdEEE10Policy1000EN6thrust24THRUST_300001_SM_1000_NS6detail15normal_iteratorINSD_10device_ptrIiEEEEPdjS9_dd6squareIdEEEvT0_T1_T2_T3_T4_T6_
        .type           _ZN3cub18CUB_300001_SM_10006detail6reduce28DeviceReduceSingleTileKernelINS2_10policy_hubIdjN4cuda3std3__44plusIdEEE10Policy1000EN6thrust24THRUST_300001_SM_1000_NS6detail15normal_iteratorINSD_10device_ptrIiEEEEPdjS9_dd6squareIdEEEvT0_T1_T2_T3_T4_T6_,@function
        .size           _ZN3cub18CUB_300001_SM_10006detail6reduce28DeviceReduceSingleTileKernelINS2_10policy_hubIdjN4cuda3std3__44plusIdEEE10Policy1000EN6thrust24THRUST_300001_SM_1000_NS6detail15normal_iteratorINSD_10device_ptrIiEEEEPdjS9_dd6squareIdEEEvT0_T1_T2_T3_T4_T6_,(.L_x_824 - _ZN3cub18CUB_300001_SM_10006detail6reduce28DeviceReduceSingleTileKernelINS2_10policy_hubIdjN4cuda3std3__44plusIdEEE10Policy1000EN6thrust24THRUST_300001_SM_1000_NS6detail15normal_iteratorINSD_10device_ptrIiEEEEPdjS9_dd6squareIdEEEvT0_T1_T2_T3_T4_T6_)
        .other          _ZN3cub18CUB_300001_SM_10006detail6reduce28DeviceReduceSingleTileKernelINS2_10policy_hubIdjN4cuda3std3__44plusIdEEE10Policy1000EN6thrust24THRUST_300001_SM_1000_NS6detail15normal_iteratorINSD_10device_ptrIiEEEEPdjS9_dd6squareIdEEEvT0_T1_T2_T3_T4_T6_,@"STO_CUDA_ENTRY STV_DEFAULT"
_ZN3cub18CUB_300001_SM_10006detail6reduce28DeviceReduceSingleTileKernelINS2_10policy_hubIdjN4cuda3std3__44plusIdEEE10Policy1000EN6thrust24THRUST_300001_SM_1000_NS6detail15normal_iteratorINSD_10device_ptrIiEEEEPdjS9_dd6squareIdEEEvT0_T1_T2_T3_T4_T6_:
.text._ZN3cub18CUB_300001_SM_10006detail6reduce28DeviceReduceSingleTileKernelINS2_10policy_hubIdjN4cuda3std3__44plusIdEEE10Policy1000EN6thrust24THRUST_300001_SM_1000_NS6detail15normal_iteratorINSD_10device_ptrIiEEEEPdjS9_dd6squareIdEEEvT0_T1_T2_T3_T4_T6_:
[----:B------:R-:W-:Y:S01]  /*0000*/  LDC R1, c[0x0][0x37c] ;  /* 0x0000df00ff017b82 */ /* 0x000fe20000000800 */
[----:B------:R-:W0:Y:S01]  /*0010*/  LDCU UR5, c[0x0][0x390] ;  /* 0x00007200ff0577ac */ /* 0x000e220008000800 */
[----:B------:R-:W1:Y:S01]  /*0020*/  LDCU.64 UR6, c[0x0][0x358] ;  /* 0x00006b00ff0677ac */ /* 0x000e620008000a00 */
[----:B0-----:R-:W-:-:S09]  /*0030*/  UISETP.NE.AND UP0, UPT, UR5, URZ, UPT ;  /* 0x000000ff0500728c */ /* 0x001fd2000bf05270 */
        /* <DEDUP_REMOVED lines=8> */
.L_x_613:
[----:B------:R-:W-:Y:S01]  /*00c0*/  UISETP.GT.U32.AND UP0, UPT, UR5, 0x13ff, UPT ;  /* 0x000013ff0500788c */ /* 0x000fe2000bf04070 */
[----:B------:R-:W-:Y:S01]  /*00d0*/  BSSY.RECONVERGENT B0, `(.L_x_614) ;  /* 0x0000731000007945 */ /* 0x000fe20003800200 */
[----:B------:R-:W-:Y:S01]  /*00e0*/  UMOV UR4, URZ ;  /* 0x000000ff00047c82 */ /* 0x000fe20008000000 */
[----:B------:R-:W-:-:S06]  /*00f0*/  UMOV UR9, 0x40100000 ;  /* 0x4010000000097882 */ /* 0x000fcc0000000000 */
        /* <DEDUP_REMOVED lines=27> */
[----:B-1----:R-:W-:Y:S05]  /*02b0*/  CALL.REL.NOINC `($__internal_6_$__cuda_sm20_dblrcp_rn_slowpath_v3) ;  /* 0x0000007000647944 */ /* 0x002fea0003c00000 */
.L_x_618:
[----:B-1----:R-:W-:Y:S01]  /*02c0*/  DADD R2, R2, 0.5 ;  /* 0x3fe0000002027429 */ /* 0x002fe20000000000 */
[----:B------:R-:W-:Y:S07]  /*02d0*/  BSSY.RECONVERGENT B2, `(.L_x_619) ;  /* 0x0000005000027945 */ /* 0x000fee0003800200 */
[----:B------:R-:W-:Y:S01]  /*02e0*/  DMUL R10, R2, R10 ;  /* 0x0000000a020a7228 */ /* 0x000fe20000000000 */
[----:B------:R-:W-:-:S07]  /*02f0*/  MOV R2, 0x320 ;  /* 0x0000032000027802 */ /* 0x000fce0000000f00 */
[----:B0-----:R-:W-:-:S11]  /*0300*/  DADD R4, -RZ, |R10| ;  /* 0x00000000ff047229 */ /* 0x001fd6000000050a */
[----:B------:R-:W-:Y:S05]  /*0310*/  CALL.REL.NOINC `($_ZN3cub18CUB_300001_SM_10006detail6reduce28DeviceReduceSingleTileKernelINS2_10policy_hubIdjN4cuda3std3__44plusIdEEE10Policy1000EN6thrust24THRUST_300001_SM_1000_NS6detail15normal_iteratorINSD_10device_ptrIiEEEEPdjS9_dd6squareIdEEEvT0_T1_T2_T3_T4_T6_$__internal_accurate_pow) ;  /* 0x0000007800947944 */ /* 0x000fea0003c00000 */
[----:B------:R-:W-:Y:S05]  /*0320*/  BSYNC.RECONVERGENT B2 ;  /* 0x0000000000027941 */ /* 0x000fea0003800200 */
.L_x_619:
        /* <DEDUP_REMOVED lines=13> */
.L_x_621:
[----:B------:R-:W-:Y:S05]  /*0400*/  BSYNC.RECONVERGENT B2 ;  /* 0x0000000000027941 */ /* 0x000fea0003800200 */
.L_x_620:
        /* <DEDUP_REMOVED lines=19> */
[----:B------:R-:W-:Y:S05]  /*0540*/  CALL.REL.NOINC `($__internal_7_$__cuda_sm20_div_rn_f64_full) ;  /* 0x00000070006c7944 */ /* 0x000fea0003c00000 */
.L_x_623:
[----:B------:R-:W-:Y:S05]  /*0550*/  BSYNC.RECONVERGENT B3 ;  /* 0x0000000000037941 */ /* 0x000fea0003800200 */
.L_x_622:
[----:B------:R-:W-:Y:S01]  /*0560*/  FSEL R16, R4, RZ, P0 ;  /* 0x000000ff04107208 */ /* 0x000fe20000000000 */
[----:B------:R-:W-:Y:S01]  /*0570*/  VIADD R3, R0, 0x280 ;  /* 0x0000028000037836 */ /* 0x000fe20000000000 */
[----:B------:R-:W-:-:S07]  /*0580*/  FSEL R17, R5, 2, P0 ;  /* 0x4000000005117808 */ /* 0x000fce0000000000 */
.L_x_617:
[----:B------:R-:W-:Y:S05]  /*0590*/  BSYNC.RECONVERGENT B1 ;  /* 0x0000000000017941 */ /* 0x000fea0003800200 */
.L_x_616:
        /* <DEDUP_REMOVED lines=21> */
[----:B------:R-:W-:Y:S05]  /*06f0*/  CALL.REL.NOINC `($__internal_6_$__cuda_sm20_dblrcp_rn_slowpath_v3) ;  /* 0x0000006c00547944 */ /* 0x000fea0003c00000 */
[----:B------:R-:W-:Y:S02]  /*0700*/  IMAD.MOV.U32 R14, RZ, RZ, R10 ;  /* 0x000000ffff0e7224 */ /* 0x000fe400078e000a */
[----:B------:R-:W-:-:S07]  /*0710*/  IMAD.MOV.U32 R15, RZ, RZ, R11 ;  /* 0x000000ffff0f7224 */ /* 0x000fce00078e000b */
.L_x_626:
[----:B------:R-:W0:Y:S01]  /*0720*/  LDCU UR5, c[0x0][0x390] ;  /* 0x00007200ff0577ac */ /* 0x000e220008000800 */
[----:B------:R-:W-:Y:S01]  /*0730*/  LOP3.LUT R10, RZ, R3, RZ, 0x33, !PT ;  /* 0x00000003ff0a7212 */ /* 0x000fe200078e33ff */
[----:B------:R-:W-:Y:S04]  /*0740*/  BSSY.RECONVERGENT B3, `(.L_x_627) ;  /* 0x0000044000037945 */ /* 0x000fe80003800200 */
[----:B0-----:R-:W-:-:S04]  /*0750*/  VIADD R10, R10, UR5 ;  /* 0x000000050a0a7c36 */ /* 0x001fc80008000000 */
[----:B------:R-:W-:-:S05]  /*0760*/  IMAD.HI.U32 R2, R10, -0x33333333, RZ ;  /* 0xcccccccd0a027827 */ /* 0x000fca00078e00ff */
        /* <DEDUP_REMOVED lines=8> */
[----:B0-----:R-:W-:-:S07]  /*07f0*/  IMAD.WIDE.U32 R12, R3, 0x4, R12 ;  /* 0x00000004030c7825 */ /* 0x001fce00078e000c */
.L_x_635:
        /* <DEDUP_REMOVED lines=8> */
[----:B------:R-:W-:-:S11]  /*0880*/  DADD R4, -RZ, |R18| ;  /* 0x00000000ff047229 */ /* 0x000fd60000000512 */
[----:B------:R-:W-:Y:S05]  /*0890*/  CALL.REL.NOINC `($_ZN3cub18CUB_300001_SM_10006detail6reduce28DeviceReduceSingleTileKernelINS2_10policy_hubIdjN4cuda3std3__44plusIdEEE10Policy1000EN6thrust24THRUST_300001_SM_1000_NS6detail15normal_iteratorINSD_10device_ptrIiEEEEPdjS9_dd6squareIdEEEvT0_T1_T2_T3_T4_T6_$__internal_accurate_pow) ;  /* 0x0000007400347944 */ /* 0x000fea0003c00000 */
[----:B------:R-:W-:Y:S05]  /*08a0*/  BSYNC.RECONVERGENT B2 ;  /* 0x0000000000027941 */ /* 0x000fea0003800200 */
.L_x_629:
        /* <DEDUP_REMOVED lines=15> */
.L_x_632:
[----:B------:R-:W-:-:S11]  /*09a0*/  DADD R4, R18, 2 ;  /* 0x4000000012047429 */ /* 0x000fd60000000000 */
.L_x_631:
[----:B------:R-:W-:Y:S05]  /*09b0*/  BSYNC.RECONVERGENT B2 ;  /* 0x0000000000027941 */ /* 0x000fea0003800200 */
.L_x_630:
        /* <DEDUP_REMOVED lines=20> */
.L_x_634:
[----:B------:R-:W-:Y:S05]  /*0b00*/  BSYNC.RECONVERGENT B4 ;  /* 0x0000000000047941 */ /* 0x000fea0003800200 */
.L_x_633:
[----:B------:R-:W-:Y:S01]  /*0b10*/  FSEL R4, R4, RZ, P0 ;  /* 0x000000ff04047208 */ /* 0x000fe20000000000 */
[----:B------:R-:W-:Y:S01]  /*0b20*/  VIADD R3, R3, 0x280 ;  /* 0x0000028003037836 */ /* 0x000fe20000000000 */
[----:B------:R-:W-:Y:S02]  /*0b30*/  FSEL R5, R5, 2, P0 ;  /* 0x4000000005057808 */ /* 0x000fe40000000000 */
[----:B------:R-:W-:-:S04]  /*0b40*/  IADD3 R12, P0, PT, R12, 0xa00, RZ ;  /* 0x00000a000c0c7810 */ /* 0x000fc80007f1e0ff */
[----:B------:R-:W-:Y:S01]  /*0b50*/  DADD R16, R16, R4 ;  /* 0x0000000010107229 */ /* 0x000fe20000000004 */
[----:B------:R-:W-:Y:S01]  /*0b60*/  IMAD.X R13, RZ, RZ, R13, P0 ;  /* 0x000000ffff0d7224 */ /* 0x000fe200000e060d */
[----:B------:R-:W-:Y:S09]  /*0b70*/  @P3 BRA `(.L_x_635) ;  /* 0xfffffffc00203947 */ /* 0x000ff2000383ffff */
.L_x_628:
[----:B------:R-:W-:Y:S05]  /*0b80*/  BSYNC.RECONVERGENT B3 ;  /* 0x0000000000037941 */ /* 0x000fea0003800200 */
.L_x_627:
[----:B------:R-:W-:-:S13]  /*0b90*/  ISETP.GE.U32.AND P0, PT, R10, 0x780, PT ;  /* 0x000007800a00780c */ /* 0x000fda0003f06070 */
[----:B------:R-:W-:Y:S05]  /*0ba0*/  @!P0 BRA `(.L_x_625) ;  /* 0x0000000c00548947 */ /* 0x000fea0003800000 */
[----:B------:R-:W0:Y:S02]  /*0bb0*/  LDC.64 R4, c[0x0][0x380] ;  /* 0x0000e000ff047b82 */ /* 0x000e240000000a00 */
[----:B0-----:R-:W-:-:S03]  /*0bc0*/  IMAD.WIDE.U32 R4, R3, 0x4, R4 ;  /* 0x0000000403047825 */ /* 0x001fc600078e0004 */
[----:B------:R-:W-:-:S05]  /*0bd0*/  IADD3 R10, P0, PT, R4, 0x1400, RZ ;  /* 0x00001400040a7810 */ /* 0x000fca0007f1e0ff */
[----:B------:R-:W-:-:S08]  /*0be0*/  IMAD.X R11, RZ, RZ, R5, P0 ;  /* 0x000000ffff0b7224 */ /* 0x000fd000000e0605 */
.L_x_659:
[----:B------:R-:W2:Y:S01]  /*0bf0*/  LDG.E R6, desc[UR6][R10.64+-0x1400] ;  /* 0xffec00060a067981 */ /* 0x000ea2000c1e1900 */
[----:B------:R-:W-:Y:S01]  /*0c00*/  BSSY.RECONVERGENT B2, `(.L_x_636) ;  /* 0x0000007000027945 */ /* 0x000fe20003800200 */
[----:B------:R-:W-:Y:S01]  /*0c10*/  MOV R2, 0xc70 ;  /* 0x00000c7000027802 */ /* 0x000fe20000000f00 */
[----:B--2---:R-:W0:Y:S02]  /*0c20*/  I2F.F64 R4, R6 ;  /* 0x0000000600047312 */ /* 0x004e240000201c00 */
[----:B0-----:R-:W-:-:S08]  /*0c30*/  DADD R4, R4, 0.5 ;  /* 0x3fe0000004047429 */ /* 0x001fd00000000000 */
[----:B------:R-:W-:-:S08]  /*0c40*/  DMUL R12, R4, R14 ;  /* 0x0000000e040c7228 */ /* 0x000fd00000000000 */
[----:B------:R-:W-:-:S11]  /*0c50*/  DADD R4, -RZ, |R12| ;  /* 0x00000000ff047229 */ /* 0x000fd6000000050c */
[----:B------:R-:W-:Y:S05]  /*0c60*/  CALL.REL.NOINC `($_ZN3cub18CUB_300001_SM_10006detail6reduce28DeviceReduceSingleTileKernelINS2_10policy_hubIdjN4cuda3std3__44plusIdEEE10Policy1000EN6thrust24THRUST_300001_SM_1000_NS6detail15normal_iteratorINSD_10device_ptrIiEEEEPdjS9_dd6squareIdEEEvT0_T1_T2_T3_T4_T6_$__internal_accurate_pow) ;  /* 0x0000007000407944 */ /* 0x000fea0003c00000 */
[----:B------:R-:W-:Y:S05]  /*0c70*/  BSYNC.RECONVERGENT B2 ;  /* 0x0000000000027941 */ /* 0x000fea0003800200 */
.L_x_636:
        /* <DEDUP_REMOVED lines=14> */
.L_x_638:
[----:B------:R-:W-:Y:S05]  /*0d60*/  BSYNC.RECONVERGENT B2 ;  /* 0x0000000000027941 */ /* 0x000fea0003800200 */
.L_x_637:
        /* <DEDUP_REMOVED lines=20> */
.L_x_640:
[----:B------:R-:W-:Y:S05]  /*0eb0*/  BSYNC.RECONVERGENT B3 ;  /* 0x0000000000037941 */ /* 0x000fea0003800200 */
.L_x_639:
        /* <DEDUP_REMOVED lines=12> */
[----:B------:R-:W-:Y:S05]  /*0f80*/  CALL.REL.NOINC `($_ZN3cub18CUB_300001_SM_10006detail6reduce28DeviceReduceSingleTileKernelINS2_10policy_hubIdjN4cuda3std3__44plusIdEEE10Policy1000EN6thrust24THRUST_300001_SM_1000_NS6detail15normal_iteratorINSD_10device_ptrIiEEEEPdjS9_dd6squareIdEEEvT0_T1_T2_T3_T4_T6_$__internal_accurate_pow) ;  /* 0x0000006c00787944 */ /* 0x000fea0003c00000 */
[----:B------:R-:W-:Y:S05]  /*0f90*/  BSYNC.RECONVERGENT B2 ;  /* 0x0000000000027941 */ /* 0x000fea0003800200 */
.L_x_641:
        /* <DEDUP_REMOVED lines=15> */
.L_x_644:
[----:B------:R-:W-:-:S11]  /*1090*/  DADD R4, R12, 2 ;  /* 0x400000000c047429 */ /* 0x000fd60000000000 */
.L_x_643:
[----:B------:R-:W-:Y:S05]  /*10a0*/  BSYNC.RECONVERGENT B2 ;  /* 0x0000000000027941 */ /* 0x000fea0003800200 */
.L_x_642:
        /* <DEDUP_REMOVED lines=20> */
.L_x_646:
[----:B------:R-:W-:Y:S05]  /*11f0*/  BSYNC.RECONVERGENT B3 ;  /* 0x0000000000037941 */ /* 0x000fea0003800200 */
.L_x_645:
        /* <DEDUP_REMOVED lines=14> */
.L_x_647:
        /* <DEDUP_REMOVED lines=15> */
.L_x_650:
[----:B------:R-:W-:-:S11]  /*13d0*/  DADD R4, R12, 2 ;  /* 0x400000000c047429 */ /* 0x000fd60000000000 */
.L_x_649:
[----:B------:R-:W-:Y:S05]  /*13e0*/  BSYNC.RECONVERGENT B2 ;  /* 0x0000000000027941 */ /* 0x000fea0003800200 */
.L_x_648:
        /* <DEDUP_REMOVED lines=20> */
.L_x_652:
[----:B------:R-:W-:Y:S05]  /*1530*/  BSYNC.RECONVERGENT B3 ;  /* 0x0000000000037941 */ /* 0x000fea0003800200 */
.L_x_651:
        /* <DEDUP_REMOVED lines=14> */
.L_x_653:
        /* <DEDUP_REMOVED lines=15> */
.L_x_656:
[----:B------:R-:W-:-:S11]  /*1710*/  DADD R4, R12, 2 ;  /* 0x400000000c047429 */ /* 0x000fd60000000000 */
.L_x_655:
[----:B------:R-:W-:Y:S05]  /*1720*/  BSYNC.RECONVERGENT B2 ;  /* 0x0000000000027941 */ /* 0x000fea0003800200 */
.L_x_654:
        /* <DEDUP_REMOVED lines=20> */
.L_x_658:
[----:B------:R-:W-:Y:S05]  /*1870*/  BSYNC.RECONVERGENT B3 ;  /* 0x0000000000037941 */ /* 0x000fea0003800200 */
.L_x_657:
[----:B------:R-:W-:Y:S01]  /*1880*/  VIADD R3, R3, 0xa00 ;  /* 0x00000a0003037836 */ /* 0x000fe20000000000 */
[----:B------:R-:W-:Y:S02]  /*1890*/  FSEL R4, R4, RZ, P0 ;  /* 0x000000ff04047208 */ /* 0x000fe40000000000 */
[----:B------:R-:W-:Y:S02]  /*18a0*/  FSEL R5, R5, 2, P0 ;  /* 0x4000000005057808 */ /* 0x000fe40000000000 */
[----:B------:R-:W-:Y:S02]  /*18b0*/  ISETP.GE.AND P0, PT, R3, UR8, PT ;  /* 0x0000000803007c0c */ /* 0x000fe4000bf06270 */
[----:B------:R-:W-:Y:S02]  /*18c0*/  IADD3 R10, P1, PT, R10, 0x2800, RZ ;  /* 0x000028000a0a7810 */ /* 0x000fe40007f3e0ff */
[----:B------:R-:W-:-:S03]  /*18d0*/  DADD R16, R16, R4 ;  /* 0x0000000010107229 */ /* 0x000fc60000000004 */
[----:B------:R-:W-:-:S06]  /*18e0*/  IMAD.X R11, RZ, RZ, R11, P1 ;  /* 0x000000ffff0b7224 */ /* 0x000fcc00008e060b */
[----:B------:R-:W-:Y:S05]  /*18f0*/  @!P0 BRA `(.L_x_659) ;  /* 0xfffffff000bc8947 */ /* 0x000fea000383ffff */
.L_x_625:
[----:B------:R-:W-:Y:S05]  /*1900*/  BSYNC.RECONVERGENT B1 ;  /* 0x0000000000017941 */ /* 0x000fea0003800200 */
.L_x_624:
[----:B------:R-:W0:Y:S02]  /*1910*/  LDC R2, c[0x0][0x390] ;  /* 0x0000e400ff027b82 */ /* 0x000e240000000800 */
[----:B0-----:R-:W-:-:S13]  /*1920*/  ISETP.GE.AND P0, PT, R2, 0x280, PT ;  /* 0x000002800200780c */ /* 0x001fda0003f06270 */
        /* <DEDUP_REMOVED lines=47> */
[----:B------:R-:W2:Y:S04]  /*1c20*/  LDS.128 R12, [UR4+0x30] ;  /* 0x00003004ff0c7984 */ /* 0x000ea80008000c00 */
[----:B------:R-:W3:Y:S04]  /*1c30*/  LDS.128 R16, [UR4+0x40] ;  /* 0x00004004ff107984 */ /* 0x000ee80008000c00 */
[----:B-1----:R-:W-:Y:S01]  /*1c40*/  LDS.64 R2, [UR4+0xb0] ;  /* 0x0000b004ff027984 */ /* 0x002fe20008000a00 */
[----:B0-----:R-:W-:-:S03]  /*1c50*/  DADD R8, R4, R8 ;  /* 0x0000000004087229 */ /* 0x001fc60000000008 */
[----:B------:R-:W0:Y:S05]  /*1c60*/  LDS.128 R4, [UR4+0x50] ;  /* 0x00005004ff047984 */ /* 0x000e2a0008000c00 */
[----:B------:R-:W-:-:S08]  /*1c70*/  DADD R8, R8, R10 ;  /* 0x0000000008087229 */ /* 0x000fd0000000000a */
[----:B--2---:R-:W-:-:S08]  /*1c80*/  DADD R8, R8, R12 ;  /* 0x0000000008087229 */ /* 0x004fd0000000000c */
[----:B------:R-:W-:Y:S01]  /*1c90*/  DADD R8, R8, R14 ;  /* 0x0000000008087229 */ /* 0x000fe2000000000e */
[----:B------:R-:W1:Y:S07]  /*1ca0*/  LDS.128 R12, [UR4+0x60] ;  /* 0x00006004ff0c7984 */ /* 0x000e6e0008000c00 */
[----:B---3--:R-:W-:-:S08]  /*1cb0*/  DADD R8, R8, R16 ;  /* 0x0000000008087229 */ /* 0x008fd00000000010 */
[----:B------:R-:W-:Y:S01]  /*1cc0*/  DADD R8, R8, R18 ;  /* 0x0000000008087229 */ /* 0x000fe20000000012 */
[----:B------:R-:W2:Y:S07]  /*1cd0*/  LDS.128 R16, [UR4+0x70] ;  /* 0x00007004ff107984 */ /* 0x000eae0008000c00 */
[----:B0-----:R-:W-:Y:S02]  /*1ce0*/  DADD R4, R8, R4 ;  /* 0x0000000008047229 */ /* 0x001fe40000000004 */
[----:B------:R-:W0:Y:S06]  /*1cf0*/  LDS.128 R8, [UR4+0x80] ;  /* 0x00008004ff087984 */ /* 0x000e2c0008000c00 */
[----:B------:R-:W-:-:S08]  /*1d00*/  DADD R4, R4, R6 ;  /* 0x0000000004047229 */ /* 0x000fd00000000006 */
[----:B-1----:R-:W-:-:S08]  /*1d10*/  DADD R4, R4, R12 ;  /* 0x0000000004047229 */ /* 0x002fd0000000000c */
[----:B------:R-:W-:Y:S01]  /*1d20*/  DADD R4, R4, R14 ;  /* 0x0000000004047229 */ /* 0x000fe2000000000e */
[----:B------:R-:W1:Y:S07]  /*1d30*/  LDS.128 R12, [UR4+0x90] ;  /* 0x00009004ff0c7984 */ /* 0x000e6e0008000c00 */
[----:B--2---:R-:W-:-:S08]  /*1d40*/  DADD R4, R4, R16 ;  /* 0x0000000004047229 */ /* 0x004fd00000000010 */
[----:B------:R-:W-:Y:S01]  /*1d50*/  DADD R4, R4, R18 ;  /* 0x0000000004047229 */ /* 0x000fe20000000012 */
[----:B------:R-:W2:Y:S07]  /*1d60*/  LDS.128 R16, [UR4+0xa0] ;  /* 0x0000a004ff107984 */ /* 0x000eae0008000c00 */
[----:B0-----:R-:W-:-:S08]  /*1d70*/  DADD R4, R4, R8 ;  /* 0x0000000004047229 */ /* 0x001fd00000000008 */
[----:B------:R-:W-:-:S08]  /*1d80*/  DADD R4, R4, R10 ;  /* 0x0000000004047229 */ /* 0x000fd0000000000a */
[----:B-1----:R-:W-:-:S08]  /*1d90*/  DADD R4, R4, R12 ;  /* 0x0000000004047229 */ /* 0x002fd0000000000c */
[----:B------:R-:W-:-:S08]  /*1da0*/  DADD R4, R4, R14 ;  /* 0x0000000004047229 */ /* 0x000fd0000000000e */
[----:B--2---:R-:W-:-:S08]  /*1db0*/  DADD R4, R4, R16 ;  /* 0x0000000004047229 */ /* 0x004fd00000000010 */
[----:B------:R-:W-:-:S08]  /*1dc0*/  DADD R4, R4, R18 ;  /* 0x0000000004047229 */ /* 0x000fd00000000012 */
[----:B------:R-:W-:Y:S01]  /*1dd0*/  DADD R4, R4, R2 ;  /* 0x0000000004047229 */ /* 0x000fe20000000002 */
[----:B------:R-:W-:Y:S10]  /*1de0*/  BRA `(.L_x_661) ;  /* 0x00000054007c7947 */ /* 0x000ff40003800000 */
.L_x_660:
[----:B------:R-:W-:Y:S01]  /*1df0*/  LOP3.LUT R3, R0, 0x3e0, RZ, 0xc0, !PT ;  /* 0x000003e000037812 */ /* 0x000fe200078ec0ff */
[----:B------:R-:W0:Y:S04]  /*1e00*/  S2R R12, SR_LANEID ;  /* 0x00000000000c7919 */ /* 0x000e280000000000 */
[----:B------:R-:W-:Y:S01]  /*1e10*/  VIADD R5, R3, 0x20 ;  /* 0x0000002003057836 */ /* 0x000fe20000000000 */
[----:B------:R-:W-:-:S04]  /*1e20*/  LOP3.LUT R3, RZ, R3, RZ, 0x33, !PT ;  /* 0x00000003ff037212 */ /* 0x000fc800078e33ff */
[----:B------:R-:W-:Y:S01]  /*1e30*/  ISETP.GT.AND P0, PT, R5, R2, PT ;  /* 0x000000020500720c */ /* 0x000fe20003f04270 */
[----:B------:R-:W-:-:S05]  /*1e40*/  IMAD.IADD R3, R3, 0x1, R2 ;  /* 0x0000000103037824 */ /* 0x000fca00078e0202 */
        /* <DEDUP_REMOVED lines=51> */
[----:B------:R-:W1:Y:S01]  /*2180*/  LDS.128 R12, [UR4+0x30] ;  /* 0x00003004ff0c7984 */ /* 0x000e620008000c00 */
[----:B0-----:R-:W-:-:S10]  /*2190*/  DADD R8, R4, R8 ;  /* 0x0000000004087229 */ /* 0x001fd40000000008 */
[----:B--2---:R-:W-:Y:S02]  /*21a0*/  FSEL R4, R8, R4, P1 ;  /* 0x0000000408047208 */ /* 0x004fe40000800000 */
        /* <DEDUP_REMOVED lines=82> */
.L_x_615:
        /* <DEDUP_REMOVED lines=11> */
[----:B-1----:R-:W-:Y:S10]  /*2780*/  @P0 BRA `(.L_x_662) ;  /* 0x0000000000180947 */ /* 0x002ff40003800000 */
[----:B------:R-:W-:Y:S01]  /*2790*/  LOP3.LUT R9, R3, 0x7fffffff, RZ, 0xc0, !PT ;  /* 0x7fffffff03097812 */ /* 0x000fe200078ec0ff */
[----:B------:R-:W-:Y:S01]  /*27a0*/  IMAD.MOV.U32 R10, RZ, RZ, R2 ;  /* 0x000000ffff0a7224 */ /* 0x000fe200078e0002 */
[----:B------:R-:W-:Y:S01]  /*27b0*/  MOV R12, 0x27f0 ;  /* 0x000027f0000c7802 */ /* 0x000fe20000000f00 */
[----:B------:R-:W-:Y:S02]  /*27c0*/  IMAD.MOV.U32 R11, RZ, RZ, R3 ;  /* 0x000000ffff0b7224 */ /* 0x000fe400078e0003 */
[----:B------:R-:W-:-:S07]  /*27d0*/  VIADD R9, R9, 0xfff00000 ;  /* 0xfff0000009097836 */ /* 0x000fce0000000000 */
[----:B------:R-:W-:Y:S05]  /*27e0*/  CALL.REL.NOINC `($__internal_6_$__cuda_sm20_dblrcp_rn_slowpath_v3) ;  /* 0x0000004c00187944 */ /* 0x000fea0003c00000 */
.L_x_662:
[----:B------:R-:W0:Y:S02]  /*27f0*/  LDC.64 R24, c[0x0][0x380] ;  /* 0x0000e000ff187b82 */ /* 0x000e240000000a00 */
[----:B0-----:R-:W-:-:S05]  /*2800*/  IMAD.WIDE.U32 R24, R0, 0x4, R24 ;  /* 0x0000000400187825 */ /* 0x001fca00078e0018 */
[----:B------:R-:W2:Y:S01]  /*2810*/  LDG.E R6, desc[UR6][R24.64] ;  /* 0x0000000618067981 */ /* 0x000ea2000c1e1900 */
[----:B------:R-:W-:Y:S01]  /*2820*/  BSSY.RECONVERGENT B1, `(.L_x_663) ;  /* 0x0000007000017945 */ /* 0x000fe20003800200 */
[----:B--2---:R-:W0:Y:S02]  /*2830*/  I2F.F64 R2, R6 ;  /* 0x0000000600027312 */ /* 0x004e240000201c00 */
[----:B0-----:R-:W-:-:S08]  /*2840*/  DADD R2, R2, 0.5 ;  /* 0x3fe0000002027429 */ /* 0x001fd00000000000 */
[----:B------:R-:W-:Y:S01]  /*2850*/  DMUL R12, R2, R10 ;  /* 0x0000000a020c7228 */ /* 0x000fe20000000000 */
[----:B------:R-:W-:-:S07]  /*2860*/  MOV R2, 0x2890 ;  /* 0x0000289000027802 */ /* 0x000fce0000000f00 */
[----:B------:R-:W-:-:S11]  /*2870*/  DADD R4, -RZ, |R12| ;  /* 0x00000000ff047229 */ /* 0x000fd6000000050c */
[----:B------:R-:W-:Y:S05]  /*2880*/  CALL.REL.NOINC `($_ZN3cub18CUB_300001_SM_10006detail6reduce28DeviceReduceSingleTileKernelINS2_10policy_hubIdjN4cuda3std3__44plusIdEEE10Policy1000EN6thrust24THRUST_300001_SM_1000_NS6detail15normal_iteratorINSD_10device_ptrIiEEEEPdjS9_dd6squareIdEEEvT0_T1_T2_T3_T4_T6_$__internal_accurate_pow) ;  /* 0x0000005400387944 */ /* 0x000fea0003c00000 */
[----:B------:R-:W-:Y:S05]  /*2890*/  BSYNC.RECONVERGENT B1 ;  /* 0x0000000000017941 */ /* 0x000fea0003800200 */
.L_x_663:
        /* <DEDUP_REMOVED lines=14> */
.L_x_665:
[----:B------:R-:W-:Y:S05]  /*2980*/  BSYNC.RECONVERGENT B1 ;  /* 0x0000000000017941 */ /* 0x000fea0003800200 */
.L_x_664:
        /* <DEDUP_REMOVED lines=20> */
.L_x_667:
[----:B------:R-:W-:Y:S05]  /*2ad0*/  BSYNC.RECONVERGENT B1 ;  /* 0x0000000000017941 */ /* 0x000fea0003800200 */
.L_x_666:
        /* <DEDUP_REMOVED lines=11> */
[----:B------:R-:W-:Y:S05]  /*2b90*/  CALL.REL.NOINC `($_ZN3cub18CUB_300001_SM_10006detail6reduce28DeviceReduceSingleTileKernelINS2_10policy_hubIdjN4cuda3std3__44plusIdEEE10Policy1000EN6thrust24THRUST_300001_SM_1000_NS6detail15normal_iteratorINSD_10device_ptrIiEEEEPdjS9_dd6squareIdEEEvT0_T1_T2_T3_T4_T6_$__internal_accurate_pow) ;  /* 0x0000005000747944 */ /* 0x000fea0003c00000 */
[----:B------:R-:W-:Y:S05]  /*2ba0*/  BSYNC.RECONVERGENT B1 ;  /* 0x0000000000017941 */ /* 0x000fea0003800200 */
.L_x_668:
        /* <DEDUP_REMOVED lines=15> */
.L_x_671:
[----:B------:R-:W-:-:S11]  /*2ca0*/  DADD R4, R12, 2 ;  /* 0x400000000c047429 */ /* 0x000fd60000000000 */
.L_x_670:
[----:B------:R-:W-:Y:S05]  /*2cb0*/  BSYNC.RECONVERGENT B1 ;  /* 0x0000000000017941 */ /* 0x000fea0003800200 */
.L_x_669:
        /* <DEDUP_REMOVED lines=20> */
.L_x_673:
[----:B------:R-:W-:Y:S05]  /*2e00*/  BSYNC.RECONVERGENT B1 ;  /* 0x0000000000017941 */ /* 0x000fea0003800200 */
.L_x_672:
        /* <DEDUP_REMOVED lines=13> */
.L_x_674:
        /* <DEDUP_REMOVED lines=15> */
.L_x_677:
[----:B------:R-:W-:-:S11]  /*2fd0*/  DADD R4, R12, 2 ;  /* 0x400000000c047429 */ /* 0x000fd60000000000 */
.L_x_676:
[----:B------:R-:W-:Y:S05]  /*2fe0*/  BSYNC.RECONVERGENT B1 ;  /* 0x0000000000017941 */ /* 0x000fea0003800200 */
.L_x_675:
        /* <DEDUP_REMOVED lines=20> */
.L_x_679:
[----:B------:R-:W-:Y:S05]  /*3130*/  BSYNC.RECONVERGENT B1 ;  /* 0x0000000000017941 */ /* 0x000fea0003800200 */
.L_x_678:
        /* <DEDUP_REMOVED lines=13> */
.L_x_680:
        /* <DEDUP_REMOVED lines=15> */
.L_x_683:
[----:B------:R-:W-:-:S11]  /*3300*/  DADD R4, R12, 2 ;  /* 0x400000000c047429 */ /* 0x000fd60000000000 */
.L_x_682:
[----:B------:R-:W-:Y:S05]  /*3310*/  BSYNC.RECONVERGENT B1 ;  /* 0x0000000000017941 */ /* 0x000fea0003800200 */
.L_x_681:
        /* <DEDUP_REMOVED lines=20> */
.L_x_685:
[----:B------:R-:W-:Y:S05]  /*3460*/  BSYNC.RECONVERGENT B1 ;  /* 0x0000000000017941 */ /* 0x000fea0003800200 */
.L_x_684:
        /* <DEDUP_REMOVED lines=13> */
.L_x_686:
        /* <DEDUP_REMOVED lines=15> */
.L_x_689:
[----:B------:R-:W-:-:S11]  /*3630*/  DADD R4, R12, 2 ;  /* 0x400000000c047429 */ /* 0x000fd60000000000 */
.L_x_688:
[----:B------:R-:W-:Y:S05]  /*3640*/  BSYNC.RECONVERGENT B1 ;  /* 0x0000000000017941 */ /* 0x000fea0003800200 */
.L_x_687:
        /* <DEDUP_REMOVED lines=20> */
.L_x_691:
[----:B------:R-:W-:Y:S05]  /*3790*/  BSYNC.RECONVERGENT B1 ;  /* 0x0000000000017941 */ /* 0x000fea0003800200 */
.L_x_690:
        /* <DEDUP_REMOVED lines=13> */
.L_x_692:
        /* <DEDUP_REMOVED lines=15> */
.L_x_695:
[----:B------:R-:W-:-:S11]  /*3960*/  DADD R4, R12, 2 ;  /* 0x400000000c047429 */ /* 0x000fd60000000000 */
.L_x_694:
[----:B------:R-:W-:Y:S05]  /*3970*/  BSYNC.RECONVERGENT B1 ;  /* 0x0000000000017941 */ /* 0x000fea0003800200 */
.L_x_693:
        /* <DEDUP_REMOVED lines=20> */
.L_x_697:
[----:B------:R-:W-:Y:S05]  /*3ac0*/  BSYNC.RECONVERGENT B1 ;  /* 0x0000000000017941 */ /* 0x000fea0003800200 */
.L_x_696:
        /* <DEDUP_REMOVED lines=13> */
.L_x_698:
        /* <DEDUP_REMOVED lines=15> */
.L_x_701:
[----:B------:R-:W-:-:S11]  /*3c90*/  DADD R4, R26, 2 ;  /* 0x400000001a047429 */ /* 0x000fd60000000000 */
.L_x_700:
[----:B------:R-:W-:Y:S05]  /*3ca0*/  BSYNC.RECONVERGENT B1 ;  /* 0x0000000000017941 */ /* 0x000fea0003800200 */
.L_x_699:
        /* <DEDUP_REMOVED lines=20> */
.L_x_703:
[----:B------:R-:W-:Y:S05]  /*3df0*/  BSYNC.RECONVERGENT B1 ;  /* 0x0000000000017941 */ /* 0x000fea0003800200 */
.L_x_702:
        /* <DEDUP_REMOVED lines=13> */
.L_x_704:
        /* <DEDUP_REMOVED lines=15> */
.L_x_707:
[----:B------:R-:W-:-:S11]  /*3fc0*/  DADD R4, R28, 2 ;  /* 0x400000001c047429 */ /* 0x000fd60000000000 */
.L_x_706:
[----:B------:R-:W-:Y:S05]  /*3fd0*/  BSYNC.RECONVERGENT B1 ;  /* 0x0000000000017941 */ /* 0x000fea0003800200 */
.L_x_705:
        /* <DEDUP_REMOVED lines=20> */
.L_x_709:
[----:B------:R-:W-:Y:S05]  /*4120*/  BSYNC.RECONVERGENT B1 ;  /* 0x0000000000017941 */ /* 0x000fea0003800200 */
.L_x_708:
[----:B------:R-:W-:Y:S01]  /*4130*/  DADD R20, R22, R20 ;  /* 0x0000000016147229 */ /* 0x000fe20000000014 */
[----:B------:R-:W0:Y:S01]  /*4140*/  LDCU UR5, c[0x0][0x390] ;  /* 0x00007200ff0577ac */ /* 0x000e220008000800 */
[----:B------:R-:W-:Y:S02]  /*4150*/  FSEL R2, R4, RZ, P0 ;  /* 0x000000ff04027208 */ /* 0x000fe40000000000 */
[----:B------:R-:W-:-:S04]  /*4160*/  FSEL R3, R5, 2, P0 ;  /* 0x4000000005037808 */ /* 0x000fc80000000000 */
[----:B------:R-:W-:-:S08]  /*4170*/  DADD R18, R20, R18 ;  /* 0x0000000014127229 */ /* 0x000fd00000000012 */
[----:B------:R-:W-:Y:S01]  /*4180*/  DADD R16, R18, R16 ;  /* 0x0000000012107229 */ /* 0x000fe20000000010 */
[----:B0-----:R-:W-:-:S04]  /*4190*/  UIADD3 UR8, UPT, UPT, UR5, -0x1400, URZ ;  /* 0xffffec0005087890 */ /* 0x001fc8000fffe0ff */
[----:B------:R-:W-:-:S03]  /*41a0*/  UISETP.GE.U32.AND UP0, UPT, UR8, 0x1400, UPT ;  /* 0x000014000800788c */ /* 0x000fc6000bf06070 */
[----:B------:R-:W-:-:S08]  /*41b0*/  DADD R14, R16, R14 ;  /* 0x00000000100e7229 */ /* 0x000fd0000000000e */
[----:B------:R-:W-:-:S08]  /*41c0*/  DADD R12, R14, R12 ;  /* 0x000000000e0c7229 */ /* 0x000fd0000000000c */
[----:B------:R-:W-:-:S08]  /*41d0*/  DADD R12, R12, R26 ;  /* 0x000000000c0c7229 */ /* 0x000fd0000000001a */
[----:B------:R-:W-:Y:S01]  /*41e0*/  DADD R12, R12, R2 ;  /* 0x000000000c0c7229 */ /* 0x000fe20000000002 */
[----:B------:R-:W-:Y:S01]  /*41f0*/  IMAD.MOV.U32 R3, RZ, RZ, 0x1400 ;  /* 0x00001400ff037424 */ /* 0x000fe200078e00ff */
[----:B------:R-:W-:Y:S09]  /*4200*/  BRA.U !UP0, `(.L_x_710) ;  /* 0x00000019089c7547 */ /* 0x000ff2000b800000 */
[----:B------:R-:W0:Y:S01]  /*4210*/  LDC.64 R14, c[0x0][0x380] ;  /* 0x0000e000ff0e7b82 */ /* 0x000e220000000a00 */
[----:B------:R-:W-:Y:S01]  /*4220*/  IMAD.MOV.U32 R3, RZ, RZ, 0x1400 ;  /* 0x00001400ff037424 */ /* 0x000fe200078e00ff */
[----:B------:R-:W1:Y:S06]  /*4230*/  LDCU UR5, c[0x0][0x390] ;  /* 0x00007200ff0577ac */ /* 0x000e6c0008000800 */
.L_x_759:
[----:B------:R-:W-:-:S04]  /*4240*/  IMAD.IADD R29, R0, 0x1, R3 ;  /* 0x00000001001d7824 */ /* 0x000fc800078e0203 */
[----:B0-----:R-:W-:-:S05]  /*4250*/  IMAD.WIDE.U32 R28, R29, 0x4, R14 ;  /* 0x000000041d1c7825 */ /* 0x001fca00078e000e */
[----:B------:R-:W2:Y:S01]  /*4260*/  LDG.E R6, desc[UR6][R28.64] ;  /* 0x000000061c067981 */ /* 0x000ea2000c1e1900 */
[----:B------:R-:W-:Y:S01]  /*4270*/  BSSY.RECONVERGENT B1, `(.L_x_711) ;  /* 0x0000007000017945 */ /* 0x000fe20003800200 */
[----:B------:R-:W-:Y:S01]  /*4280*/  MOV R2, 0x42e0 ;  /* 0x000042e000027802 */ /* 0x000fe20000000f00 */
[----:B--2---:R-:W0:Y:S02]  /*4290*/  I2F.F64 R4, R6 ;  /* 0x0000000600047312 */ /* 0x004e240000201c00 */
[----:B0-----:R-:W-:-:S08]  /*42a0*/  DADD R4, R4, 0.5 ;  /* 0x3fe0000004047429 */ /* 0x001fd00000000000 */
[----:B------:R-:W-:-:S08]  /*42b0*/  DMUL R16, R4, R10 ;  /* 0x0000000a04107228 */ /* 0x000fd00000000000 */
[----:B------:R-:W-:-:S11]  /*42c0*/  DADD R4, -RZ, |R16| ;  /* 0x00000000ff047229 */ /* 0x000fd60000000510 */
[----:B-1----:R-:W-:Y:S05]  /*42d0*/  CALL.REL.NOINC `($_ZN3cub18CUB_300001_SM_10006detail6reduce28DeviceReduceSingleTileKernelINS2_10policy_hubIdjN4cuda3std3__44plusIdEEE10Policy1000EN6thrust24THRUST_300001_SM_1000_NS6detail15normal_iteratorINSD_10device_ptrIiEEEEPdjS9_dd6squareIdEEEvT0_T1_T2_T3_T4_T6_$__internal_accurate_pow) ;  /* 0x0000003800a47944 */ /* 0x002fea0003c00000 */
[----:B------:R-:W-:Y:S05]  /*42e0*/  BSYNC.RECONVERGENT B1 ;  /* 0x0000000000017941 */ /* 0x000fea0003800200 */
.L_x_711:
        /* <DEDUP_REMOVED lines=14> */
.L_x_713:
[----:B------:R-:W-:Y:S05]  /*43d0*/  BSYNC.RECONVERGENT B1 ;  /* 0x0000000000017941 */ /* 0x000fea0003800200 */
.L_x_712:
        /* <DEDUP_REMOVED lines=20> */
.L_x_715:
[----:B------:R-:W-:Y:S05]  /*4520*/  BSYNC.RECONVERGENT B1 ;  /* 0x0000000000017941 */ /* 0x000fea0003800200 */
.L_x_714:
        /* <DEDUP_REMOVED lines=13> */
.L_x_716:
        /* <DEDUP_REMOVED lines=15> */
.L_x_719:
[----:B------:R-:W-:-:S11]  /*46f0*/  DADD R4, R18, 2 ;  /* 0x4000000012047429 */ /* 0x000fd60000000000 */
.L_x_718:
[----:B------:R-:W-:Y:S05]  /*4700*/  BSYNC.RECONVERGENT B1 ;  /* 0x0000000000017941 */ /* 0x000fea0003800200 */
.L_x_717:
        /* <DEDUP_REMOVED lines=20> */
.L_x_721:
[----:B------:R-:W-:Y:S05]  /*4850*/  BSYNC.RECONVERGENT B1 ;  /* 0x0000000000017941 */ /* 0x000fea0003800200 */
.L_x_720:
        /* <DEDUP_REMOVED lines=13> */
.L_x_722:
        /* <DEDUP_REMOVED lines=15> */
.L_x_725:
[----:B------:R-:W-:-:S11]  /*4a20*/  DADD R4, R20, 2 ;  /* 0x4000000014047429 */ /* 0x000fd60000000000 */
.L_x_724:
[----:B------:R-:W-:Y:S05]  /*4a30*/  BSYNC.RECONVERGENT B1 ;  /* 0x0000000000017941 */ /* 0x000fea0003800200 */
.L_x_723:
        /* <DEDUP_REMOVED lines=20> */
.L_x_727:
[----:B------:R-:W-:Y:S05]  /*4b80*/  BSYNC.RECONVERGENT B1 ;  /* 0x0000000000017941 */ /* 0x000fea0003800200 */
.L_x_726:
        /* <DEDUP_REMOVED lines=13> */
.L_x_728:
        /* <DEDUP_REMOVED lines=15> */
.L_x_731:
[----:B------:R-:W-:-:S11]  /*4d50*/  DADD R4, R22, 2 ;  /* 0x4000000016047429 */ /* 0x000fd60000000000 */
.L_x_730:
[----:B------:R-:W-:Y:S05]  /*4d60*/  BSYNC.RECONVERGENT B1 ;  /* 0x0000000000017941 */ /* 0x000fea0003800200 */
.L_x_729:
        /* <DEDUP_REMOVED lines=20> */
.L_x_733:
[----:B------:R-:W-:Y:S05]  /*4eb0*/  BSYNC.RECONVERGENT B1 ;  /* 0x0000000000017941 */ /* 0x000fea0003800200 */
.L_x_732:
        /* <DEDUP_REMOVED lines=13> */
.L_x_734:
        /* <DEDUP_REMOVED lines=15> */
.L_x_737:
[----:B------:R-:W-:-:S11]  /*5080*/  DADD R4, R24, 2 ;  /* 0x4000000018047429 */ /* 0x000fd60000000000 */
.L_x_736:
[----:B------:R-:W-:Y:S05]  /*5090*/  BSYNC.RECONVERGENT B1 ;  /* 0x0000000000017941 */ /* 0x000fea0003800200 */
.L_x_735:
        /* <DEDUP_REMOVED lines=20> */
.L_x_739:
[----:B------:R-:W-:Y:S05]  /*51e0*/  BSYNC.RECONVERGENT B1 ;  /* 0x0000000000017941 */ /* 0x000fea0003800200 */
.L_x_738:
        /* <DEDUP_REMOVED lines=13> */
.L_x_740:
        /* <DEDUP_REMOVED lines=15> */
.L_x_743:
[----:B------:R-:W-:-:S11]  /*53b0*/  DADD R4, R26, 2 ;  /* 0x400000001a047429 */ /* 0x000fd60000000000 */
.L_x_742:
[----:B------:R-:W-:Y:S05]  /*53c0*/  BSYNC.RECONVERGENT B1 ;  /* 0x0000000000017941 */ /* 0x000fea0003800200 */
.L_x_741:
        /* <DEDUP_REMOVED lines=20> */
.L_x_745:
[----:B------:R-:W-:Y:S05]  /*5510*/  BSYNC.RECONVERGENT B1 ;  /* 0x0000000000017941 */ /* 0x000fea0003800200 */
.L_x_744:
        /* <DEDUP_REMOVED lines=13> */
.L_x_746:
        /* <DEDUP_REMOVED lines=15> */
.L_x_749:
[----:B------:R-:W-:-:S11]  /*56e0*/  DADD R4, R30, 2 ;  /* 0x400000001e047429 */ /* 0x000fd60000000000 */
.L_x_748:
[----:B------:R-:W-:Y:S05]  /*56f0*/  BSYNC.RECONVERGENT B1 ;  /* 0x0000000000017941 */ /* 0x000fea0003800200 */
.L_x_747:
        /* <DEDUP_REMOVED lines=20> */
.L_x_751:
[----:B------:R-:W-:Y:S05]  /*5840*/  BSYNC.RECONVERGENT B1 ;  /* 0x0000000000017941 */ /* 0x000fea0003800200 */
.L_x_750:
        /* <DEDUP_REMOVED lines=13> */
.L_x_752:
        /* <DEDUP_REMOVED lines=15> */
.L_x_755:
[----:B------:R-:W-:-:S11]  /*5a10*/  DADD R4, R50, 2 ;  /* 0x4000000032047429 */ /* 0x000fd60000000000 */
.L_x_754:
[----:B------:R-:W-:Y:S05]  /*5a20*/  BSYNC.RECONVERGENT B1 ;  /* 0x0000000000017941 */ /* 0x000fea0003800200 */
.L_x_753:
        /* <DEDUP_REMOVED lines=20> */
.L_x_757:
[----:B------:R-:W-:Y:S05]  /*5b70*/  BSYNC.RECONVERGENT B1 ;  /* 0x0000000000017941 */ /* 0x000fea0003800200 */
.L_x_756:
[----:B------:R-:W-:Y:S01]  /*5b80*/  DADD R16, R12, R16 ;  /* 0x000000000c107229 */ /* 0x000fe20000000010 */
[----:B------:R-:W-:Y:S02]  /*5b90*/  IADD3 R2, PT, PT, -R3, UR5, RZ ;  /* 0x0000000503027c10 */ /* 0x000fe4000fffe1ff */
[----:B------:R-:W-:Y:S02]  /*5ba0*/  FSEL R12, R4, RZ, P0 ;  /* 0x000000ff040c7208 */ /* 0x000fe40000000000 */
[----:B------:R-:W-:Y:S02]  /*5bb0*/  FSEL R13, R5, 2, P0 ;  /* 0x40000000050d7808 */ /* 0x000fe40000000000 */
[----:B------:R-:W-:Y:S01]  /*5bc0*/  ISETP.GE.U32.AND P0, PT, R2, 0x1400, PT ;  /* 0x000014000200780c */ /* 0x000fe20003f06070 */
        /* <DEDUP_REMOVED lines=8> */
[----:B------:R-:W-:-:S05]  /*5c50*/  VIADD R3, R3, 0x1400 ;  /* 0x0000140003037836 */ /* 0x000fca0000000000 */
[----:B------:R-:W-:-:S13]  /*5c60*/  ISETP.GT.U32.AND P0, PT, R3, UR8, PT ;  /* 0x0000000803007c0c */ /* 0x000fda000bf04070 */
[----:B------:R-:W-:Y:S05]  /*5c70*/  @!P0 BRA `(.L_x_759) ;  /* 0xffffffe400708947 */ /* 0x000fea000383ffff */
.L_x_710:
[----:B------:R-:W-:-:S13]  /*5c80*/  ISETP.GE.U32.AND P0, PT, R3, UR5, PT ;  /* 0x0000000503007c0c */ /* 0x000fda000bf06070 */
[----:B------:R-:W-:Y:S05]  /*5c90*/  @P0 BRA `(.L_x_758) ;  /* 0x0000001000a80947 */ /* 0x000fea0003800000 */
[----:B------:R-:W-:Y:S01]  /*5ca0*/  IADD3 R17, PT, PT, -R3, UR5, RZ ;  /* 0x0000000503117c10 */ /* 0x000fe2000fffe1ff */
[----:B------:R-:W-:Y:S03]  /*5cb0*/  BSSY.RECONVERGENT B1, `(.L_x_758) ;  /* 0x0000128000017945 */ /* 0x000fe60003800200 */
[----:B------:R-:W-:-:S13]  /*5cc0*/  ISETP.GE.AND P0, PT, R0, R17, PT ;  /* 0x000000110000720c */ /* 0x000fda0003f06270 */
[----:B------:R-:W-:Y:S05]  /*5cd0*/  @P0 BRA `(.L_x_760) ;  /* 0x0000001000940947 */ /* 0x000fea0003800000 */
[----:B------:R-:W-:Y:S01]  /*5ce0*/  LOP3.LUT R18, RZ, R0, RZ, 0x33, !PT ;  /* 0x00000000ff127212 */ /* 0x000fe200078e33ff */
[----:B------:R-:W-:Y:S01]  /*5cf0*/  BSSY.RECONVERGENT B3, `(.L_x_761) ;  /* 0x0000046000037945 */ /* 0x000fe20003800200 */
[----:B------:R-:W-:Y:S02]  /*5d00*/  IMAD.MOV.U32 R16, RZ, RZ, R0 ;  /* 0x000000ffff107224 */ /* 0x000fe400078e0000 */
[----:B------:R-:W-:-:S05]  /*5d10*/  IADD3 R18, PT, PT, -R3, UR5, R18 ;  /* 0x0000000503127c10 */ /* 0x000fca000fffe112 */
        /* <DEDUP_REMOVED lines=11> */
.L_x_769:
        /* <DEDUP_REMOVED lines=12> */
.L_x_763:
        /* <DEDUP_REMOVED lines=15> */
.L_x_766:
[----:B------:R-:W-:-:S11]  /*5f80*/  DADD R4, R22, 2 ;  /* 0x4000000016047429 */ /* 0x000fd60000000000 */
.L_x_765:
[----:B------:R-:W-:Y:S05]  /*5f90*/  BSYNC.RECONVERGENT B2 ;  /* 0x0000000000027941 */ /* 0x000fea0003800200 */
.L_x_764:
        /* <DEDUP_REMOVED lines=20> */
.L_x_768:
[----:B------:R-:W-:Y:S05]  /*60e0*/  BSYNC.RECONVERGENT B4 ;  /* 0x0000000000047941 */ /* 0x000fea0003800200 */
.L_x_767:
[----:B------:R-:W-:Y:S01]  /*60f0*/  FSEL R4, R4, RZ, P0 ;  /* 0x000000ff04047208 */ /* 0x000fe20000000000 */
[----:B------:R-:W-:Y:S01]  /*6100*/  VIADD R16, R16, 0x280 ;  /* 0x0000028010107836 */ /* 0x000fe20000000000 */
[----:B------:R-:W-:Y:S01]  /*6110*/  FSEL R5, R5, 2, P0 ;  /* 0x4000000005057808 */ /* 0x000fe20000000000 */
[----:B------:R-:W-:-:S05]  /*6120*/  VIADD R19, R19, 0x280 ;  /* 0x0000028013137836 */ /* 0x000fca0000000000 */
[----:B------:R-:W-:Y:S01]  /*6130*/  DADD R12, R12, R4 ;  /* 0x000000000c0c7229 */ /* 0x000fe20000000004 */
[----:B------:R-:W-:Y:S10]  /*6140*/  @P3 BRA `(.L_x_769) ;  /* 0xfffffffc00203947 */ /* 0x000ff4000383ffff */
.L_x_762:
[----:B------:R-:W-:Y:S05]  /*6150*/  BSYNC.RECONVERGENT B3 ;  /* 0x0000000000037941 */ /* 0x000fea0003800200 */
.L_x_761:
[----:B------:R-:W-:-:S13]  /*6160*/  ISETP.GE.U32.AND P0, PT, R18, 0x780, PT ;  /* 0x000007801200780c */ /* 0x000fda0003f06070 */
[----:B------:R-:W-:Y:S05]  /*6170*/  @!P0 BRA `(.L_x_760) ;  /* 0x0000000c006c8947 */ /* 0x000fea0003800000 */
[----:B------:R-:W0:Y:S01]  /*6180*/  LDC.64 R14, c[0x0][0x380] ;  /* 0x0000e000ff0e7b82 */ /* 0x000e220000000a00 */
[C---:B------:R-:W-:Y:S02]  /*6190*/  IMAD.IADD R3, R16.reuse, 0x1, R3 ;  /* 0x0000000110037824 */ /* 0x040fe400078e0203 */
[----:B------:R-:W-:-:S07]  /*61a0*/  VIADD R16, R16, 0x500 ;  /* 0x0000050010107836 */ /* 0x000fce0000000000 */
.L_x_793:
[----:B0-----:R-:W-:-:S06]  /*61b0*/  IMAD.WIDE.U32 R6, R3, 0x4, R14 ;  /* 0x0000000403067825 */ /* 0x001fcc00078e000e */
        /* <DEDUP_REMOVED lines=9> */
.L_x_770:
        /* <DEDUP_REMOVED lines=14> */
.L_x_772:
[----:B------:R-:W-:Y:S05]  /*6330*/  BSYNC.RECONVERGENT B2 ;  /* 0x0000000000027941 */ /* 0x000fea0003800200 */
.L_x_771:
        /* <DEDUP_REMOVED lines=20> */
.L_x_774:
[----:B------:R-:W-:Y:S05]  /*6480*/  BSYNC.RECONVERGENT B3 ;  /* 0x0000000000037941 */ /* 0x000fea0003800200 */
.L_x_773:
        /* <DEDUP_REMOVED lines=16> */
.L_x_775:
        /* <DEDUP_REMOVED lines=15> */
.L_x_778:
[----:B------:R-:W-:-:S11]  /*6680*/  DADD R4, R18, 2 ;  /* 0x4000000012047429 */ /* 0x000fd60000000000 */
.L_x_777:
[----:B------:R-:W-:Y:S05]  /*6690*/  BSYNC.RECONVERGENT B2 ;  /* 0x0000000000027941 */ /* 0x000fea0003800200 */
.L_x_776:
        /* <DEDUP_REMOVED lines=20> */
.L_x_780:
[----:B------:R-:W-:Y:S05]  /*67e0*/  BSYNC.RECONVERGENT B3 ;  /* 0x0000000000037941 */ /* 0x000fea0003800200 */
.L_x_779:
        /* <DEDUP_REMOVED lines=16> */
.L_x_781:
        /* <DEDUP_REMOVED lines=15> */
.L_x_784:
[----:B------:R-:W-:-:S11]  /*69e0*/  DADD R4, R18, 2 ;  /* 0x4000000012047429 */ /* 0x000fd60000000000 */
.L_x_783:
[----:B------:R-:W-:Y:S05]  /*69f0*/  BSYNC.RECONVERGENT B2 ;  /* 0x0000000000027941 */ /* 0x000fea0003800200 */
.L_x_782:
        /* <DEDUP_REMOVED lines=20> */
.L_x_786:
[----:B------:R-:W-:Y:S05]  /*6b40*/  BSYNC.RECONVERGENT B3 ;  /* 0x0000000000037941 */ /* 0x000fea0003800200 */
.L_x_785:
        /* <DEDUP_REMOVED lines=16> */
.L_x_787:
        /* <DEDUP_REMOVED lines=15> */
.L_x_790:
[----:B------:R-:W-:-:S11]  /*6d40*/  DADD R4, R18, 2 ;  /* 0x4000000012047429 */ /* 0x000fd60000000000 */
.L_x_789:
[----:B------:R-:W-:Y:S05]  /*6d50*/  BSYNC.RECONVERGENT B2 ;  /* 0x0000000000027941 */ /* 0x000fea0003800200 */
.L_x_788:
        /* <DEDUP_REMOVED lines=20> */
.L_x_792:
[----:B------:R-:W-:Y:S05]  /*6ea0*/  BSYNC.RECONVERGENT B3 ;  /* 0x0000000000037941 */ /* 0x000fea0003800200 */
.L_x_791:
[----:B------:R-:W-:Y:S01]  /*6eb0*/  VIADD R2, R16, 0x500 ;  /* 0x0000050010027836 */ /* 0x000fe20000000000 */
[----:B------:R-:W-:Y:S01]  /*6ec0*/  FSEL R4, R4, RZ, P0 ;  /* 0x000000ff04047208 */ /* 0x000fe20000000000 */
[----:B------:R-:W-:Y:S01]  /*6ed0*/  VIADD R16, R16, 0xa00 ;  /* 0x00000a0010107836 */ /* 0x000fe20000000000 */
[----:B------:R-:W-:Y:S01]  /*6ee0*/  FSEL R5, R5, 2, P0 ;  /* 0x4000000005057808 */ /* 0x000fe20000000000 */
[----:B------:R-:W-:Y:S01]  /*6ef0*/  VIADD R3, R3, 0xa00 ;  /* 0x00000a0003037836 */ /* 0x000fe20000000000 */
[----:B------:R-:W-:-:S04]  /*6f00*/  ISETP.GE.AND P0, PT, R2, R17, PT ;  /* 0x000000110200720c */ /* 0x000fc80003f06270 */
[----:B------:R-:W-:-:S09]  /*6f10*/  DADD R12, R12, R4 ;  /* 0x000000000c0c7229 */ /* 0x000fd20000000004 */
[----:B------:R-:W-:Y:S05]  /*6f20*/  @!P0 BRA `(.L_x_793) ;  /* 0xfffffff000a08947 */ /* 0x000fea000383ffff */
.L_x_760:
[----:B------:R-:W-:Y:S05]  /*6f30*/  BSYNC.RECONVERGENT B1 ;  /* 0x0000000000017941 */ /* 0x000fea0003800200 */
.L_x_758:
        /* <DEDUP_REMOVED lines=47> */
[----:B------:R-:W3:Y:S04]  /*7230*/  LDS.128 R16, [UR4+0x40] ;  /* 0x00004004ff107984 */ /* 0x000ee80008000c00 */
[----:B0-----:R-:W-:Y:S01]  /*7240*/  LDS.64 R2, [UR4+0xb0] ;  /* 0x0000b004ff027984 */ /* 0x001fe20008000a00 */
[----:B-1----:R-:W-:-:S03]  /*7250*/  DADD R8, R4, R8 ;  /* 0x0000000004087229 */ /* 0x002fc60000000008 */
        /* <DEDUP_REMOVED lines=23> */
[----:B------:R-:W-:-:S11]  /*73d0*/  DADD R4, R4, R2 ;  /* 0x0000000004047229 */ /* 0x000fd60000000002 */
.L_x_661:
[----:B------:R-:W-:Y:S05]  /*73e0*/  BSYNC.RECONVERGENT B0 ;  /* 0x0000000000007941 */ /* 0x000fea0003800200 */
.L_x_614:
[----:B------:R-:W-:Y:S05]  /*73f0*/  @P0 EXIT ;  /* 0x000000000000094d */ /* 0x000fea0003800000 */
[----:B------:R-:W2:Y:S01]  /*7400*/  LDCU.64 UR4, c[0x0][0x398] ;  /* 0x00007300ff0477ac */ /* 0x000ea20008000a00 */
[----:B01----:R-:W0:Y:S01]  /*7410*/  LDC.64 R2, c[0x0][0x388] ;  /* 0x0000e200ff027b82 */ /* 0x003e220000000a00 */
[----:B--2---:R-:W-:-:S07]  /*7420*/  DADD R4, R4, UR4 ;  /* 0x0000000404047e29 */ /* 0x004fce0008000000 */
[----:B0-----:R-:W-:Y:S01]  /*7430*/  STG.E.64 desc[UR6][R2.64], R4 ;  /* 0x0000000402007986 */ /* 0x001fe2000c101b06 */
[----:B------:R-:W-:Y:S05]  /*7440*/  EXIT ;  /* 0x000000000000794d */ /* 0x000fea0003800000 */
        .weak           $__internal_6_$__cuda_sm20_dblrcp_rn_slowpath_v3
        .type           $__internal_6_$__cuda_sm20_dblrcp_rn_slowpath_v3,@function
        .size           $__internal_6_$__cuda_sm20_dblrcp_rn_slowpath_v3,($__internal_7_$__cuda_sm20_div_rn_f64_full - $__internal_6_$__cuda_sm20_dblrcp_rn_slowpath_v3)
$__internal_6_$__cuda_sm20_dblrcp_rn_slowpath_v3:
        /* <DEDUP_REMOVED lines=25> */
.L_x_797:
        /* <DEDUP_REMOVED lines=10> */
.L_x_795:
[----:B------:R-:W-:Y:S01]  /*7680*/  LOP3.LUT R5, R11, 0x80000, RZ, 0xfc, !PT ;  /* 0x000800000b057812 */ /* 0x000fe200078efcff */
[----:B------:R-:W-:-:S07]  /*7690*/  IMAD.MOV.U32 R4, RZ, RZ, R10 ;  /* 0x000000ffff047224 */ /* 0x000fce00078e000a */
.L_x_796:
[----:B------:R-:W-:Y:S05]  /*76a0*/  BSYNC.RECONVERGENT B2 ;  /* 0x0000000000027941 */ /* 0x000fea0003800200 */
.L_x_794:
[----:B------:R-:W-:Y:S02]  /*76b0*/  IMAD.MOV.U32 R10, RZ, RZ, R4 ;  /* 0x000000ffff0a7224 */ /* 0x000fe400078e0004 */
[----:B------:R-:W-:Y:S02]  /*76c0*/  IMAD.MOV.U32 R11, RZ, RZ, R5 ;  /* 0x000000ffff0b7224 */ /* 0x000fe400078e0005 */
[----:B------:R-:W-:Y:S02]  /*76d0*/  IMAD.MOV.U32 R4, RZ, RZ, R12 ;  /* 0x000000ffff047224 */ /* 0x000fe400078e000c */
[----:B------:R-:W-:-:S04]  /*76e0*/  IMAD.MOV.U32 R5, RZ, RZ, 0x0 ;  /* 0x00000000ff057424 */ /* 0x000fc800078e00ff */
[----:B------:R-:W-:Y:S05]  /*76f0*/  RET.REL.NODEC R4 `(_ZN3cub18CUB_300001_SM_10006detail6reduce28DeviceReduceSingleTileKernelINS2_10policy_hubIdjN4cuda3std3__44plusIdEEE10Policy1000EN6thrust24THRUST_300001_SM_1000_NS6detail15normal_iteratorINSD_10device_ptrIiEEEEPdjS9_dd6squareIdEEEvT0_T1_T2_T3_T4_T6_) ;  /* 0xffffff8804407950 */ /* 0x000fea0003c3ffff */
        .weak           $__internal_7_$__cuda_sm20_div_rn_f64_full
        .type           $__internal_7_$__cuda_sm20_div_rn_f64_full,@function
        .size           $__internal_7_$__cuda_sm20_div_rn_f64_full,($_ZN3cub18CUB_300001_SM_10006detail6reduce28DeviceReduceSingleTileKernelINS2_10policy_hubIdjN4cuda3std3__44plusIdEEE10Policy1000EN6thrust24THRUST_300001_SM_1000_NS6detail15normal_iteratorINSD_10device_ptrIiEEEEPdjS9_dd6squareIdEEEvT0_T1_T2_T3_T4_T6_$__internal_accurate_pow - $__internal_7_$__cuda_sm20_div_rn_f64_full)
$__internal_7_$__cuda_sm20_div_rn_f64_full:
        /* <DEDUP_REMOVED lines=8> */
[----:B------:R-:W-:-:S02]  /*7780*/  IMAD.U32 R38, RZ, RZ, UR4 ;  /* 0x00000004ff267e24 */ /* 0x000fc4000f8e00ff */
[----:B------:R-:W-:Y:S01]  /*7790*/  @!P2 DMUL R34, R32, 8.98846567431157953865e+307 ;  /* 0x7fe000002022a828 */ /* 0x000fe20000000000 */
[----:B------:R-:W-:Y:S01]  /*77a0*/  LOP3.LUT R4, R39, 0x7ff00000, RZ, 0xc0, !PT ;  /* 0x7ff0000027047812 */ /* 0x000fe200078ec0ff */
[----:B------:R-:W-:-:S04]  /*77b0*/  IMAD.MOV.U32 R36, RZ, RZ, R38 ;  /* 0x000000ffff247224 */ /* 0x000fc800078e0026 */
[----:B------:R-:W0:Y:S02]  /*77c0*/  MUFU.RCP64H R7, R35 ;  /* 0x0000002300077308 */ /* 0x000e240000001800 */
[----:B0-----:R-:W-:-:S08]  /*77d0*/  DFMA R40, R6, -R34, 1 ;  /* 0x3ff000000628742b */ /* 0x001fd00000000822 */
[----:B------:R-:W-:-:S08]  /*77e0*/  DFMA R40, R40, R40, R40 ;  /* 0x000000282828722b */ /* 0x000fd00000000028 */
[----:B------:R-:W-:Y:S01]  /*77f0*/  DFMA R40, R6, R40, R6 ;  /* 0x000000280628722b */ /* 0x000fe20000000006 */
[----:B------:R-:W-:Y:S01]  /*7800*/  LOP3.LUT R7, R5, 0x7ff00000, RZ, 0xc0, !PT ;  /* 0x7ff0000005077812 */ /* 0x000fe200078ec0ff */
[----:B------:R-:W-:-:S03]  /*7810*/  IMAD.MOV.U32 R5, RZ, RZ, 0x1ca00000 ;  /* 0x1ca00000ff057424 */ /* 0x000fc600078e00ff */
[----:B------:R-:W-:-:S03]  /*7820*/  ISETP.GE.U32.AND P1, PT, R4, R7, PT ;  /* 0x000000070400720c */ /* 0x000fc60003f26070 */
[C---:B------:R-:W-:Y:S01]  /*7830*/  DFMA R8, R40.reuse, -R34, 1 ;  /* 0x3ff000002808742b */ /* 0x040fe20000000822 */
[----:B------:R-:W-:Y:S02]  /*7840*/  SEL R6, R5, 0x63400000, !P1 ;  /* 0x6340000005067807 */ /* 0x000fe40004800000 */
[----:B------:R-:W-:Y:S02]  /*7850*/  FSETP.GEU.AND P1, PT, |R39|, 1.469367938527859385e-39, PT ;  /* 0x001000002700780b */ /* 0x000fe40003f2e200 */
[----:B------:R-:W-:Y:S01]  /*7860*/  LOP3.LUT R37, R6, 0x800fffff, R39, 0xf8, !PT ;  /* 0x800fffff06257812 */ /* 0x000fe200078ef827 */
[----:B------:R-:W-:Y:S02]  /*7870*/  IMAD.MOV.U32 R6, RZ, RZ, R4 ;  /* 0x000000ffff067224 */ /* 0x000fe400078e0004 */
[----:B------:R-:W-:-:S08]  /*7880*/  DFMA R40, R40, R8, R40 ;  /* 0x000000082828722b */ /* 0x000fd00000000028 */
        /* <DEDUP_REMOVED lines=9> */
.L_x_798:
        /* <DEDUP_REMOVED lines=12> */
[----:B------:R-:W-:Y:S02]  /*79e0*/  ISETP.GE.U32.AND P1, PT, R4, R7, PT ;  /* 0x000000070400720c */ /* 0x000fe40003f26070 */
[----:B------:R-:W-:Y:S02]  /*79f0*/  VIMNMX R6, PT, PT, R6, 0x46a00000, PT ;  /* 0x46a0000006067848 */ /* 0x000fe40003fe0100 */
[----:B------:R-:W-:-:S05]  /*7a00*/  SEL R5, R5, 0x63400000, !P1 ;  /* 0x6340000005057807 */ /* 0x000fca0004800000 */
[----:B------:R-:W-:Y:S02]  /*7a10*/  IMAD.IADD R5, R6, 0x1, -R5 ;  /* 0x0000000106057824 */ /* 0x000fe400078e0a05 */
[----:B------:R-:W-:Y:S02]  /*7a20*/  IMAD.MOV.U32 R6, RZ, RZ, RZ ;  /* 0x000000ffff067224 */ /* 0x000fe400078e00ff */
        /* <DEDUP_REMOVED lines=11> */
[----:B------:R-:W-:Y:S01]  /*7ae0*/  DMUL.RP R6, R8, R6 ;  /* 0x0000000608067228 */ /* 0x000fe20000008000 */
[----:B------:R-:W-:Y:S01]  /*7af0*/  IMAD.MOV.U32 R32, RZ, RZ, RZ ;  /* 0x000000ffff207224 */ /* 0x000fe200078e00ff */
[----:B------:R-:W-:-:S05]  /*7b00*/  IADD3 R5, PT, PT, -R5, -0x43300000, RZ ;  /* 0xbcd0000005057810 */ /* 0x000fca0007ffe1ff */
[----:B------:R-:W-:-:S03]  /*7b10*/  DFMA R32, R40, -R32, R8 ;  /* 0x800000202820722b */ /* 0x000fc60000000008 */
[----:B------:R-:W-:-:S07]  /*7b20*/  LOP3.LUT R4, R7, R4, RZ, 0x3c, !PT ;  /* 0x0000000407047212 */ /* 0x000fce00078e3cff */
[----:B------:R-:W-:-:S04]  /*7b30*/  FSETP.NEU.AND P1, PT, |R33|, R5, PT ;  /* 0x000000052100720b */ /* 0x000fc80003f2d200 */
[----:B------:R-:W-:Y:S02]  /*7b40*/  FSEL R6, R6, R40, !P1 ;  /* 0x0000002806067208 */ /* 0x000fe40004800000 */
[----:B------:R-:W-:-:S03]  /*7b50*/  FSEL R7, R4, R41, !P1 ;  /* 0x0000002904077208 */ /* 0x000fc60004800000 */
[----:B------:R-:W-:Y:S02]  /*7b60*/  IMAD.MOV.U32 R40, RZ, RZ, R6 ;  /* 0x000000ffff287224 */ /* 0x000fe400078e0006 */
[----:B------:R-:W-:Y:S01]  /*7b70*/  IMAD.MOV.U32 R41, RZ, RZ, R7 ;  /* 0x000000ffff297224 */ /* 0x000fe200078e0007 */
[----:B------:R-:W-:Y:S06]  /*7b80*/  BRA `(.L_x_801) ;  /* 0x0000000000607947 */ /* 0x000fec0003800000 */
.L_x_800:
        /* <DEDUP_REMOVED lines=17> */
.L_x_803:
[----:B------:R-:W-:Y:S01]  /*7ca0*/  LOP3.LUT R5, R33, 0x80000, RZ, 0xfc, !PT ;  /* 0x0008000021057812 */ /* 0x000fe200078efcff */
[----:B------:R-:W-:-:S04]  /*7cb0*/  IMAD.MOV.U32 R40, RZ, RZ, R32 ;  /* 0x000000ffff287224 */ /* 0x000fc800078e0020 */
[----:B------:R-:W-:Y:S01]  /*7cc0*/  IMAD.MOV.U32 R41, RZ, RZ, R5 ;  /* 0x000000ffff297224 */ /* 0x000fe200078e0005 */
[----:B------:R-:W-:Y:S06]  /*7cd0*/  BRA `(.L_x_801) ;  /* 0x00000000000c7947 */ /* 0x000fec0003800000 */
.L_x_802:
[----:B------:R-:W-:Y:S01]  /*7ce0*/  LOP3.LUT R5, R39, 0x80000, RZ, 0xfc, !PT ;  /* 0x0008000027057812 */ /* 0x000fe200078efcff */
[----:B------:R-:W-:-:S04]  /*7cf0*/  IMAD.MOV.U32 R40, RZ, RZ, R38 ;  /* 0x000000ffff287224 */ /* 0x000fc800078e0026 */
[----:B------:R-:W-:-:S07]  /*7d00*/  IMAD.MOV.U32 R41, RZ, RZ, R5 ;  /* 0x000000ffff297224 */ /* 0x000fce00078e0005 */
.L_x_801:
[----:B------:R-:W-:Y:S05]  /*7d10*/  BSYNC.RECONVERGENT B2 ;  /* 0x0000000000027941 */ /* 0x000fea0003800200 */
.L_x_799:
[----:B------:R-:W-:Y:S02]  /*7d20*/  IMAD.MOV.U32 R6, RZ, RZ, R2 ;  /* 0x000000ffff067224 */ /* 0x000fe400078e0002 */
[----:B------:R-:W-:Y:S02]  /*7d30*/  IMAD.MOV.U32 R7, RZ, RZ, 0x0 ;  /* 0x00000000ff077424 */ /* 0x000fe400078e00ff */
[----:B------:R-:W-:Y:S02]  /*7d40*/  IMAD.MOV.U32 R4, RZ, RZ, R40 ;  /* 0x000000ffff047224 */ /* 0x000fe400078e0028 */
[----:B------:R-:W-:Y:S01]  /*7d50*/  IMAD.MOV.U32 R5, RZ, RZ, R41 ;  /* 0x000000ffff057224 */ /* 0x000fe200078e0029 */
[----:B------:R-:W-:Y:S06]  /*7d60*/  RET.REL.NODEC R6 `(_ZN3cub18CUB_300001_SM_10006detail6reduce28DeviceReduceSingleTileKernelINS2_10policy_hubIdjN4cuda3std3__44plusIdEEE10Policy1000EN6thrust24THRUST_300001_SM_1000_NS6detail15normal_iteratorINSD_10device_ptrIiEEEEPdjS9_dd6squareIdEEEvT0_T1_T2_T3_T4_T6_) ;  /* 0xffffff8006a47950 */ /* 0x000fec0003c3ffff */
        .type           $_ZN3cub18CUB_300001_SM_10006detail6reduce28DeviceReduceSingleTileKernelINS2_10policy_hubIdjN4cuda3std3__44plusIdEEE10Policy1000EN6thrust24THRUST_300001_SM_1000_NS6detail15normal_iteratorINSD_10device_ptrIiEEEEPdjS9_dd6squareIdEEEvT0_T1_T2_T3_T4_T6_$__internal_accurate_pow,@function
        .size           $_ZN3cub18CUB_300001_SM_10006detail6reduce28DeviceReduceSingleTileKernelINS2_10policy_hubIdjN4cuda3std3__44plusIdEEE10Policy1000EN6thrust24THRUST_300001_SM_1000_NS6detail15normal_iteratorINSD_10device_ptrIiEEEEPdjS9_dd6squareIdEEEvT0_T1_T2_T3_T4_T6_$__internal_accurate_pow,(.L_x_824 - $_ZN3cub18CUB_300001_SM_10006detail6reduce28DeviceReduceSingleTileKernelINS2_10policy_hubIdjN4cuda3std3__44plusIdEEE10Policy1000EN6thrust24THRUST_300001_SM_1000_NS6detail15normal_iteratorINSD_10device_ptrIiEEEEPdjS9_dd6squareIdEEEvT0_T1_T2_T3_T4_T6_$__internal_accurate_pow)
$_ZN3cub18CUB_300001_SM_10006detail6reduce28DeviceReduceSingleTileKernelINS2_10policy_hubIdjN4cuda3std3__44plusIdEEE10Policy1000EN6thrust24THRUST_300001_SM_1000_NS6detail15normal_iteratorINSD_10device_ptrIiEEEEPdjS9_dd6squareIdEEEvT0_T1_T2_T3_T4_T6_$__internal_accurate_pow:
[----:B------:R-:W-:Y:S01]  /*7d70*/  ISETP.GT.U32.AND P0, PT, R5, 0xfffff, PT ;  /* 0x000fffff0500780c */ /* 0x000fe20003f04070 */
[----:B------:R-:W-:Y:S01]  /*7d80*/  IMAD.MOV.U32 R8, RZ, RZ, R5 ;  /* 0x000000ffff087224 */ /* 0x000fe200078e0005 */
[----:B------:R-:W-:Y:S01]  /*7d90*/  UMOV UR10, 0x7d2cafe2 ;  /* 0x7d2cafe2000a7882 */ /* 0x000fe20000000000 */
[----:B------:R-:W-:Y:S01]  /*7da0*/  UMOV UR11, 0x3eb0f5ff ;  /* 0x3eb0f5ff000b7882 */ /* 0x000fe20000000000 */
[----:B------:R-:W-:Y:S01]  /*7db0*/  UMOV UR12, 0x3b39803f ;  /* 0x3b39803f000c7882 */ /* 0x000fe20000000000 */
[----:B------:R-:W-:-:S08]  /*7dc0*/  UMOV UR13, 0x3c7abc9e ;  /* 0x3c7abc9e000d7882 */ /* 0x000fd00000000000 */
[----:B------:R-:W-:Y:S01]  /*7dd0*/  @!P0 DMUL R6, R4, 1.80143985094819840000e+16 ;  /* 0x4350000004068828 */ /* 0x000fe20000000000 */
[----:B------:R-:W-:-:S09]  /*7de0*/  SHF.R.U32.HI R5, RZ, 0x14, R5 ;  /* 0x00000014ff057819 */ /* 0x000fd20000011605 */
        /* <DEDUP_REMOVED lines=13> */
[C---:B------:R-:W-:Y:S01]  /*7ec0*/  DADD R32, R42.reuse, 1 ;  /* 0x3ff000002a207429 */ /* 0x040fe20000000000 */
[----:B------:R-:W-:Y:S01]  /*7ed0*/  IMAD.MOV.U32 R5, RZ, RZ, 0x43300000 ;  /* 0x43300000ff057424 */ /* 0x000fe200078e00ff */
[----:B------:R-:W-:Y:S01]  /*7ee0*/  DADD R42, R42, -1 ;  /* 0xbff000002a2a7429 */ /* 0x000fe20000000000 */
[----:B------:R-:W-:-:S03]  /*7ef0*/  LOP3.LUT R4, R4, 0x80000000, RZ, 0x3c, !PT ;  /* 0x8000000004047812 */ /* 0x000fc600078e3cff */
        /* <DEDUP_REMOVED lines=8> */
[----:B------:R-:W-:Y:S02]  /*7f80*/  DMUL R40, R48, R48 ;  /* 0x0000003030287228 */ /* 0x000fe40000000000 */
[----:B------:R-:W-:-:S06]  /*7f90*/  DADD R34, R42, -R48 ;  /* 0x000000002a227229 */ /* 0x000fcc0000000830 */
[----:B------:R-:W-:Y:S01]  /*7fa0*/  DFMA R8, R40, UR10, R8 ;  /* 0x0000000a28087c2b */ /* 0x000fe20008000008 */
[----:B------:R-:W-:Y:S01]  /*7fb0*/  UMOV UR10, 0x75488a3f ;  /* 0x75488a3f000a7882 */ /* 0x000fe20000000000 */
[----:B------:R-:W-:Y:S01]  /*7fc0*/  UMOV UR11, 0x3ef3b20a ;  /* 0x3ef3b20a000b7882 */ /* 0x000fe20000000000 */
[----:B------:R-:W-:-:S05]  /*7fd0*/  DADD R34, R34, R34 ;  /* 0x0000000022227229 */ /* 0x000fca0000000022 */
[----:B------:R-:W-:Y:S01]  /*7fe0*/  DFMA R38, R40, R8, UR10 ;  /* 0x0000000a28267e2b */ /* 0x000fe20008000008 */
[----:B------:R-:W-:Y:S01]  /*7ff0*/  UMOV UR10, 0xe4faecd5 ;  /* 0xe4faecd5000a7882 */ /* 0x000fe20000000000 */
[----:B------:R-:W-:Y:S01]  /*8000*/  UMOV UR11, 0x3f1745cd ;  /* 0x3f1745cd000b7882 */ /* 0x000fe20000000000 */
[-C--:B------:R-:W-:Y:S02]  /*8010*/  DMUL R8, R48, R48.reuse ;  /* 0x0000003030087228 */ /* 0x080fe40000000000 */
[----:B------:R-:W-:-:S03]  /*8020*/  DFMA R34, R42, -R48, R34 ;  /* 0x800000302a22722b */ /* 0x000fc60000000022 */
[----:B------:R-:W-:Y:S01]  /*8030*/  DFMA R38, R40, R38, UR10 ;  /* 0x0000000a28267e2b */ /* 0x000fe20008000026 */
[----:B------:R-:W-:Y:S01]  /*8040*/  UMOV UR10, 0x258a578b ;  /* 0x258a578b000a7882 */ /* 0x000fe20000000000 */
[----:B------:R-:W-:-:S03]  /*8050*/  UMOV UR11, 0x3f3c71c7 ;  /* 0x3f3c71c7000b7882 */ /* 0x000fc60000000000 */
[----:B------:R-:W-:-:S03]  /*8060*/  DMUL R34, R36, R34 ;  /* 0x0000002224227228 */ /* 0x000fc60000000000 */
        /* <DEDUP_REMOVED lines=14> */
[C---:B------:R-:W-:Y:S01]  /*8150*/  DMUL R32, R48.reuse, R8 ;  /* 0x0000000830207228 */ /* 0x040fe20000000000 */
[----:B------:R-:W-:Y:S01]  /*8160*/  VIADD R41, R35, 0x100000 ;  /* 0x0010000023297836 */ /* 0x000fe20000000000 */
[----:B------:R-:W-:Y:S01]  /*8170*/  DFMA R38, R48, R48, -R8 ;  /* 0x000000303026722b */ /* 0x000fe20000000808 */
[----:B------:R-:W-:-:S03]  /*8180*/  IMAD.MOV.U32 R40, RZ, RZ, R34 ;  /* 0x000000ffff287224 */ /* 0x000fc600078e0022 */
[----:B------:R-:W-:Y:S01]  /*8190*/  DADD R44, R44, -UR10 ;  /* 0x8000000a2c2c7e29 */ /* 0x000fe20008000000 */
[----:B------:R-:W-:Y:S01]  /*81a0*/  UMOV UR10, 0x80000000 ;  /* 0x80000000000a7882 */ /* 0x000fe20000000000 */
[C---:B------:R-:W-:Y:S01]  /*81b0*/  DFMA R36, R48.reuse, R8, -R32 ;  /* 0x000000083024722b */ /* 0x040fe20000000820 */
[----:B------:R-:W-:Y:S01]  /*81c0*/  UMOV UR11, 0x43300000 ;  /* 0x43300000000b7882 */ /* 0x000fe20000000000 */
[----:B------:R-:W-:Y:S02]  /*81d0*/  DFMA R38, R48, R40, R38 ;  /* 0x000000283026722b */ /* 0x000fe40000000026 */
[----:B------:R-:W-:Y:S01]  /*81e0*/  DADD R6, R4, -UR10 ;  /* 0x8000000a04067e29 */ /* 0x000fe20008000000 */
[----:B------:R-:W-:Y:S01]  /*81f0*/  UMOV UR10, 0xfefa39ef ;  /* 0xfefa39ef000a7882 */ /* 0x000fe20000000000 */
[----:B------:R-:W-:Y:S01]  /*8200*/  DADD R42, R46, R44 ;  /* 0x000000002e2a7229 */ /* 0x000fe2000000002c */
[----:B------:R-:W-:Y:S01]  /*8210*/  UMOV UR11, 0x3fe62e42 ;  /* 0x3fe62e42000b7882 */ /* 0x000fe20000000000 */
        /* <DEDUP_REMOVED lines=15> */
[----:B------:R-:W-:-:S08]  /*8310*/  DADD R34, R34, R8 ;  /* 0x0000000022227229 */ /* 0x000fd00000000008 */
[----:B------:R-:W-:-:S08]  /*8320*/  DADD R8, R32, R34 ;  /* 0x0000000020087229 */ /* 0x000fd00000000022 */
[--C-:B------:R-:W-:Y:S02]  /*8330*/  DFMA R4, R6, UR10, R8.reuse ;  /* 0x0000000a06047c2b */ /* 0x100fe40008000008 */
[----:B------:R-:W-:-:S06]  /*8340*/  DADD R36, R32, -R8 ;  /* 0x0000000020247229 */ /* 0x000fcc0000000808 */
[----:B------:R-:W-:Y:S02]  /*8350*/  DFMA R32, R6, -UR10, R4 ;  /* 0x8000000a06207c2b */ /* 0x000fe40008000004 */
[----:B------:R-:W-:Y:S01]  /*8360*/  DADD R36, R34, R36 ;  /* 0x0000000022247229 */ /* 0x000fe20000000024 */
[----:B------:R-:W-:Y:S02]  /*8370*/  IMAD.MOV.U32 R34, RZ, RZ, 0x652b82fe ;  /* 0x652b82feff227424 */ /* 0x000fe400078e00ff */
[----:B------:R-:W-:-:S03]  /*8380*/  IMAD.MOV.U32 R35, RZ, RZ, 0x3ff71547 ;  /* 0x3ff71547ff237424 */ /* 0x000fc600078e00ff */
[----:B------:R-:W-:-:S08]  /*8390*/  DADD R32, -R8, R32 ;  /* 0x0000000008207229 */ /* 0x000fd00000000120 */
[----:B------:R-:W-:-:S08]  /*83a0*/  DADD R8, R36, -R32 ;  /* 0x0000000024087229 */ /* 0x000fd00000000820 */
        /* <DEDUP_REMOVED lines=63> */
.L_x_804:
[----:B------:R-:W-:Y:S01]  /*87a0*/  DFMA R8, R8, R32, R32 ;  /* 0x000000200808722b */ /* 0x000fe20000000020 */
[----:B------:R-:W-:Y:S01]  /*87b0*/  IMAD.MOV.U32 R6, RZ, RZ, R2 ;  /* 0x000000ffff067224 */ /* 0x000fe200078e0002 */
[----:B------:R-:W-:Y:S01]  /*87c0*/  DSETP.NEU.AND P0, PT, |R32|, +INF , PT ;  /* 0x7ff000002000742a */ /* 0x000fe20003f0d200 */
[----:B------:R-:W-:-:S07]  /*87d0*/  IMAD.MOV.U32 R7, RZ, RZ, 0x0 ;  /* 0x00000000ff077424 */ /* 0x000fce00078e00ff */
[----:B------:R-:W-:Y:S02]  /*87e0*/  FSEL R4, R32, R8, !P0 ;  /* 0x0000000820047208 */ /* 0x000fe40004000000 */
[----:B------:R-:W-:Y:S01]  /*87f0*/  FSEL R5, R33, R9, !P0 ;  /* 0x0000000921057208 */ /* 0x000fe20004000000 */
[----:B------:R-:W-:Y:S06]  /*8800*/  RET.REL.NODEC R6 `(_ZN3cub18CUB_300001_SM_10006detail6reduce28DeviceReduceSingleTileKernelINS2_10policy_hubIdjN4cuda3std3__44plusIdEEE10Policy1000EN6thrust24THRUST_300001_SM_1000_NS6detail15normal_iteratorINSD_10device_ptrIiEEEEPdjS9_dd6squareIdEEEvT0_T1_T2_T3_T4_T6_) ;  /* 0xffffff7406fc7950 */ /* 0x000fec0003c3ffff */
.L_x_805:
        /* <DEDUP_REMOVED lines=15> */
.L_x_824:


//--------------------- .text._ZN3cub18CUB_300001_SM_10006detail8for_each13static_kernelINS2_12policy_hub_t12policy_500_tElN6thrust24THRUST_300001_SM_1000_NS8cuda_cub10__tabulate7functorINS7_6detail15normal_iteratorINS7_10device_ptrIiEEEENS7_6system6detail7generic6detail22compute_sequence_valueIivEElEEEEvT0_T1_ --------------------------
	.section	.text._ZN3cub18CUB_300001_SM_10006detail8for_each13static_kernelINS2_12policy_hub_t12policy_500_tElN6thrust24THRUST_300001_SM_1000_NS8cuda_cub10__tabulate7functorINS7_6detail15normal_iteratorINS7_10device_ptrIiEEEENS7_6system6detail7generic6detail22compute_sequence_valueIivEElEEEEvT0_T1_,"ax",@progbits
	.align	128
        .global         _ZN3cub18CUB_300001_SM_10006detail8for_each13static_kernelINS2_12policy_hub_t12policy_500_tElN6thrust24THRUST_300001_SM_1000_NS8cuda_cub10__tabulate7functorINS7_6detail15normal_iteratorINS7_10device_ptrIiEEEENS7_6system6detail7generic6detail22compute_sequence_valueIivEElEEEEvT0_T1_
        .type           _ZN3cub18CUB_300001_SM_10006detail8for_each13static_kernelINS2_12policy_hub_t12policy_500_tElN6thrust24THRUST_300001_SM_1000_NS8cuda_cub10__tabulate7functorINS7_6detail15normal_iteratorINS7_10device_ptrIiEEEENS7_6system6detail7generic6detail22compute_sequence_valueIivEElEEEEvT0_T1_,@function
        .size           _ZN3cub18CUB_300001_SM_10006detail8for_each13static_kernelINS2_12policy_hub_t12policy_500_tElN6thrust24THRUST_300001_SM_1000_NS8cuda_cub10__tabulate7functorINS7_6detail15normal_iteratorINS7_10device_ptrIiEEEENS7_6system6detail7generic6detail22compute_sequence_valueIivEElEEEEvT0_T1_,(.L_x_831 - _ZN3cub18CUB_300001_SM_10006detail8for_each13static_kernelINS2_12policy_hub_t12policy_500_tElN6thrust24THRUST_300001_SM_1000_NS8cuda_cub10__tabulate7functorINS7_6detail15normal_iteratorINS7_10device_ptrIiEEEENS7_6system6detail7generic6detail22compute_sequence_valueIivEElEEEEvT0_T1_)
        .other          _ZN3cub18CUB_300001_SM_10006detail8for_each13static_kernelINS2_12policy_hub_t12policy_500_tElN6thrust24THRUST_300001_SM_1000_NS8cuda_cub10__tabulate7functorINS7_6detail15normal_iteratorINS7_10device_ptrIiEEEENS7_6system6detail7generic6detail22compute_sequence_valueIivEElEEEEvT0_T1_,@"STO_CUDA_ENTRY STV_DEFAULT"
_ZN3cub18CUB_300001_SM_10006detail8for_each13static_kernelINS2_12policy_hub_t12policy_500_tElN6thrust24THRUST_300001_SM_1000_NS8cuda_cub10__tabulate7functorINS7_6detail15normal_iteratorINS7_10device_ptrIiEEEENS7_6system6detail7generic6detail22compute_sequence_valueIivEElEEEEvT0_T1_:
.text._ZN3cub18CUB_300001_SM_10006detail8for_each13static_kernelINS2_12policy_hub_t12policy_500_tElN6thrust24THRUST_300001_SM_1000_NS8cuda_cub10__tabulate7functorINS7_6detail15normal_iteratorINS7_10device_ptrIiEEEENS7_6system6detail7generic6detail22compute_sequence_valueIivEElEEEEvT0_T1_:
[----:B------:R-:W-:Y:S08]  /*0000*/  LDC R1, c[0x0][0x37c] ;  /* 0x0000df00ff017b82 */ /* 0x000ff00000000800 */
[----:B------:R-:W0:Y:S01]  /*0010*/  S2UR UR4, SR_CTAID.X ;  /* 0x00000000000479c3 */ /* 0x000e220000002500 */
[----:B------:R-:W1:Y:S01]  /*0020*/  LDCU.64 UR6, c[0x0][0x380] ;  /* 0x00007000ff0677ac */ /* 0x000e620008000a00 */
[----:B------:R-:W2:Y:S01]  /*0030*/  LDCU.64 UR8, c[0x0][0x358] ;  /* 0x00006b00ff0877ac */ /* 0x000ea20008000a00 */
[----:B0-----:R-:W-:-:S04]  /*0040*/  UIMAD.WIDE.U32 UR4, UR4, 0x200, URZ ;  /* 0x00000200040478a5 */ /* 0x001fc8000f8e00ff */
[----:B-1----:R-:W-:-:S04]  /*0050*/  UIADD3 UR6, UP0, UPT, -UR4, UR6, URZ ;  /* 0x0000000604067290 */ /* 0x002fc8000ff1e1ff */
[----:B------:R-:W-:Y:S02]  /*0060*/  UIADD3.X UR7, UPT, UPT, ~UR5, UR7, URZ, UP0, !UPT ;  /* 0x0000000705077290 */ /* 0x000fe400087fe5ff */
[----:B------:R-:W-:-:S04]  /*0070*/  UISETP.GE.U32.AND UP0, UPT, UR6, 0x200, UPT ;  /* 0x000002000600788c */ /* 0x000fc8000bf06070 */
[----:B------:R-:W-:-:S09]  /*0080*/  UISETP.GE.AND.EX UP0, UPT, UR7, URZ, UPT, UP0 ;  /* 0x000000ff0700728c */ /* 0x000fd2000bf06300 */
[----:B--2---:R-:W-:Y:S05]  /*0090*/  BRA.U !UP0, `(.L_x_806) ;  /* 0x0000000108347547 */ /* 0x004fea000b800000 */
[----:B------:R-:W0:Y:S01]  /*00a0*/  S2R R0, SR_TID.X ;  /* 0x0000000000007919 */ /* 0x000e220000002100 */
[----:B------:R-:W1:Y:S01]  /*00b0*/  LDC.64 R6, c[0x0][0x390] ;  /* 0x0000e400ff067b82 */ /* 0x000e620000000a00 */
[----:B------:R-:W2:Y:S01]  /*00c0*/  LDCU.64 UR10, c[0x0][0x388] ;  /* 0x00007100ff0a77ac */ /* 0x000ea20008000a00 */
[----:B0-----:R-:W-:-:S05]  /*00d0*/  IADD3 R5, P0, PT, R0, UR4, RZ ;  /* 0x0000000400057c10 */ /* 0x001fca000ff1e0ff */
[----:B------:R-:W-:Y:S01]  /*00e0*/  IMAD.X R4, RZ, RZ, UR5, P0 ;  /* 0x00000005ff047e24 */ /* 0x000fe200080e06ff */
[C---:B--2---:R-:W-:Y:S01]  /*00f0*/  LEA R2, P0, R5.reuse, UR10, 0x2 ;  /* 0x0000000a05027c11 */ /* 0x044fe2000f8010ff */
[----:B------:R-:W-:-:S03]  /*0100*/  VIADD R0, R5, 0x100 ;  /* 0x0000010005007836 */ /* 0x000fc60000000000 */
[C---:B------:R-:W-:Y:S01]  /*0110*/  LEA.HI.X R3, R5.reuse, UR11, R4, 0x2, P0 ;  /* 0x0000000b05037c11 */ /* 0x040fe200080f1404 */
[-CC-:B-1----:R-:W-:Y:S02]  /*0120*/  IMAD R5, R5, R7.reuse, R6.reuse ;  /* 0x0000000705057224 */ /* 0x182fe400078e0206 */
[----:B------:R-:W-:-:S03]  /*0130*/  IMAD R7, R0, R7, R6 ;  /* 0x0000000700077224 */ /* 0x000fc600078e0206 */
[----:B------:R-:W-:Y:S04]  /*0140*/  STG.E desc[UR8][R2.64], R5 ;  /* 0x0000000502007986 */ /* 0x000fe8000c101908 */
[----:B------:R-:W-:Y:S01]  /*0150*/  STG.E desc[UR8][R2.64+0x400], R7 ;  /* 0x0004000702007986 */ /* 0x000fe2000c101908 */
[----:B------:R-:W-:Y:S05]  /*0160*/  EXIT ;  /* 0x000000000000794d */ /* 0x000fea0003800000 */
.L_x_806:
[----:B------:R-:W0:Y:S01]  /*0170*/  S2R R2, SR_TID.X ;  /* 0x0000000000027919 */ /* 0x000e220000002100 */
[----:B------:R-:W-:Y:S01]  /*0180*/  USHF.R.S32.HI UR7, URZ, 0x1f, UR6 ;  /* 0x0000001fff077899 */ /* 0x000fe20008011406 */
[----:B------:R-:W-:Y:S05]  /*0190*/  BSSY.RECONVERGENT B0, `(.L_x_807) ;  /* 0x0000011000007945 */ /* 0x000fea0003800200 */
[----:B------:R-:W-:Y:S02]  /*01a0*/  IMAD.U32 R3, RZ, RZ, UR7 ;  /* 0x00000007ff037e24 */ /* 0x000fe4000f8e00ff */
[----:B------:R-:W-:Y:S01]  /*01b0*/  IMAD.U32 R4, RZ, RZ, UR7 ;  /* 0x00000007ff047e24 */ /* 0x000fe2000f8e00ff */
[C---:B0-----:R-:W-:Y:S01]  /*01c0*/  ISETP.LT.U32.AND P0, PT, R2.reuse, UR6, PT ;  /* 0x0000000602007c0c */ /* 0x041fe2000bf01070 */
[----:B------:R-:W-:-:S03]  /*01d0*/  VIADD R0, R2, 0x100 ;  /* 0x0000010002007836 */ /* 0x000fc60000000000 */
[----:B------:R-:W-:Y:S02]  /*01e0*/  ISETP.GT.AND.EX P0, PT, R3, RZ, PT, P0 ;  /* 0x000000ff0300720c */ /* 0x000fe40003f04300 */
[----:B------:R-:W-:-:S04]  /*01f0*/  ISETP.LT.U32.AND P1, PT, R0, UR6, PT ;  /* 0x0000000600007c0c */ /* 0x000fc8000bf21070 */
[----:B------:R-:W-:-:S07]  /*0200*/  ISETP.GT.AND.EX P1, PT, R4, RZ, PT, P1 ;  /* 0x000000ff0400720c */ /* 0x000fce0003f24310 */
[----:B------:R-:W-:Y:S06]  /*0210*/  @!P0 BRA `(.L_x_808) ;  /* 0x0000000000208947 */ /* 0x000fec0003800000 */
[----:B------:R-:W0:Y:S01]  /*0220*/  LDC.64 R6, c[0x0][0x390] ;  /* 0x0000e400ff067b82 */ /* 0x000e220000000a00 */
[----:B------:R-:W1:Y:S01]  /*0230*/  LDCU.64 UR10, c[0x0][0x388] ;  /* 0x00007100ff0a77ac */ /* 0x000e620008000a00 */
[----:B------:R-:W-:-:S05]  /*0240*/  IADD3 R4, P0, PT, R2, UR4, RZ ;  /* 0x0000000402047c10 */ /* 0x000fca000ff1e0ff */
[----:B------:R-:W-:Y:S01]  /*0250*/  IMAD.X R3, RZ, RZ, UR5, P0 ;  /* 0x00000005ff037e24 */ /* 0x000fe200080e06ff */
[----:B-1----:R-:W-:-:S04]  /*0260*/  LEA R2, P0, R4, UR10, 0x2 ;  /* 0x0000000a04027c11 */ /* 0x002fc8000f8010ff */
[C---:B------:R-:W-:Y:S01]  /*0270*/  LEA.HI.X R3, R4.reuse, UR11, R3, 0x2, P0 ;  /* 0x0000000b04037c11 */ /* 0x040fe200080f1403 */
[----:B0-----:R-:W-:-:S05]  /*0280*/  IMAD R7, R4, R7, R6 ;  /* 0x0000000704077224 */ /* 0x001fca00078e0206 */
[----:B------:R0:W-:Y:S03]  /*0290*/  STG.E desc[UR8][R2.64], R7 ;  /* 0x0000000702007986 */ /* 0x0001e6000c101908 */
.L_x_808:
[----:B------:R-:W-:Y:S05]  /*02a0*/  BSYNC.RECONVERGENT B0 ;  /* 0x0000000000007941 */ /* 0x000fea0003800200 */
.L_x_807:
[----:B------:R-:W-:Y:S05]  /*02b0*/  @!P1 EXIT ;  /* 0x000000000000994d */ /* 0x000fea0003800000 */
[----:B------:R-:W1:Y:S01]  /*02c0*/  LDC.64 R4, c[0x0][0x390] ;  /* 0x0000e400ff047b82 */ /* 0x000e620000000a00 */
[----:B------:R-:W2:Y:S01]  /*02d0*/  LDCU.64 UR6, c[0x0][0x388] ;  /* 0x00007100ff0677ac */ /* 0x000ea20008000a00 */
[----:B------:R-:W-:-:S05]  /*02e0*/  IADD3 R0, P0, PT, R0, UR4, RZ ;  /* 0x0000000400007c10 */ /* 0x000fca000ff1e0ff */
[----:B0-----:R-:W-:Y:S01]  /*02f0*/  IMAD.X R3, RZ, RZ, UR5, P0 ;  /* 0x00000005ff037e24 */ /* 0x001fe200080e06ff */
[----:B--2---:R-:W-:-:S04]  /*0300*/  LEA R2, P0, R0, UR6, 0x2 ;  /* 0x0000000600027c11 */ /* 0x004fc8000f8010ff */
[C---:B------:R-:W-:Y:S01]  /*0310*/  LEA.HI.X R3, R0.reuse, UR7, R3, 0x2, P0 ;  /* 0x0000000700037c11 */ /* 0x040fe200080f1403 */
[----:B-1----:R-:W-:-:S05]  /*0320*/  IMAD R5, R0, R5, R4 ;  /* 0x0000000500057224 */ /* 0x002fca00078e0204 */
[----:B------:R-:W-:Y:S01]  /*0330*/  STG.E desc[UR8][R2.64], R5 ;  /* 0x0000000502007986 */ /* 0x000fe2000c101908 */
[----:B------:R-:W-:Y:S05]  /*0340*/  EXIT ;  /* 0x000000000000794d */ /* 0x000fea0003800000 */
.L_x_809:
        /* <DEDUP_REMOVED lines=11> */
.L_x_831:


//--------------------- .text._ZN3cub18CUB_300001_SM_10006detail8for_each13static_kernelINS2_12policy_hub_t12policy_500_tEmN6thrust24THRUST_300001_SM_1000_NS8cuda_cub20__uninitialized_fill7functorINS7_10device_ptrIiEEiEEEEvT0_T1_ --------------------------
	.section	.text._ZN3cub18CUB_300001_SM_10006detail8for_each13static_kernelINS2_12policy_hub_t12policy_500_tEmN6thrust24THRUST_300001_SM_1000_NS8cuda_cub20__uninitialized_fill7functorINS7_10device_ptrIiEEiEEEEvT0_T1_,"ax",@progbits
	.align	128
        .global         _ZN3cub18CUB_300001_SM_10006detail8for_each13static_kernelINS2_12policy_hub_t12policy_500_tEmN6thrust24THRUST_300001_SM_1000_NS8cuda_cub20__uninitialized_fill7functorINS7_10device_ptrIiEEiEEEEvT0_T1_
        .type           _ZN3cub18CUB_300001_SM_10006detail8for_each13static_kernelINS2_12policy_hub_t12policy_500_tEmN6thrust24THRUST_300001_SM_1000_NS8cuda_cub20__uninitialized_fill7functorINS7_10device_ptrIiEEiEEEEvT0_T1_,@function
        .size           _ZN3cub18CUB_300001_SM_10006detail8for_each13static_kernelINS2_12policy_hub_t12policy_500_tEmN6thrust24THRUST_300001_SM_1000_NS8cuda_cub20__uninitialized_fill7functorINS7_10device_ptrIiEEiEEEEvT0_T1_,(.L_x_832 - _ZN3cub18CUB_300001_SM_10006detail8for_each13static_kernelINS2_12policy_hub_t12policy_500_tEmN6thrust24THRUST_300001_SM_1000_NS8cuda_cub20__uninitialized_fill7functorINS7_10device_ptrIiEEiEEEEvT0_T1_)
        .other          _ZN3cub18CUB_300001_SM_10006detail8for_each13static_kernelINS2_12policy_hub_t12policy_500_tEmN6thrust24THRUST_300001_SM_1000_NS8cuda_cub20__uninitialized_fill7functorINS7_10device_ptrIiEEiEEEEvT0_T1_,@"STO_CUDA_ENTRY STV_DEFAULT"
_ZN3cub18CUB_300001_SM_10006detail8for_each13static_kernelINS2_12policy_hub_t12policy_500_tEmN6thrust24THRUST_300001_SM_1000_NS8cuda_cub20__uninitialized_fill7functorINS7_10device_ptrIiEEiEEEEvT0_T1_:
.text._ZN3cub18CUB_300001_SM_10006detail8for_each13static_kernelINS2_12policy_hub_t12policy_500_tEmN6thrust24THRUST_300001_SM_1000_NS8cuda_cub20__uninitialized_fill7functorINS7_10device_ptrIiEEiEEEEvT0_T1_:
        /* <DEDUP_REMOVED lines=8> */
[----:B------:R-:W-:-:S09]  /*0080*/  UISETP.GE.U32.AND.EX UP0, UPT, UR7, URZ, UPT, UP0 ;  /* 0x000000ff0700728c */ /* 0x000fd2000bf06100 */
[----:B--2---:R-:W-:Y:S05]  /*0090*/  BRA.U !UP0, `(.L_x_810) ;  /* 0x0000000108287547 */ /* 0x004fea000b800000 */
[----:B------:R-:W0:Y:S01]  /*00a0*/  S2R R0, SR_TID.X ;  /* 0x0000000000007919 */ /* 0x000e220000002100 */
[----:B------:R-:W1:Y:S01]  /*00b0*/  LDCU.64 UR6, c[0x0][0x388] ;  /* 0x00007100ff0677ac */ /* 0x000e620008000a00 */
[----:B------:R-:W2:Y:S01]  /*00c0*/  LDC R5, c[0x0][0x390] ;  /* 0x0000e400ff057b82 */ /* 0x000ea20000000800 */
[----:B0-----:R-:W-:-:S05]  /*00d0*/  IADD3 R0, P0, PT, R0, UR4, RZ ;  /* 0x0000000400007c10 */ /* 0x001fca000ff1e0ff */
[----:B------:R-:W-:Y:S01]  /*00e0*/  IMAD.X R3, RZ, RZ, UR5, P0 ;  /* 0x00000005ff037e24 */ /* 0x000fe200080e06ff */
[----:B-1----:R-:W-:-:S04]  /*00f0*/  LEA R2, P0, R0, UR6, 0x2 ;  /* 0x0000000600027c11 */ /* 0x002fc8000f8010ff */
[----:B------:R-:W-:-:S05]  /*0100*/  LEA.HI.X R3, R0, UR7, R3, 0x2, P0 ;  /* 0x0000000700037c11 */ /* 0x000fca00080f1403 */
[----:B--2---:R-:W-:Y:S04]  /*0110*/  STG.E desc[UR8][R2.64], R5 ;  /* 0x0000000502007986 */ /* 0x004fe8000c101908 */
[----:B------:R-:W-:Y:S01]  /*0120*/  STG.E desc[UR8][R2.64+0x400], R5 ;  /* 0x0004000502007986 */ /* 0x000fe2000c101908 */
[----:B------:R-:W-:Y:S05]  /*0130*/  EXIT ;  /* 0x000000000000794d */ /* 0x000fea0003800000 */
.L_x_810:
[----:B------:R-:W0:Y:S01]  /*0140*/  S2R R0, SR_TID.X ;  /* 0x0000000000007919 */ /* 0x000e220000002100 */
[----:B------:R-:W-:Y:S01]  /*0150*/  IMAD.U32 R2, RZ, RZ, UR7 ;  /* 0x00000007ff027e24 */ /* 0x000fe2000f8e00ff */
[----:B------:R-:W1:Y:S01]  /*0160*/  LDCU.64 UR10, c[0x0][0x388] ;  /* 0x00007100ff0a77ac */ /* 0x000e620008000a00 */
[----:B------:R-:W-:Y:S01]  /*0170*/  IMAD.U32 R4, RZ, RZ, UR7 ;  /* 0x00000007ff047e24 */ /* 0x000fe2000f8e00ff */
[----:B0-----:R-:W-:-:S04]  /*0180*/  ISETP.LT.U32.AND P0, PT, R0, UR6, PT ;  /* 0x0000000600007c0c */ /* 0x001fc8000bf01070 */
[----:B------:R-:W-:Y:S01]  /*0190*/  ISETP.GT.U32.AND.EX P0, PT, R2, RZ, PT, P0 ;  /* 0x000000ff0200720c */ /* 0x000fe20003f04100 */
[C---:B------:R-:W-:Y:S01]  /*01a0*/  VIADD R2, R0.reuse, 0x100 ;  /* 0x0000010000027836 */ /* 0x040fe20000000000 */
[----:B------:R-:W-:-:S04]  /*01b0*/  IADD3 R0, P2, PT, R0, UR4, RZ ;  /* 0x0000000400007c10 */ /* 0x000fc8000ff5e0ff */
[----:B------:R-:W-:Y:S01]  /*01c0*/  ISETP.LT.U32.AND P1, PT, R2, UR6, PT ;  /* 0x0000000602007c0c */ /* 0x000fe2000bf21070 */
[----:B------:R-:W-:Y:S01]  /*01d0*/  IMAD.X R3, RZ, RZ, UR5, P2 ;  /* 0x00000005ff037e24 */ /* 0x000fe200090e06ff */
[----:B-1----:R-:W-:Y:S02]  /*01e0*/  LEA R2, P2, R0, UR10, 0x2 ;  /* 0x0000000a00027c11 */ /* 0x002fe4000f8410ff */
[----:B------:R-:W-:Y:S02]  /*01f0*/  ISETP.GT.U32.AND.EX P1, PT, R4, RZ, PT, P1 ;  /* 0x000000ff0400720c */ /* 0x000fe40003f24110 */
[----:B------:R-:W-:Y:S01]  /*0200*/  LEA.HI.X R3, R0, UR11, R3, 0x2, P2 ;  /* 0x0000000b00037c11 */ /* 0x000fe200090f1403 */
[----:B------:R-:W0:Y:S04]  /*0210*/  @P0 LDC R5, c[0x0][0x390] ;  /* 0x0000e400ff050b82 */ /* 0x000e280000000800 */
[----:B0-----:R0:W-:Y:S06]  /*0220*/  @P0 STG.E desc[UR8][R2.64], R5 ;  /* 0x0000000502000986 */ /* 0x0011ec000c101908 */
[----:B------:R-:W-:Y:S05]  /*0230*/  @!P1 EXIT ;  /* 0x000000000000994d */ /* 0x000fea0003800000 */
[----:B0-----:R-:W0:Y:S02]  /*0240*/  LDC R5, c[0x0][0x390] ;  /* 0x0000e400ff057b82 */ /* 0x001e240000000800 */
[----:B0-----:R-:W-:Y:S01]  /*0250*/  STG.E desc[UR8][R2.64+0x400], R5 ;  /* 0x0004000502007986 */ /* 0x001fe2000c101908 */
[----:B------:R-:W-:Y:S05]  /*0260*/  EXIT ;  /* 0x000000000000794d */ /* 0x000fea0003800000 */
.L_x_811:
        /* <DEDUP_REMOVED lines=9> */
.L_x_832:


//--------------------- .text._ZN3cub18CUB_300001_SM_10006detail11EmptyKernelIvEEvv --------------------------
	.section	.text._ZN3cub18CUB_300001_SM_10006detail11EmptyKernelIvEEvv,"ax",@progbits
	.align	128
        .global         _ZN3cub18CUB_300001_SM_10006detail11EmptyKernelIvEEvv
        .type           _ZN3cub18CUB_300001_SM_10006detail11EmptyKernelIvEEvv,@function
        .size           _ZN3cub18CUB_300001_SM_10006detail11EmptyKernelIvEEvv,(.L_x_833 - _ZN3cub18CUB_300001_SM_10006detail11EmptyKernelIvEEvv)
        .other          _ZN3cub18CUB_300001_SM_10006detail11EmptyKernelIvEEvv,@"STO_CUDA_ENTRY STV_DEFAULT"
_ZN3cub18CUB_300001_SM_10006detail11EmptyKernelIvEEvv:
.text._ZN3cub18CUB_300001_SM_10006detail11EmptyKernelIvEEvv:
[----:B------:R-:W-:Y:S01]  /*0000*/  LDC R1, c[0x0][0x37c] ;  /* 0x0000df00ff017b82 */ /* 0x000fe20000000800 */
[----:B------:R-:W-:Y:S05]  /*0010*/  EXIT ;  /* 0x000000000000794d */ /* 0x000fea0003800000 */
.L_x_812:
        /* <DEDUP_REMOVED lines=14> */
.L_x_833:


//--------------------- .nv.shared._ZN3cub18CUB_300001_SM_10006detail6reduce28DeviceReduceSingleTileKernelINS2_10policy_hubIdyN4cuda3std3__44plusIdEEE10Policy1000EPdSC_iS9_ddNS7_10__identityEEEvT0_T1_T2_T3_T4_T6_ --------------------------
	.section	.nv.shared._ZN3cub18CUB_300001_SM_10006detail6reduce28DeviceReduceSingleTileKernelINS2_10policy_hubIdyN4cuda3std3__44plusIdEEE10Policy1000EPdSC_iS9_ddNS7_10__identityEEEvT0_T1_T2_T3_T4_T6_,"aw",@nobits
	.sectionflags	@""
	.align	8
.nv.shared._ZN3cub18CUB_300001_SM_10006detail6reduce28DeviceReduceSingleTileKernelINS2_10policy_hubIdyN4cuda3std3__44plusIdEEE10Policy1000EPdSC_iS9_ddNS7_10__identityEEEvT0_T1_T2_T3_T4_T6_:
	.zero		1176


//--------------------- .nv.shared.reserved.0     --------------------------
	.section	.nv.shared.reserved.0,"aw",@nobits
	.weak		__nv_reservedSMEM_offset_0_alias
	.size		__nv_reservedSMEM_offset_0_alias, 0, 64
	.other		__nv_reservedSMEM_offset_0_alias,@"STO_CUDA_RESERVED_SHARED STV_DEFAULT"
__nv_reservedSMEM_offset_0_alias:
	.zero		0
	.zero		64


//--------------------- .nv.global                --------------------------
	.section	.nv.global,"aw",@nobits
.nv.global:
	.type		_ZN30_INTERNAL_c525509a_4_k_cu_main6thrust24THRUST_300001_SM_1000_NS3seqE,@object
	.size		_ZN30_INTERNAL_c525509a_4_k_cu_main6thrust24THRUST_300001_SM_1000_NS3seqE,(_ZN30_INTERNAL_c525509a_4_k_cu_main4cuda3std3__48in_placeE - _ZN30_INTERNAL_c525509a_4_k_cu_main6thrust24THRUST_300001_SM_1000_NS3seqE)
_ZN30_INTERNAL_c525509a_4_k_cu_main6thrust24THRUST_300001_SM_1000_NS3seqE:
	.zero		1
	.type		_ZN30_INTERNAL_c525509a_4_k_cu_main4cuda3std3__48in_placeE,@object
	.size		_ZN30_INTERNAL_c525509a_4_k_cu_main4cuda3std3__48in_placeE,(_ZN30_INTERNAL_c525509a_4_k_cu_main4cuda3std6ranges3__45__cpo4sizeE - _ZN30_INTERNAL_c525509a_4_k_cu_main4cuda3std3__48in_placeE)
_ZN30_INTERNAL_c525509a_4_k_cu_main4cuda3std3__48in_placeE:
	.zero		1
	.type		_ZN30_INTERNAL_c525509a_4_k_cu_main4cuda3std6ranges3__45__cpo4sizeE,@object
	.size		_ZN30_INTERNAL_c525509a_4_k_cu_main4cuda3std6ranges3__45__cpo4sizeE,(_ZN30_INTERNAL_c525509a_4_k_cu_main6thrust24THRUST_300001_SM_1000_NS12placeholders2_3E - _ZN30_INTERNAL_c525509a_4_k_cu_main4cuda3std6ranges3__45__cpo4sizeE)
_ZN30_INTERNAL_c525509a_4_k_cu_main4cuda3std6ranges3__45__cpo4sizeE:
	.zero		1
	.type		_ZN30_INTERNAL_c525509a_4_k_cu_main6thrust24THRUST_300001_SM_1000_NS12placeholders2_3E,@object
	.size		_ZN30_INTERNAL_c525509a_4_k_cu_main6thrust24THRUST_300001_SM_1000_NS12placeholders2_3E,(_ZN30_INTERNAL_c525509a_4_k_cu_main4cuda3std3__45__cpo6cbeginE - _ZN30_INTERNAL_c525509a_4_k_cu_main6thrust24THRUST_300001_SM_1000_NS12placeholders2_3E)
_ZN30_INTERNAL_c525509a_4_k_cu_main6thrust24THRUST_300001_SM_1000_NS12placeholders2_3E:
	.zero		1
	.type		_ZN30_INTERNAL_c525509a_4_k_cu_main4cuda3std3__45__cpo6cbeginE,@object
	.size		_ZN30_INTERNAL_c525509a_4_k_cu_main4cuda3std3__45__cpo6cbeginE,(_ZN30_INTERNAL_c525509a_4_k_cu_main4cuda3std6ranges3__45__cpo6cbeginE - _ZN30_INTERNAL_c525509a_4_k_cu_main4cuda3std3__45__cpo6cbeginE)
_ZN30_INTERNAL_c525509a_4_k_cu_main4cuda3std3__45__cpo6cbeginE:
	.zero		1
	.type		_ZN30_INTERNAL_c525509a_4_k_cu_main4cuda3std6ranges3__45__cpo6cbeginE,@object
	.size		_ZN30_INTERNAL_c525509a_4_k_cu_main4cuda3std6ranges3__45__cpo6cbeginE,(_ZN30_INTERNAL_c525509a_4_k_cu_main6thrust24THRUST_300001_SM_1000_NS12placeholders2_7E - _ZN30_INTERNAL_c525509a_4_k_cu_main4cuda3std6ranges3__45__cpo6cbeginE)
_ZN30_INTERNAL_c525509a_4_k_cu_main4cuda3std6ranges3__45__cpo6cbeginE:
	.zero		1
	.type		_ZN30_INTERNAL_c525509a_4_k_cu_main6thrust24THRUST_300001_SM_1000_NS12placeholders2_7E,@object
	.size		_ZN30_INTERNAL_c525509a_4_k_cu_main6thrust24THRUST_300001_SM_1000_NS12placeholders2_7E,(_ZN30_INTERNAL_c525509a_4_k_cu_main4cuda3std3__45__cpo7crbeginE - _ZN30_INTERNAL_c525509a_4_k_cu_main6thrust24THRUST_300001_SM_1000_NS12placeholders2_7E)
_ZN30_INTERNAL_c525509a_4_k_cu_main6thrust24THRUST_300001_SM_1000_NS12placeholders2_7E:
	.zero		1
	.type		_ZN30_INTERNAL_c525509a_4_k_cu_main4cuda3std3__45__cpo7crbeginE,@object
	.size		_ZN30_INTERNAL_c525509a_4_k_cu_main4cuda3std3__45__cpo7crbeginE,(_ZN30_INTERNAL_c525509a_4_k_cu_main4cuda3std6ranges3__45__cpo4nextE - _ZN30_INTERNAL_c525509a_4_k_cu_main4cuda3std3__45__cpo7crbeginE)
_ZN30_INTERNAL_c525509a_4_k_cu_main4cuda3std3__45__cpo7crbeginE:
	.zero		1
	.type		_ZN30_INTERNAL_c525509a_4_k_cu_main4cuda3std6ranges3__45__cpo4nextE,@object
	.size		_ZN30_INTERNAL_c525509a_4_k_cu_main4cuda3std6ranges3__45__cpo4nextE,(_ZN30_INTERNAL_c525509a_4_k_cu_main4cuda3std6ranges3__45__cpo4swapE - _ZN30_INTERNAL_c525509a_4_k_cu_main4cuda3std6ranges3__45__cpo4nextE)
_ZN30_INTERNAL_c525509a_4_k_cu_main4cuda3std6ranges3__45__cpo4nextE:
	.zero		1
	.type		_ZN30_INTERNAL_c525509a_4_k_cu_main4cuda3std6ranges3__45__cpo4swapE,@object
	.size		_ZN30_INTERNAL_c525509a_4_k_cu_main4cuda3std6ranges3__45__cpo4swapE,(_ZN30_INTERNAL_c525509a_4_k_cu_main6thrust24THRUST_300001_SM_1000_NS8cuda_cub10par_nosyncE - _ZN30_INTERNAL_c525509a_4_k_cu_main4cuda3std6ranges3__45__cpo4swapE)
_ZN30_INTERNAL_c525509a_4_k_cu_main4cuda3std6ranges3__45__cpo4swapE:
	.zero		1
	.type		_ZN30_INTERNAL_c525509a_4_k_cu_main6thrust24THRUST_300001_SM_1000_NS8cuda_cub10par_nosyncE,@object
	.size		_ZN30_INTERNAL_c525509a_4_k_cu_main6thrust24THRUST_300001_SM_1000_NS8cuda_cub10par_nosyncE,(_ZN30_INTERNAL_c525509a_4_k_cu_main6thrust24THRUST_300001_SM_1000_NS12placeholders2_9E - _ZN30_INTERNAL_c525509a_4_k_cu_main6thrust24THRUST_300001_SM_1000_NS8cuda_cub10par_nosyncE)
_ZN30_INTERNAL_c525509a_4_k_cu_main6thrust24THRUST_300001_SM_1000_NS8cuda_cub10par_nosyncE:
	.zero		1
	.type		_ZN30_INTERNAL_c525509a_4_k_cu_main6thrust24THRUST_300001_SM_1000_NS12placeholders2_9E,@object
	.size		_ZN30_INTERNAL_c525509a_4_k_cu_main6thrust24THRUST_300001_SM_1000_NS12placeholders2_9E,(_ZN30_INTERNAL_c525509a_4_k_cu_main4cuda3std3__432_GLOBAL__N__c525509a_4_k_cu_main6ignoreE - _ZN30_INTERNAL_c525509a_4_k_cu_main6thrust24THRUST_300001_SM_1000_NS12placeholders2_9E)
_ZN30_INTERNAL_c525509a_4_k_cu_main6thrust24THRUST_300001_SM_1000_NS12placeholders2_9E:
	.zero		1
	.type		_ZN30_INTERNAL_c525509a_4_k_cu_main4cuda3std3__432_GLOBAL__N__c525509a_4_k_cu_main6ignoreE,@object
	.size		_ZN30_INTERNAL_c525509a_4_k_cu_main4cuda3std3__432_GLOBAL__N__c525509a_4_k_cu_main6ignoreE,(_ZN30_INTERNAL_c525509a_4_k_cu_main4cuda3std6ranges3__45__cpo4dataE - _ZN30_INTERNAL_c525509a_4_k_cu_main4cuda3std3__432_GLOBAL__N__c525509a_4_k_cu_main6ignoreE)
_ZN30_INTERNAL_c525509a_4_k_cu_main4cuda3std3__432_GLOBAL__N__c525509a_4_k_cu_main6ignoreE:
	.zero		1
	.type		_ZN30_INTERNAL_c525509a_4_k_cu_main4cuda3std6ranges3__45__cpo4dataE,@object
	.size		_ZN30_INTERNAL_c525509a_4_k_cu_main4cuda3std6ranges3__45__cpo4dataE,(_ZN30_INTERNAL_c525509a_4_k_cu_main6thrust24THRUST_300001_SM_1000_NS12placeholders2_1E - _ZN30_INTERNAL_c525509a_4_k_cu_main4cuda3std6ranges3__45__cpo4dataE)
_ZN30_INTERNAL_c525509a_4_k_cu_main4cuda3std6ranges3__45__cpo4dataE:
	.zero		1
	.type		_ZN30_INTERNAL_c525509a_4_k_cu_main6thrust24THRUST_300001_SM_1000_NS12placeholders2_1E,@object
	.size		_ZN30_INTERNAL_c525509a_4_k_cu_main6thrust24THRUST_300001_SM_1000_NS12placeholders2_1E,(_ZN30_INTERNAL_c525509a_4_k_cu_main4cuda3std3__45__cpo5beginE - _ZN30_INTERNAL_c525509a_4_k_cu_main6thrust24THRUST_300001_SM_1000_NS12placeholders2_1E)
_ZN30_INTERNAL_c525509a_4_k_cu_main6thrust24THRUST_300001_SM_1000_NS12placeholders2_1E:
	.zero		1
	.type		_ZN30_INTERNAL_c525509a_4_k_cu_main4cuda3std3__45__cpo5beginE,@object
	.size		_ZN30_INTERNAL_c525509a_4_k_cu_main4cuda3std3__45__cpo5beginE,(_ZN30_INTERNAL_c525509a_4_k_cu_main4cuda3std6ranges3__45__cpo5beginE - _ZN30_INTERNAL_c525509a_4_k_cu_main4cuda3std3__45__cpo5beginE)
_ZN30_INTERNAL_c525509a_4_k_cu_main4cuda3std3__45__cpo5beginE:
	.zero		1
	.type		_ZN30_INTERNAL_c525509a_4_k_cu_main4cuda3std6ranges3__45__cpo5beginE,@object
	.size		_ZN30_INTERNAL_c525509a_4_k_cu_main4cuda3std6ranges3__45__cpo5beginE,(_ZN30_INTERNAL_c525509a_4_k_cu_main6thrust24THRUST_300001_SM_1000_NS12placeholders2_5E - _ZN30_INTERNAL_c525509a_4_k_cu_main4cuda3std6ranges3__45__cpo5beginE)
_ZN30_INTERNAL_c525509a_4_k_cu_main4cuda3std6ranges3__45__cpo5beginE:
	.zero		1
	.type		_ZN30_INTERNAL_c525509a_4_k_cu_main6thrust24THRUST_300001_SM_1000_NS12placeholders2_5E,@object
	.size		_ZN30_INTERNAL_c525509a_4_k_cu_main6thrust24THRUST_300001_SM_1000_NS12placeholders2_5E,(_ZN30_INTERNAL_c525509a_4_k_cu_main4cuda3std3__45__cpo6rbeginE - _ZN30_INTERNAL_c525509a_4_k_cu_main6thrust24THRUST_300001_SM_1000_NS12placeholders2_5E)
_ZN30_INTERNAL_c525509a_4_k_cu_main6thrust24THRUST_300001_SM_1000_NS12placeholders2_5E:
	.zero		1
	.type		_ZN30_INTERNAL_c525509a_4_k_cu_main4cuda3std3__45__cpo6rbeginE,@object
	.size		_ZN30_INTERNAL_c525509a_4_k_cu_main4cuda3std3__45__cpo6rbeginE,(_ZN30_INTERNAL_c525509a_4_k_cu_main4cuda3std6ranges3__45__cpo7advanceE - _ZN30_INTERNAL_c525509a_4_k_cu_main4cuda3std3__45__cpo6rbeginE)
_ZN30_INTERNAL_c525509a_4_k_cu_main4cuda3std3__45__cpo6rbeginE:
	.zero		1
	.type		_ZN30_INTERNAL_c525509a_4_k_cu_main4cuda3std6ranges3__45__cpo7advanceE,@object
	.size		_ZN30_INTERNAL_c525509a_4_k_cu_main4cuda3std6ranges3__45__cpo7advanceE,(_ZN30_INTERNAL_c525509a_4_k_cu_main4cuda3std3__47nulloptE - _ZN30_INTERNAL_c525509a_4_k_cu_main4cuda3std6ranges3__45__cpo7advanceE)
_ZN30_INTERNAL_c525509a_4_k_cu_main4cuda3std6ranges3__45__cpo7advanceE:
	.zero		1
	.type		_ZN30_INTERNAL_c525509a_4_k_cu_main4cuda3std3__47nulloptE,@object
	.size		_ZN30_INTERNAL_c525509a_4_k_cu_main4cuda3std3__47nulloptE,(_ZN30_INTERNAL_c525509a_4_k_cu_main4cuda3std6ranges3__45__cpo8distanceE - _ZN30_INTERNAL_c525509a_4_k_cu_main4cuda3std3__47nulloptE)
_ZN30_INTERNAL_c525509a_4_k_cu_main4cuda3std3__47nulloptE:
	.zero		1
	.type		_ZN30_INTERNAL_c525509a_4_k_cu_main4cuda3std6ranges3__45__cpo8distanceE,@object
	.size		_ZN30_INTERNAL_c525509a_4_k_cu_main4cuda3std6ranges3__45__cpo8distanceE,(_ZN30_INTERNAL_c525509a_4_k_cu_main6thrust24THRUST_300001_SM_1000_NS12placeholders3_10E - _ZN30_INTERNAL_c525509a_4_k_cu_main4cuda3std6ranges3__45__cpo8distanceE)
_ZN30_INTERNAL_c525509a_4_k_cu_main4cuda3std6ranges3__45__cpo8distanceE:
	.zero		1
	.type		_ZN30_INTERNAL_c525509a_4_k_cu_main6thrust24THRUST_300001_SM_1000_NS12placeholders3_10E,@object
	.size		_ZN30_INTERNAL_c525509a_4_k_cu_main6thrust24THRUST_300001_SM_1000_NS12placeholders3_10E,(_ZN30_INTERNAL_c525509a_4_k_cu_main4cuda3std3__419piecewise_constructE - _ZN30_INTERNAL_c525509a_4_k_cu_main6thrust24THRUST_300001_SM_1000_NS12placeholders3_10E)
_ZN30_INTERNAL_c525509a_4_k_cu_main6thrust24THRUST_300001_SM_1000_NS12placeholders3_10E:
	.zero		1
	.type		_ZN30_INTERNAL_c525509a_4_k_cu_main4cuda3std3__419piecewise_constructE,@object
	.size		_ZN30_INTERNAL_c525509a_4_k_cu_main4cuda3std3__419piecewise_constructE,(_ZN30_INTERNAL_c525509a_4_k_cu_main4cuda3std6ranges3__45__cpo5cdataE - _ZN30_INTERNAL_c525509a_4_k_cu_main4cuda3std3__419piecewise_constructE)
_ZN30_INTERNAL_c525509a_4_k_cu_main4cuda3std3__419piecewise_constructE:
	.zero		1
	.type		_ZN30_INTERNAL_c525509a_4_k_cu_main4cuda3std6ranges3__45__cpo5cdataE,@object
	.size		_ZN30_INTERNAL_c525509a_4_k_cu_main4cuda3std6ranges3__45__cpo5cdataE,(_ZN30_INTERNAL_c525509a_4_k_cu_main6thrust24THRUST_300001_SM_1000_NS12placeholders2_2E - _ZN30_INTERNAL_c525509a_4_k_cu_main4cuda3std6ranges3__45__cpo5cdataE)
_ZN30_INTERNAL_c525509a_4_k_cu_main4cuda3std6ranges3__45__cpo5cdataE:
	.zero		1
	.type		_ZN30_INTERNAL_c525509a_4_k_cu_main6thrust24THRUST_300001_SM_1000_NS12placeholders2_2E,@object
	.size		_ZN30_INTERNAL_c525509a_4_k_cu_main6thrust24THRUST_300001_SM_1000_NS12placeholders2_2E,(_ZN30_INTERNAL_c525509a_4_k_cu_main4cuda3std3__45__cpo3endE - _ZN30_INTERNAL_c525509a_4_k_cu_main6thrust24THRUST_300001_SM_1000_NS12placeholders2_2E)
_ZN30_INTERNAL_c525509a_4_k_cu_main6thrust24THRUST_300001_SM_1000_NS12placeholders2_2E:
	.zero		1
	.type		_ZN30_INTERNAL_c525509a_4_k_cu_main4cuda3std3__45__cpo3endE,@object
	.size		_ZN30_INTERNAL_c525509a_4_k_cu_main4cuda3std3__45__cpo3endE,(_ZN30_INTERNAL_c525509a_4_k_cu_main4cuda3std6ranges3__45__cpo3endE - _ZN30_INTERNAL_c525509a_4_k_cu_main4cuda3std3__45__cpo3endE)
_ZN30_INTERNAL_c525509a_4_k_cu_main4cuda3std3__45__cpo3endE:
	.zero		1
	.type		_ZN30_INTERNAL_c525509a_4_k_cu_main4cuda3std6ranges3__45__cpo3endE,@object
	.size		_ZN30_INTERNAL_c525509a_4_k_cu_main4cuda3std6ranges3__45__cpo3endE,(_ZN30_INTERNAL_c525509a_4_k_cu_main6thrust24THRUST_300001_SM_1000_NS12placeholders2_6E - _ZN30_INTERNAL_c525509a_4_k_cu_main4cuda3std6ranges3__45__cpo3endE)
_ZN30_INTERNAL_c525509a_4_k_cu_main4cuda3std6ranges3__45__cpo3endE:
	.zero		1
	.type		_ZN30_INTERNAL_c525509a_4_k_cu_main6thrust24THRUST_300001_SM_1000_NS12placeholders2_6E,@object
	.size		_ZN30_INTERNAL_c525509a_4_k_cu_main6thrust24THRUST_300001_SM_1000_NS12placeholders2_6E,(_ZN30_INTERNAL_c525509a_4_k_cu_main4cuda3std3__45__cpo4rendE - _ZN30_INTERNAL_c525509a_4_k_cu_main6thrust24THRUST_300001_SM_1000_NS12placeholders2_6E)
_ZN30_INTERNAL_c525509a_4_k_cu_main6thrust24THRUST_300001_SM_1000_NS12placeholders2_6E:
	.zero		1
	.type		_ZN30_INTERNAL_c525509a_4_k_cu_main4cuda3std3__45__cpo4rendE,@object
	.size		_ZN30_INTERNAL_c525509a_4_k_cu_main4cuda3std3__45__cpo4rendE,(_ZN30_INTERNAL_c525509a_4_k_cu_main4cuda3std6ranges3__45__cpo9iter_swapE - _ZN30_INTERNAL_c525509a_4_k_cu_main4cuda3std3__45__cpo4rendE)
_ZN30_INTERNAL_c525509a_4_k_cu_main4cuda3std3__45__cpo4rendE:
	.zero		1
	.type		_ZN30_INTERNAL_c525509a_4_k_cu_main4cuda3std6ranges3__45__cpo9iter_swapE,@object
	.size		_ZN30_INTERNAL_c525509a_4_k_cu_main4cuda3std6ranges3__45__cpo9iter_swapE,(_ZN30_INTERNAL_c525509a_4_k_cu_main4cuda3std3__48unexpectE - _ZN30_INTERNAL_c525509a_4_k_cu_main4cuda3std6ranges3__45__cpo9iter_swapE)
_ZN30_INTERNAL_c525509a_4_k_cu_main4cuda3std6ranges3__45__cpo9iter_swapE:
	.zero		1
	.type		_ZN30_INTERNAL_c525509a_4_k_cu_main4cuda3std3__48unexpectE,@object
	.size		_ZN30_INTERNAL_c525509a_4_k_cu_main4cuda3std3__48unexpectE,(_ZN30_INTERNAL_c525509a_4_k_cu_main6thrust24THRUST_300001_SM_1000_NS8cuda_cub3parE - _ZN30_INTERNAL_c525509a_4_k_cu_main4cuda3std3__48unexpectE)
_ZN30_INTERNAL_c525509a_4_k_cu_main4cuda3std3__48unexpectE:
	.zero		1
	.type		_ZN30_INTERNAL_c525509a_4_k_cu_main6thrust24THRUST_300001_SM_1000_NS8cuda_cub3parE,@object
	.size		_ZN30_INTERNAL_c525509a_4_k_cu_main6thrust24THRUST_300001_SM_1000_NS8cuda_cub3parE,(_ZN30_INTERNAL_c525509a_4_k_cu_main6thrust24THRUST_300001_SM_1000_NS12placeholders2_4E - _ZN30_INTERNAL_c525509a_4_k_cu_main6thrust24THRUST_300001_SM_1000_NS8cuda_cub3parE)
_ZN30_INTERNAL_c525509a_4_k_cu_main6thrust24THRUST_300001_SM_1000_NS8cuda_cub3parE:
	.zero		1
	.type		_ZN30_INTERNAL_c525509a_4_k_cu_main6thrust24THRUST_300001_SM_1000_NS12placeholders2_4E,@object
	.size		_ZN30_INTERNAL_c525509a_4_k_cu_main6thrust24THRUST_300001_SM_1000_NS12placeholders2_4E,(_ZN30_INTERNAL_c525509a_4_k_cu_main4cuda3std3__45__cpo4cendE - _ZN30_INTERNAL_c525509a_4_k_cu_main6thrust24THRUST_300001_SM_1000_NS12placeholders2_4E)
_ZN30_INTERNAL_c525509a_4_k_cu_main6thrust24THRUST_300001_SM_1000_NS12placeholders2_4E:
	.zero		1
	.type		_ZN30_INTERNAL_c525509a_4_k_cu_main4cuda3std3__45__cpo4cendE,@object
	.size		_ZN30_INTERNAL_c525509a_4_k_cu_main4cuda3std3__45__cpo4cendE,(_ZN30_INTERNAL_c525509a_4_k_cu_main4cuda3std6ranges3__45__cpo4cendE - _ZN30_INTERNAL_c525509a_4_k_cu_main4cuda3std3__45__cpo4cendE)
_ZN30_INTERNAL_c525509a_4_k_cu_main4cuda3std3__45__cpo4cendE:
	.zero		1
	.type		_ZN30_INTERNAL_c525509a_4_k_cu_main4cuda3std6ranges3__45__cpo4cendE,@object
	.size		_ZN30_INTERNAL_c525509a_4_k_cu_main4cuda3std6ranges3__45__cpo4cendE,(_ZN30_INTERNAL_c525509a_4_k_cu_main4cuda3std3__420unreachable_sentinelE - _ZN30_INTERNAL_c525509a_4_k_cu_main4cuda3std6ranges3__45__cpo4cendE)
_ZN30_INTERNAL_c525509a_4_k_cu_main4cuda3std6ranges3__45__cpo4cendE:
	.zero		1
	.type		_ZN30_INTERNAL_c525509a_4_k_cu_main4cuda3std3__420unreachable_sentinelE,@object
	.size		_ZN30_INTERNAL_c525509a_4_k_cu_main4cuda3std3__420unreachable_sentinelE,(_ZN30_INTERNAL_c525509a_4_k_cu_main4cuda3std6ranges3__45__cpo5ssizeE - _ZN30_INTERNAL_c525509a_4_k_cu_main4cuda3std3__420unreachable_sentinelE)
_ZN30_INTERNAL_c525509a_4_k_cu_main4cuda3std3__420unreachable_sentinelE:
	.zero		1
	.type		_ZN30_INTERNAL_c525509a_4_k_cu_main4cuda3std6ranges3__45__cpo5ssizeE,@object
	.size		_ZN30_INTERNAL_c525509a_4_k_cu_main4cuda3std6ranges3__45__cpo5ssizeE,(_ZN30_INTERNAL_c525509a_4_k_cu_main6thrust24THRUST_300001_SM_1000_NS12placeholders2_8E - _ZN30_INTERNAL_c525509a_4_k_cu_main4cuda3std6ranges3__45__cpo5ssizeE)
_ZN30_INTERNAL_c525509a_4_k_cu_main4cuda3std6ranges3__45__cpo5ssizeE:
	.zero		1
	.type		_ZN30_INTERNAL_c525509a_4_k_cu_main6thrust24THRUST_300001_SM_1000_NS12placeholders2_8E,@object
	.size		_ZN30_INTERNAL_c525509a_4_k_cu_main6thrust24THRUST_300001_SM_1000_NS12placeholders2_8E,(_ZN30_INTERNAL_c525509a_4_k_cu_main4cuda3std3__45__cpo5crendE - _ZN30_INTERNAL_c525509a_4_k_cu_main6thrust24THRUST_300001_SM_1000_NS12placeholders2_8E)
_ZN30_INTERNAL_c525509a_4_k_cu_main6thrust24THRUST_300001_SM_1000_NS12placeholders2_8E:
	.zero		1
	.type		_ZN30_INTERNAL_c525509a_4_k_cu_main4cuda3std3__45__cpo5crendE,@object
	.size		_ZN30_INTERNAL_c525509a_4_k_cu_main4cuda3std3__45__cpo5crendE,(_ZN30_INTERNAL_c525509a_4_k_cu_main4cuda3std6ranges3__45__cpo4prevE - _ZN30_INTERNAL_c525509a_4_k_cu_main4cuda3std3__45__cpo5crendE)
_ZN30_INTERNAL_c525509a_4_k_cu_main4cuda3std3__45__cpo5crendE:
	.zero		1
	.type		_ZN30_INTERNAL_c525509a_4_k_cu_main4cuda3std6ranges3__45__cpo4prevE,@object
	.size		_ZN30_INTERNAL_c525509a_4_k_cu_main4cuda3std6ranges3__45__cpo4prevE,(_ZN30_INTERNAL_c525509a_4_k_cu_main4cuda3std6ranges3__45__cpo9iter_moveE - _ZN30_INTERNAL_c525509a_4_k_cu_main4cuda3std6ranges3__45__cpo4prevE)
_ZN30_INTERNAL_c525509a_4_k_cu_main4cuda3std6ranges3__45__cpo4prevE:
	.zero		1
	.type		_ZN30_INTERNAL_c525509a_4_k_cu_main4cuda3std6ranges3__45__cpo9iter_moveE,@object
	.size		_ZN30_INTERNAL_c525509a_4_k_cu_main4cuda3std6ranges3__45__cpo9iter_moveE,(_ZN30_INTERNAL_c525509a_4_k_cu_main6thrust24THRUST_300001_SM_1000_NS6system6detail10sequential3seqE - _ZN30_INTERNAL_c525509a_4_k_cu_main4cuda3std6ranges3__45__cpo9iter_moveE)
_ZN30_INTERNAL_c525509a_4_k_cu_main4cuda3std6ranges3__45__cpo9iter_moveE:
	.zero		1
	.type		_ZN30_INTERNAL_c525509a_4_k_cu_main6thrust24THRUST_300001_SM_1000_NS6system6detail10sequential3seqE,@object
	.size		_ZN30_INTERNAL_c525509a_4_k_cu_main6thrust24THRUST_300001_SM_1000_NS6system6detail10sequential3seqE,(.L_31 - _ZN30_INTERNAL_c525509a_4_k_cu_main6thrust24THRUST_300001_SM_1000_NS6system6detail10sequential3seqE)
_ZN30_INTERNAL_c525509a_4_k_cu_main6thrust24THRUST_300001_SM_1000_NS6system6detail10sequential3seqE:
	.zero		1
.L_31:


//--------------------- .nv.shared._ZN3cub18CUB_300001_SM_10006detail6reduce18DeviceReduceKernelINS2_10policy_hubIdyN4cuda3std3__44plusIdEEE10Policy1000EN6thrust24THRUST_300001_SM_1000_NS6detail15normal_iteratorINSD_10device_ptrIiEEEEyS9_d6squareIdEEEvT0_PT3_T1_NS0_13GridEvenShareISO_EET2_T4_ --------------------------
	.section	.nv.shared._ZN3cub18CUB_300001_SM_10006detail6reduce18DeviceReduceKernelINS2_10policy_hubIdyN4cuda3std3__44plusIdEEE10Policy1000EN6thrust24THRUST_300001_SM_1000_NS6detail15normal_iteratorINSD_10device_ptrIiEEEEyS9_d6squareIdEEEvT0_PT3_T1_NS0_13GridEvenShareISO_EET2_T4_,"aw",@nobits
	.sectionflags	@""
	.align	8
.nv.shared._ZN3cub18CUB_300001_SM_10006detail6reduce18DeviceReduceKernelINS2_10policy_hubIdyN4cuda3std3__44plusIdEEE10Policy1000EN6thrust24THRUST_300001_SM_1000_NS6detail15normal_iteratorINSD_10device_ptrIiEEEEyS9_d6squareIdEEEvT0_PT3_T1_NS0_13GridEvenShareISO_EET2_T4_:
	.zero		1176


//--------------------- .nv.shared._ZN3cub18CUB_300001_SM_10006detail6reduce28DeviceReduceSingleTileKernelINS2_10policy_hubIdyN4cuda3std3__44plusIdEEE10Policy1000EN6thrust24THRUST_300001_SM_1000_NS6detail15normal_iteratorINSD_10device_ptrIiEEEEPdyS9_dd6squareIdEEEvT0_T1_T2_T3_T4_T6_ --------------------------
	.section	.nv.shared._ZN3cub18CUB_300001_SM_10006detail6reduce28DeviceReduceSingleTileKernelINS2_10policy_hubIdyN4cuda3std3__44plusIdEEE10Policy1000EN6thrust24THRUST_300001_SM_1000_NS6detail15normal_iteratorINSD_10device_ptrIiEEEEPdyS9_dd6squareIdEEEvT0_T1_T2_T3_T4_T6_,"aw",@nobits
	.sectionflags	@""
	.align	8
.nv.shared._ZN3cub18CUB_300001_SM_10006detail6reduce28DeviceReduceSingleTileKernelINS2_10policy_hubIdyN4cuda3std3__44plusIdEEE10Policy1000EN6thrust24THRUST_300001_SM_1000_NS6detail15normal_iteratorINSD_10device_ptrIiEEEEPdyS9_dd6squareIdEEEvT0_T1_T2_T3_T4_T6_:
	.zero		1176


//--------------------- .nv.shared._ZN3cub18CUB_300001_SM_10006detail6reduce28DeviceReduceSingleTileKernelINS2_10policy_hubIdjN4cuda3std3__44plusIdEEE10Policy1000EPdSC_iS9_ddNS7_10__identityEEEvT0_T1_T2_T3_T4_T6_ --------------------------
	.section	.nv.shared._ZN3cub18CUB_300001_SM_10006detail6reduce28DeviceReduceSingleTileKernelINS2_10policy_hubIdjN4cuda3std3__44plusIdEEE10Policy1000EPdSC_iS9_ddNS7_10__identityEEEvT0_T1_T2_T3_T4_T6_,"aw",@nobits
	.sectionflags	@""
	.align	8
.nv.shared._ZN3cub18CUB_300001_SM_10006detail6reduce28DeviceReduceSingleTileKernelINS2_10policy_hubIdjN4cuda3std3__44plusIdEEE10Policy1000EPdSC_iS9_ddNS7_10__identityEEEvT0_T1_T2_T3_T4_T6_:
	.zero		1216


//--------------------- .nv.shared._ZN3cub18CUB_300001_SM_10006detail6reduce18DeviceReduceKernelINS2_10policy_hubIdjN4cuda3std3__44plusIdEEE10Policy1000EN6thrust24THRUST_300001_SM_1000_NS6detail15normal_iteratorINSD_10device_ptrIiEEEEjS9_d6squareIdEEEvT0_PT3_T1_NS0_13GridEvenShareISO_EET2_T4_ --------------------------
	.section	.nv.shared._ZN3cub18CUB_300001_SM_10006detail6reduce18DeviceReduceKernelINS2_10policy_hubIdjN4cuda3std3__44plusIdEEE10Policy1000EN6thrust24THRUST_300001_SM_1000_NS6detail15normal_iteratorINSD_10device_ptrIiEEEEjS9_d6squareIdEEEvT0_PT3_T1_NS0_13GridEvenShareISO_EET2_T4_,"aw",@nobits
	.sectionflags	@""
	.align	8
.nv.shared._ZN3cub18CUB_300001_SM_10006detail6reduce18DeviceReduceKernelINS2_10policy_hubIdjN4cuda3std3__44plusIdEEE10Policy1000EN6thrust24THRUST_300001_SM_1000_NS6detail15normal_iteratorINSD_10device_ptrIiEEEEjS9_d6squareIdEEEvT0_PT3_T1_NS0_13GridEvenShareISO_EET2_T4_:
	.zero		1216


//--------------------- .nv.shared._ZN3cub18CUB_300001_SM_10006detail6reduce28DeviceReduceSingleTileKernelINS2_10policy_hubIdjN4cuda3std3__44plusIdEEE10Policy1000EN6thrust24THRUST_300001_SM_1000_NS6detail15normal_iteratorINSD_10device_ptrIiEEEEPdjS9_dd6squareIdEEEvT0_T1_T2_T3_T4_T6_ --------------------------
	.section	.nv.shared._ZN3cub18CUB_300001_SM_10006detail6reduce28DeviceReduceSingleTileKernelINS2_10policy_hubIdjN4cuda3std3__44plusIdEEE10Policy1000EN6thrust24THRUST_300001_SM_1000_NS6detail15normal_iteratorINSD_10device_ptrIiEEEEPdjS9_dd6squareIdEEEvT0_T1_T2_T3_T4_T6_,"aw",@nobits
	.sectionflags	@""
	.align	8
.nv.shared._ZN3cub18CUB_300001_SM_10006detail6reduce28DeviceReduceSingleTileKernelINS2_10policy_hubIdjN4cuda3std3__44plusIdEEE10Policy1000EN6thrust24THRUST_300001_SM_1000_NS6detail15normal_iteratorINSD_10device_ptrIiEEEEPdjS9_dd6squareIdEEEvT0_T1_T2_T3_T4_T6_:
	.zero		1216


//--------------------- .nv.constant0._ZN3cub18CUB_300001_SM_10006detail6reduce28DeviceReduceSingleTileKernelINS2_10policy_hubIdyN4cuda3std3__44plusIdEEE10Policy1000EPdSC_iS9_ddNS7_10__identityEEEvT0_T1_T2_T3_T4_T6_ --------------------------
	.section	.nv.constant0._ZN3cub18CUB_300001_SM_10006detail6reduce28DeviceReduceSingleTileKernelINS2_10policy_hubIdyN4cuda3std3__44plusIdEEE10Policy1000EPdSC_iS9_ddNS7_10__identityEEEvT0_T1_T2_T3_T4_T6_,"a",@progbits
	.sectionflags	@""
	.align	4
.nv.constant0._ZN3cub18CUB_300001_SM_10006detail6reduce28DeviceReduceSingleTileKernelINS2_10policy_hubIdyN4cuda3std3__44plusIdEEE10Policy1000EPdSC_iS9_ddNS7_10__identityEEEvT0_T1_T2_T3_T4_T6_:
	.zero		929


//--------------------- .nv.constant0._ZN3cub18CUB_300001_SM_10006detail6reduce18DeviceReduceKernelINS2_10policy_hubIdyN4cuda3std3__44plusIdEEE10Policy1000EN6thrust24THRUST_300001_SM_1000_NS6detail15normal_iteratorINSD_10device_ptrIiEEEEyS9_d6squareIdEEEvT0_PT3_T1_NS0_13GridEvenShareISO_EET2_T4_ --------------------------
	.section	.nv.constant0._ZN3cub18CUB_300001_SM_10006detail6reduce18DeviceReduceKernelINS2_10policy_hubIdyN4cuda3std3__44plusIdEEE10Policy1000EN6thrust24THRUST_300001_SM_1000_NS6detail15normal_iteratorINSD_10device_ptrIiEEEEyS9_d6squareIdEEEvT0_PT3_T1_NS0_13GridEvenShareISO_EET2_T4_,"a",@progbits
	.sectionflags	@""
	.align	4
.nv.constant0._ZN3cub18CUB_300001_SM_10006detail6reduce18DeviceReduceKernelINS2_10policy_hubIdyN4cuda3std3__44plusIdEEE10Policy1000EN6thrust24THRUST_300001_SM_1000_NS6detail15normal_iteratorINSD_10device_ptrIiEEEEyS9_d6squareIdEEEvT0_PT3_T1_NS0_13GridEvenShareISO_EET2_T4_:
	.zero		1000


//--------------------- .nv.constant0._ZN3cub18CUB_300001_SM_10006detail6reduce28DeviceReduceSingleTileKernelINS2_10policy_hubIdyN4cuda3std3__44plusIdEEE10Policy1000EN6thrust24THRUST_300001_SM_1000_NS6detail15normal_iteratorINSD_10device_ptrIiEEEEPdyS9_dd6squareIdEEEvT0_T1_T2_T3_T4_T6_ --------------------------
	.section	.nv.constant0._ZN3cub18CUB_300001_SM_10006detail6reduce28DeviceReduceSingleTileKernelINS2_10policy_hubIdyN4cuda3std3__44plusIdEEE10Policy1000EN6thrust24THRUST_300001_SM_1000_NS6detail15normal_iteratorINSD_10device_ptrIiEEEEPdyS9_dd6squareIdEEEvT0_T1_T2_T3_T4_T6_,"a",@progbits
	.sectionflags	@""
	.align	4
.nv.constant0._ZN3cub18CUB_300001_SM_10006detail6reduce28DeviceReduceSingleTileKernelINS2_10policy_hubIdyN4cuda3std3__44plusIdEEE10Policy1000EN6thrust24THRUST_300001_SM_1000_NS6detail15normal_iteratorINSD_10device_ptrIiEEEEPdyS9_dd6squareIdEEEvT0_T1_T2_T3_T4_T6_:
	.zero		940


//--------------------- .nv.constant0._ZN3cub18CUB_300001_SM_10006detail6reduce28DeviceReduceSingleTileKernelINS2_10policy_hubIdjN4cuda3std3__44plusIdEEE10Policy1000EPdSC_iS9_ddNS7_10__identityEEEvT0_T1_T2_T3_T4_T6_ --------------------------
	.section	.nv.constant0._ZN3cub18CUB_300001_SM_10006detail6reduce28DeviceReduceSingleTileKernelINS2_10policy_hubIdjN4cuda3std3__44plusIdEEE10Policy1000EPdSC_iS9_ddNS7_10__identityEEEvT0_T1_T2_T3_T4_T6_,"a",@progbits
	.sectionflags	@""
	.align	4
.nv.constant0._ZN3cub18CUB_300001_SM_10006detail6reduce28DeviceReduceSingleTileKernelINS2_10policy_hubIdjN4cuda3std3__44plusIdEEE10Policy1000EPdSC_iS9_ddNS7_10__identityEEEvT0_T1_T2_T3_T4_T6_:
	.zero		929


//--------------------- .nv.constant0._ZN3cub18CUB_300001_SM_10006detail6reduce18DeviceReduceKernelINS2_10policy_hubIdjN4cuda3std3__44plusIdEEE10Policy1000EN6thrust24THRUST_300001_SM_1000_NS6detail15normal_iteratorINSD_10device_ptrIiEEEEjS9_d6squareIdEEEvT0_PT3_T1_NS0_13GridEvenShareISO_EET2_T4_ --------------------------
	.section	.nv.constant0._ZN3cub18CUB_300001_SM_10006detail6reduce18DeviceReduceKernelINS2_10policy_hubIdjN4cuda3std3__44plusIdEEE10Policy1000EN6thrust24THRUST_300001_SM_1000_NS6detail15normal_iteratorINSD_10device_ptrIiEEEEjS9_d6squareIdEEEvT0_PT3_T1_NS0_13GridEvenShareISO_EET2_T4_,"a",@progbits
	.sectionflags	@""
	.align	4
.nv.constant0._ZN3cub18CUB_300001_SM_10006detail6reduce18DeviceReduceKernelINS2_10policy_hubIdjN4cuda3std3__44plusIdEEE10Policy1000EN6thrust24THRUST_300001_SM_1000_NS6detail15normal_iteratorINSD_10device_ptrIiEEEEjS9_d6squareIdEEEvT0_PT3_T1_NS0_13GridEvenShareISO_EET2_T4_:
	.zero		964


//--------------------- .nv.constant0._ZN3cub18CUB_300001_SM_10006detail6reduce28DeviceReduceSingleTileKernelINS2_10policy_hubIdjN4cuda3std3__44plusIdEEE10Policy1000EN6thrust24THRUST_300001_SM_1000_NS6detail15normal_iteratorINSD_10device_ptrIiEEEEPdjS9_dd6squareIdEEEvT0_T1_T2_T3_T4_T6_ --------------------------
	.section	.nv.constant0._ZN3cub18CUB_300001_SM_10006detail6reduce28DeviceReduceSingleTileKernelINS2_10policy_hubIdjN4cuda3std3__44plusIdEEE10Policy1000EN6thrust24THRUST_300001_SM_1000_NS6detail15normal_iteratorINSD_10device_ptrIiEEEEPdjS9_dd6squareIdEEEvT0_T1_T2_T3_T4_T6_,"a",@progbits
	.sectionflags	@""
	.align	4
.nv.constant0._ZN3cub18CUB_300001_SM_10006detail6reduce28DeviceReduceSingleTileKernelINS2_10policy_hubIdjN4cuda3std3__44plusIdEEE10Policy1000EN6thrust24THRUST_300001_SM_1000_NS6detail15normal_iteratorINSD_10device_ptrIiEEEEPdjS9_dd6squareIdEEEvT0_T1_T2_T3_T4_T6_:
	.zero		932


//--------------------- .nv.constant0._ZN3cub18CUB_300001_SM_10006detail8for_each13static_kernelINS2_12policy_hub_t12policy_500_tElN6thrust24THRUST_300001_SM_1000_NS8cuda_cub10__tabulate7functorINS7_6detail15normal_iteratorINS7_10device_ptrIiEEEENS7_6system6detail7generic6detail22compute_sequence_valueIivEElEEEEvT0_T1_ --------------------------
	.section	.nv.constant0._ZN3cub18CUB_300001_SM_10006detail8for_each13static_kernelINS2_12policy_hub_t12policy_500_tElN6thrust24THRUST_300001_SM_1000_NS8cuda_cub10__tabulate7functorINS7_6detail15normal_iteratorINS7_10device_ptrIiEEEENS7_6system6detail7generic6detail22compute_sequence_valueIivEElEEEEvT0_T1_,"a",@progbits
	.sectionflags	@""
	.align	4
.nv.constant0._ZN3cub18CUB_300001_SM_10006detail8for_each13static_kernelINS2_12policy_hub_t12policy_500_tElN6thrust24THRUST_300001_SM_1000_NS8cuda_cub10__tabulate7functorINS7_6detail15normal_iteratorINS7_10device_ptrIiEEEENS7_6system6detail7generic6detail22compute_sequence_valueIivEElEEEEvT0_T1_:
	.zero		920


//--------------------- .nv.constant0._ZN3cub18CUB_300001_SM_10006detail8for_each13static_kernelINS2_12policy_hub_t12policy_500_tEmN6thrust24THRUST_300001_SM_1000_NS8cuda_cub20__uninitialized_fill7functorINS7_10device_ptrIiEEiEEEEvT0_T1_ --------------------------
	.section	.nv.constant0._ZN3cub18CUB_300001_SM_10006detail8for_each13static_kernelINS2_12policy_hub_t12policy_500_tEmN6thrust24THRUST_300001_SM_1000_NS8cuda_cub20__uninitialized_fill7functorINS7_10device_ptrIiEEiEEEEvT0_T1_,"a",@progbits
	.sectionflags	@""
	.align	4
.nv.constant0._ZN3cub18CUB_300001_SM_10006detail8for_each13static_kernelINS2_12policy_hub_t12policy_500_tEmN6thrust24THRUST_300001_SM_1000_NS8cuda_cub20__uninitialized_fill7functorINS7_10device_ptrIiEEiEEEEvT0_T1_:
	.zero		920


//--------------------- .nv.constant0._ZN3cub18CUB_300001_SM_10006detail11EmptyKernelIvEEvv --------------------------
	.section	.nv.constant0._ZN3cub18CUB_300001_SM_10006detail11EmptyKernelIvEEvv,"a",@progbits
	.sectionflags	@""
	.align	4
.nv.constant0._ZN3cub18CUB_300001_SM_10006detail11EmptyKernelIvEEvv:
	.zero		896


//--------------------- SYMBOLS --------------------------

	.type		.nv.reservedSmem.offset0,@object
	.size		.nv.reservedSmem.offset0,0x4
	.type		.nv.reservedSmem.cap,@object
	.size		.nv.reservedSmem.cap,0x4
